	.target	sm_90a

	.elftype	@"ET_EXEC"


//--------------------- .note.nv.tkinfo           --------------------------
	.section	.note.nv.tkinfo,"",@"SHT_NOTE"
	.sectionflags	@"SHF_NOTE_NV_TKINFO"
	.tkinfo
        /*0018*/ 	.word	0x00000002
        /*0030*/ 	.string	""
        /*0030*/ 	.string	"ptxas"
        /*0030*/ 	.string	"Cuda compilation tools, release 13.0, V13.0.88"
        /*0030*/ 	.string	"Build cuda_13.0.r13.0/compiler.36424714_0"
        /*0030*/ 	.string	"-v  -suppress-debug-info  -lineinfo  -arch sm_90a "



//--------------------- .note.nv.cuinfo           --------------------------
	.section	.note.nv.cuinfo,"",@"SHT_NOTE"
	.sectionflags	@"SHF_NOTE_NV_CUINFO"
        /*0018*/ 	.short	0x0002
        /*001a*/ 	.short	0x005a
        /*001c*/ 	.short	0x0082
	.zero		2


//--------------------- .nv.info                  --------------------------
	.section	.nv.info,"",@"SHT_CUDA_INFO"
	.align	4


	//----- nvinfo : EIATTR_REGCOUNT
	.align		4
        /*0000*/ 	.byte	0x04, 0x2f
        /*0002*/ 	.short	(.L_1 - .L_0)
	.align		4
.L_0:
        /*0004*/ 	.word	index@(matmul_kernel)
        /*0008*/ 	.word	0x000000ff


	//----- nvinfo : EIATTR_FRAME_SIZE
	.align		4
.L_1:
        /*000c*/ 	.byte	0x04, 0x11
        /*000e*/ 	.short	(.L_3 - .L_2)
	.align		4
.L_2:
        /*0010*/ 	.word	index@(matmul_kernel)
        /*0014*/ 	.word	0x000012d0


	//----- nvinfo : EIATTR_MIN_STACK_SIZE
	.align		4
.L_3:
        /*0018*/ 	.byte	0x04, 0x12
        /*001a*/ 	.short	(.L_5 - .L_4)
	.align		4
.L_4:
        /*001c*/ 	.word	index@(matmul_kernel)
        /*0020*/ 	.word	0x000012d0
.L_5:


//--------------------- .nv.compat                --------------------------
	.section	.nv.compat,"",@"SHT_CUDA_COMPAT_INFO"
	.align	4
        /*0000*/ 	.byte	0x02, 0x09, 0x01, 0x00, 0x02, 0x02, 0x04, 0x00, 0x02, 0x05, 0x05, 0x00, 0x03, 0x07, 0x01, 0x01
        /*0010*/ 	.byte	0x02, 0x03, 0x00, 0x00, 0x02, 0x06, 0x01, 0x00, 0x04, 0x0b, 0x08, 0x00, 0x00, 0x00, 0x00, 0x00
        /*0020*/ 	.byte	0x00, 0x00, 0x00, 0x00


//--------------------- .nv.info.matmul_kernel    --------------------------
	.section	.nv.info.matmul_kernel,"",@"SHT_CUDA_INFO"
	.sectionflags	@""
	.align	4


	//----- nvinfo : EIATTR_CUDA_API_VERSION
	.align		4
        /*0000*/ 	.byte	0x04, 0x37
        /*0002*/ 	.short	(.L_7 - .L_6)
.L_6:
        /*0004*/ 	.word	0x00000082


	//----- nvinfo : EIATTR_KPARAM_INFO
	.align		4
.L_7:
        /*0008*/ 	.byte	0x04, 0x17
        /*000a*/ 	.short	(.L_9 - .L_8)
.L_8:
        /*000c*/ 	.word	0x00000000
        /*0010*/ 	.short	0x000d
        /*0012*/ 	.short	0x0048
        /*0014*/ 	.byte	0x00, 0xf4, 0x21, 0x00


	//----- nvinfo : EIATTR_KPARAM_INFO
	.align		4
.L_9:
        /*0018*/ 	.byte	0x04, 0x17
        /*001a*/ 	.short	(.L_11 - .L_10)
.L_10:
        /*001c*/ 	.word	0x00000000
        /*0020*/ 	.short	0x000c
        /*0022*/ 	.short	0x0040
        /*0024*/ 	.byte	0x00, 0xf4, 0x21, 0x00


	//----- nvinfo : EIATTR_KPARAM_INFO
	.align		4
.L_11:
        /*0028*/ 	.byte	0x04, 0x17
        /*002a*/ 	.short	(.L_13 - .L_12)
.L_12:
        /*002c*/ 	.word	0x00000000
        /*0030*/ 	.short	0x000b
        /*0032*/ 	.short	0x0038
        /*0034*/ 	.byte	0x00, 0xf0, 0x11, 0x00


	//----- nvinfo : EIATTR_KPARAM_INFO
	.align		4
.L_13:
        /*0038*/ 	.byte	0x04, 0x17
        /*003a*/ 	.short	(.L_15 - .L_14)
.L_14:
        /*003c*/ 	.word	0x00000000
        /*0040*/ 	.short	0x000a
        /*0042*/ 	.short	0x0034
        /*0044*/ 	.byte	0x00, 0xf0, 0x11, 0x00


	//----- nvinfo : EIATTR_KPARAM_INFO
	.align		4
.L_15:
        /*0048*/ 	.byte	0x04, 0x17
        /*004a*/ 	.short	(.L_17 - .L_16)
.L_16:
        /*004c*/ 	.word	0x00000000
        /*0050*/ 	.short	0x0009
        /*0052*/ 	.short	0x0030
        /*0054*/ 	.byte	0x00, 0xf0, 0x11, 0x00


	//----- nvinfo : EIATTR_KPARAM_INFO
	.align		4
.L_17:
        /*0058*/ 	.byte	0x04, 0x17
        /*005a*/ 	.short	(.L_19 - .L_18)
.L_18:
        /*005c*/ 	.word	0x00000000
        /*0060*/ 	.short	0x0008
        /*0062*/ 	.short	0x002c
        /*0064*/ 	.byte	0x00, 0xf0, 0x11, 0x00


	//----- nvinfo : EIATTR_KPARAM_INFO
	.align		4
.L_19:
        /*0068*/ 	.byte	0x04, 0x17
        /*006a*/ 	.short	(.L_21 - .L_20)
.L_20:
        /*006c*/ 	.word	0x00000000
        /*0070*/ 	.short	0x0007
        /*0072*/ 	.short	0x0028
        /*0074*/ 	.byte	0x00, 0xf0, 0x11, 0x00


	//----- nvinfo : EIATTR_KPARAM_INFO
	.align		4
.L_21:
        /*0078*/ 	.byte	0x04, 0x17
        /*007a*/ 	.short	(.L_23 - .L_22)
.L_22:
        /*007c*/ 	.word	0x00000000
        /*0080*/ 	.short	0x0006
        /*0082*/ 	.short	0x0024
        /*0084*/ 	.byte	0x00, 0xf0, 0x11, 0x00


	//----- nvinfo : EIATTR_KPARAM_INFO
	.align		4
.L_23:
        /*0088*/ 	.byte	0x04, 0x17
        /*008a*/ 	.short	(.L_25 - .L_24)
.L_24:
        /*008c*/ 	.word	0x00000000
        /*0090*/ 	.short	0x0005
        /*0092*/ 	.short	0x0020
        /*0094*/ 	.byte	0x00, 0xf0, 0x11, 0x00


	//----- nvinfo : EIATTR_KPARAM_INFO
	.align		4
.L_25:
        /*0098*/ 	.byte	0x04, 0x17
        /*009a*/ 	.short	(.L_27 - .L_26)
.L_26:
        /*009c*/ 	.word	0x00000000
        /*00a0*/ 	.short	0x0004
        /*00a2*/ 	.short	0x001c
        /*00a4*/ 	.byte	0x00, 0xf0, 0x11, 0x00


	//----- nvinfo : EIATTR_KPARAM_INFO
	.align		4
.L_27:
        /*00a8*/ 	.byte	0x04, 0x17
        /*00aa*/ 	.short	(.L_29 - .L_28)
.L_28:
        /*00ac*/ 	.word	0x00000000
        /*00b0*/ 	.short	0x0003
        /*00b2*/ 	.short	0x0018
        /*00b4*/ 	.byte	0x00, 0xf0, 0x11, 0x00


	//----- nvinfo : EIATTR_KPARAM_INFO
	.align		4
.L_29:
        /*00b8*/ 	.byte	0x04, 0x17
        /*00ba*/ 	.short	(.L_31 - .L_30)
.L_30:
        /*00bc*/ 	.word	0x00000000
        /*00c0*/ 	.short	0x0002
        /*00c2*/ 	.short	0x0010
        /*00c4*/ 	.byte	0x00, 0xf4, 0x21, 0x00


	//----- nvinfo : EIATTR_KPARAM_INFO
	.align		4
.L_31:
        /*00c8*/ 	.byte	0x04, 0x17
        /*00ca*/ 	.short	(.L_33 - .L_32)
.L_32:
        /*00cc*/ 	.word	0x00000000
        /*00d0*/ 	.short	0x0001
        /*00d2*/ 	.short	0x0008
        /*00d4*/ 	.byte	0x00, 0xf4, 0x21, 0x00


	//----- nvinfo : EIATTR_KPARAM_INFO
	.align		4
.L_33:
        /*00d8*/ 	.byte	0x04, 0x17
        /*00da*/ 	.short	(.L_35 - .L_34)
.L_34:
        /*00dc*/ 	.word	0x00000000
        /*00e0*/ 	.short	0x0000
        /*00e2*/ 	.short	0x0000
        /*00e4*/ 	.byte	0x00, 0xf4, 0x21, 0x00


	//----- nvinfo : EIATTR_SPARSE_MMA_MASK
	.align		4
.L_35:
        /*00e8*/ 	.byte	0x03, 0x50
        /*00ea*/ 	.short	0x0000


	//----- nvinfo : EIATTR_MAXREG_COUNT
	.align		4
        /*00ec*/ 	.byte	0x03, 0x1b
        /*00ee*/ 	.short	0x00ff


	//----- nvinfo : EIATTR_NUM_BARRIERS
	.align		4
        /*00f0*/ 	.byte	0x02, 0x4c
        /*00f2*/ 	.byte	0x01
	.zero		1


	//----- nvinfo : EIATTR_ANNOTATIONS
	.align		4
        /*00f4*/ 	.byte	0x04, 0x55
        /*00f6*/ 	.short	(.L_37 - .L_36)


	//   ....[0]....
.L_36:
        /*00f8*/ 	.word	0x00000001
        /*00fc*/ 	.byte	0xa0, 0x01, 0x00, 0x00, 0x01, 0x00, 0x00, 0x00, 0x80, 0x09, 0x00, 0x00, 0x01, 0x00, 0x00, 0x00
        /* <DEDUP_REMOVED lines=2014> */
        /*7eec*/ 	.byte	0xe0, 0x39, 0x03, 0x00, 0x01, 0x00, 0x00, 0x00, 0xf0, 0x39, 0x03, 0x00


	//----- nvinfo : EIATTR_MERCURY_ISA_VERSION
	.align		4
.L_37:
        /*7ef8*/ 	.byte	0x03, 0x5f
        /*7efa*/ 	.short	0x0101


	//----- nvinfo : EIATTR_EXIT_INSTR_OFFSETS
	.align		4
        /*7efc*/ 	.byte	0x04, 0x1c
        /*7efe*/ 	.short	(.L_39 - .L_38)


	//   ....[0]....
.L_38:
        /*7f00*/ 	.word	0x00033d80


	//   ....[1]....
        /*7f04*/ 	.word	0x00033db0


	//----- nvinfo : EIATTR_REQNTID
	.align		4
.L_39:
        /*7f08*/ 	.byte	0x04, 0x10
        /*7f0a*/ 	.short	(.L_41 - .L_40)
.L_40:
        /*7f0c*/ 	.word	0x00000080
        /*7f10*/ 	.word	0x00000001
        /*7f14*/ 	.word	0x00000001


	//----- nvinfo : EIATTR_CBANK_PARAM_SIZE
	.align		4
.L_41:
        /*7f18*/ 	.byte	0x03, 0x19
        /*7f1a*/ 	.short	0x0050


	//----- nvinfo : EIATTR_PARAM_CBANK
	.align		4
        /*7f1c*/ 	.byte	0x04, 0x0a
        /*7f1e*/ 	.short	(.L_43 - .L_42)
	.align		4
.L_42:
        /*7f20*/ 	.word	index@(.nv.constant0.matmul_kernel)
        /*7f24*/ 	.short	0x0210
        /*7f26*/ 	.short	0x0050


	//----- nvinfo : EIATTR_SW_WAR
	.align		4
.L_43:
        /*7f28*/ 	.byte	0x04, 0x36
        /*7f2a*/ 	.short	(.L_45 - .L_44)
.L_44:
        /*7f2c*/ 	.word	0x00000008
.L_45:


//--------------------- .nv.callgraph             --------------------------
	.section	.nv.callgraph,"",@"SHT_CUDA_CALLGRAPH"
	.align	4
	.sectionentsize	8
	.align		4
        /*0000*/ 	.word	0x00000000
	.align		4
        /*0004*/ 	.word	0xffffffff
	.align		4
        /*0008*/ 	.word	0x00000000
	.align		4
        /*000c*/ 	.word	0xfffffffe
	.align		4
        /*0010*/ 	.word	0x00000000
	.align		4
        /*0014*/ 	.word	0xfffffffd
	.align		4
        /*0018*/ 	.word	0x00000000
	.align		4
        /*001c*/ 	.word	0xfffffffc


//--------------------- .text.matmul_kernel       --------------------------
	.section	.text.matmul_kernel,"ax",@progbits
	.align	128
        .global         matmul_kernel
        .type           matmul_kernel,@function
        .size           matmul_kernel,(.L_x_3 - matmul_kernel)
        .other          matmul_kernel,@"STO_CUDA_ENTRY STV_DEFAULT"
matmul_kernel:
.text.matmul_kernel:
[----:B------:R-:W0:Y:S08]  /*0000*/  LDC R1, c[0x0][0x28] ;  /* 0x00000a00ff017b82 */ /* 0x000e300000000800 */
[----:B------:R-:W1:Y:S01]  /*0010*/  LDC.64 R4, c[0x0][0x228] ;  /* 0x00008a00ff047b82 */ /* 0x000e620000000a00 */
[----:B------:R-:W2:Y:S01]  /*0020*/  S2R R7, SR_CTAID.X ;  /* 0x0000000000077919 */ /* 0x000ea20000002500 */
[----:B0-----:R-:W-:Y:S01]  /*0030*/  VIADD R1, R1, 0xffffed30 ;  /* 0xffffed3001017836 */ /* 0x001fe20000000000 */
[----:B------:R-:W-:Y:S01]  /*0040*/  UMOV UR7, 0x400 ;  /* 0x0000040000077882 */ /* 0x000fe20000000000 */
[----:B------:R-:W-:Y:S01]  /*0050*/  CS2R R116, SRZ ;  /* 0x0000000000747805 */ /* 0x000fe2000001ff00 */
[----:B------:R-:W0:Y:S01]  /*0060*/  S2R R126, SR_TID.X ;  /* 0x00000000007e7919 */ /* 0x000e220000002100 */
[----:B------:R-:W-:-:S02]  /*0070*/  CS2R R118, SRZ ;  /* 0x0000000000767805 */ /* 0x000fc4000001ff00 */
[----:B------:R-:W-:Y:S01]  /*0080*/  CS2R R108, SRZ ;  /* 0x00000000006c7805 */ /* 0x000fe2000001ff00 */
[----:B------:R-:W3:Y:S01]  /*0090*/  S2UR UR4, SR_CgaCtaId ;  /* 0x00000000000479c3 */ /* 0x000ee20000008800 */
[----:B------:R-:W-:Y:S02]  /*00a0*/  CS2R R110, SRZ ;  /* 0x00000000006e7805 */ /* 0x000fe4000001ff00 */
[----:B------:R-:W-:Y:S02]  /*00b0*/  CS2R R100, SRZ ;  /* 0x0000000000647805 */ /* 0x000fe4000001ff00 */
[----:B------:R-:W-:Y:S02]  /*00c0*/  CS2R R102, SRZ ;  /* 0x0000000000667805 */ /* 0x000fe4000001ff00 */
[----:B------:R-:W-:Y:S02]  /*00d0*/  CS2R R92, SRZ ;  /* 0x00000000005c7805 */ /* 0x000fe4000001ff00 */
[----:B------:R-:W-:-:S02]  /*00e0*/  CS2R R94, SRZ ;  /* 0x00000000005e7805 */ /* 0x000fc4000001ff00 */
[----:B------:R-:W-:Y:S02]  /*00f0*/  CS2R R84, SRZ ;  /* 0x0000000000547805 */ /* 0x000fe4000001ff00 */
        /* <DEDUP_REMOVED lines=8> */
[----:B------:R-:W-:Y:S01]  /*0180*/  CS2R R54, SRZ ;  /* 0x0000000000367805 */ /* 0x000fe2000001ff00 */
[----:B-1----:R-:W-:Y:S01]  /*0190*/  VIADD R0, R5, 0x1ff ;  /* 0x000001ff05007836 */ /* 0x002fe20000000000 */
[----:B------:R0:W-:Y:S01]  /*01a0*/  STL [R1+0xf8c], R5 ;  /* 0x000f8c0501007387 */ /* 0x0001e20000100800 */
[----:B------:R-:W-:Y:S02]  /*01b0*/  CS2R R44, SRZ ;  /* 0x00000000002c7805 */ /* 0x000fe4000001ff00 */
[----:B------:R-:W-:-:S02]  /*01c0*/  CS2R R46, SRZ ;  /* 0x00000000002e7805 */ /* 0x000fc4000001ff00 */
[----:B------:R-:W-:Y:S02]  /*01d0*/  CS2R R36, SRZ ;  /* 0x0000000000247805 */ /* 0x000fe4000001ff00 */
[----:B------:R-:W-:Y:S01]  /*01e0*/  SHF.R.S32.HI R3, RZ, 0x1f, R0 ;  /* 0x0000001fff037819 */ /* 0x000fe20000011400 */
[----:B------:R-:W-:Y:S01]  /*01f0*/  ULDC.64 UR40, c[0x0][0x208] ;  /* 0x0000820000287ab9 */ /* 0x000fe20000000a00 */
[----:B------:R-:W-:Y:S01]  /*0200*/  CS2R R38, SRZ ;  /* 0x0000000000267805 */ /* 0x000fe2000001ff00 */
[----:B---3--:R-:W-:Y:S01]  /*0210*/  ULEA UR7, UR4, UR7, 0x18 ;  /* 0x0000000704077291 */ /* 0x008fe2000f8ec03f */
[----:B------:R-:W-:Y:S02]  /*0220*/  LEA.HI R3, R3, R0, RZ, 0x9 ;  /* 0x0000000003037211 */ /* 0x000fe400078f48ff */
[----:B------:R-:W-:Y:S02]  /*0230*/  CS2R R28, SRZ ;  /* 0x00000000001c7805 */ /* 0x000fe4000001ff00 */
[----:B--2---:R-:W-:-:S02]  /*0240*/  IABS R10, R7 ;  /* 0x00000007000a7213 */ /* 0x004fc40000000000 */
[----:B------:R-:W-:Y:S02]  /*0250*/  CS2R R30, SRZ ;  /* 0x00000000001e7805 */ /* 0x000fe4000001ff00 */
[----:B------:R-:W-:Y:S02]  /*0260*/  SHF.R.S32.HI R3, RZ, 0x9, R3 ;  /* 0x00000009ff037819 */ /* 0x000fe40000011403 */
[----:B------:R-:W-:Y:S02]  /*0270*/  CS2R R20, SRZ ;  /* 0x0000000000147805 */ /* 0x000fe4000001ff00 */
[----:B0-----:R-:W-:Y:S02]  /*0280*/  LOP3.LUT R5, R126, 0x3f, RZ, 0xc0, !PT ;  /* 0x0000003f7e057812 */ /* 0x001fe400078ec0ff */
[----:B------:R-:W-:Y:S02]  /*0290*/  CS2R R22, SRZ ;  /* 0x0000000000167805 */ /* 0x000fe4000001ff00 */
[----:B------:R-:W-:Y:S01]  /*02a0*/  CS2R R16, SRZ ;  /* 0x0000000000107805 */ /* 0x000fe2000001ff00 */
[----:B------:R-:W-:Y:S01]  /*02b0*/  IMAD.SHL.U32 R6, R3, 0x8, RZ ;  /* 0x0000000803067824 */ /* 0x000fe200078e00ff */
[----:B------:R-:W-:-:S02]  /*02c0*/  CS2R R18, SRZ ;  /* 0x0000000000127805 */ /* 0x000fc4000001ff00 */
[----:B------:R-:W-:Y:S02]  /*02d0*/  CS2R R14, SRZ ;  /* 0x00000000000e7805 */ /* 0x000fe4000001ff00 */
[----:B------:R-:W-:Y:S02]  /*02e0*/  CS2R R24, SRZ ;  /* 0x0000000000187805 */ /* 0x000fe4000001ff00 */
[----:B------:R-:W-:Y:S02]  /*02f0*/  CS2R R26, SRZ ;  /* 0x00000000001a7805 */ /* 0x000fe4000001ff00 */
[-C--:B------:R-:W-:Y:S02]  /*0300*/  IABS R9, R6.reuse ;  /* 0x0000000600097213 */ /* 0x080fe40000000000 */
[----:B------:R-:W-:Y:S02]  /*0310*/  CS2R R32, SRZ ;  /* 0x0000000000207805 */ /* 0x000fe4000001ff00 */
[----:B------:R-:W-:-:S02]  /*0320*/  IABS R12, R6 ;  /* 0x00000006000c7213 */ /* 0x000fc40000000000 */
[----:B------:R-:W-:Y:S01]  /*0330*/  CS2R R34, SRZ ;  /* 0x0000000000227805 */ /* 0x000fe2000001ff00 */
[----:B------:R-:W0:Y:S01]  /*0340*/  I2F.RP R0, R9 ;  /* 0x0000000900007306 */ /* 0x000e220000209400 */
        /* <DEDUP_REMOVED lines=13> */
[----:B------:R-:W-:Y:S01]  /*0420*/  CS2R R90, SRZ ;  /* 0x00000000005a7805 */ /* 0x000fe2000001ff00 */
[----:B0-----:R-:W0:Y:S01]  /*0430*/  MUFU.RCP R0, R0 ;  /* 0x0000000000007308 */ /* 0x001e220000001000 */
        /* <DEDUP_REMOVED lines=13> */
[----:B------:R-:W-:Y:S01]  /*0510*/  CS2R R146, SRZ ;  /* 0x0000000000927805 */ /* 0x000fe2000001ff00 */
[----:B0-----:R-:W-:Y:S02]  /*0520*/  VIADD R2, R0, 0xffffffe ;  /* 0x0ffffffe00027836 */ /* 0x001fe40000000000 */
[----:B------:R-:W-:-:S02]  /*0530*/  IMAD.MOV R0, RZ, RZ, -R12 ;  /* 0x000000ffff007224 */ /* 0x000fc400078e0a0c */
[----:B------:R0:W1:Y:S02]  /*0540*/  F2I.FTZ.U32.TRUNC.NTZ R3, R2 ;  /* 0x0000000200037305 */ /* 0x000064000021f000 */
[----:B0-----:R-:W-:Y:S02]  /*0550*/  IMAD.MOV.U32 R2, RZ, RZ, RZ ;  /* 0x000000ffff027224 */ /* 0x001fe400078e00ff */
[----:B-1----:R-:W-:-:S04]  /*0560*/  IMAD.MOV R8, RZ, RZ, -R3 ;  /* 0x000000ffff087224 */ /* 0x002fc800078e0a03 */
[----:B------:R-:W-:Y:S02]  /*0570*/  IMAD R11, R8, R9, RZ ;  /* 0x00000009080b7224 */ /* 0x000fe400078e02ff */
[----:B------:R-:W-:Y:S02]  /*0580*/  IMAD.MOV.U32 R8, RZ, RZ, R10 ;  /* 0x000000ffff087224 */ /* 0x000fe400078e000a */
[----:B------:R-:W-:-:S06]  /*0590*/  IMAD.HI.U32 R3, R3, R11, R2 ;  /* 0x0000000b03037227 */ /* 0x000fcc00078e0002 */
[----:B------:R-:W-:-:S04]  /*05a0*/  IMAD.HI.U32 R3, R3, R8, RZ ;  /* 0x0000000803037227 */ /* 0x000fc800078e00ff */
[----:B------:R-:W-:-:S05]  /*05b0*/  IMAD R0, R3, R0, R8 ;  /* 0x0000000003007224 */ /* 0x000fca00078e0208 */
[----:B------:R-:W-:-:S13]  /*05c0*/  ISETP.GT.U32.AND P1, PT, R9, R0, PT ;  /* 0x000000000900720c */ /* 0x000fda0003f24070 */
[----:B------:R-:W-:Y:S02]  /*05d0*/  @!P1 IMAD.IADD R0, R0, 0x1, -R9 ;  /* 0x0000000100009824 */ /* 0x000fe400078e0a09 */
[----:B------:R-:W-:Y:S01]  /*05e0*/  @!P1 VIADD R3, R3, 0x1 ;  /* 0x0000000103039836 */ /* 0x000fe20000000000 */
[----:B------:R-:W-:Y:S02]  /*05f0*/  ISETP.NE.AND P1, PT, R6, RZ, PT ;  /* 0x000000ff0600720c */ /* 0x000fe40003f25270 */
[----:B------:R-:W-:Y:S02]  /*0600*/  ISETP.GE.U32.AND P0, PT, R0, R9, PT ;  /* 0x000000090000720c */ /* 0x000fe40003f06070 */
[----:B------:R-:W-:-:S04]  /*0610*/  LOP3.LUT R0, R7, R6, RZ, 0x3c, !PT ;  /* 0x0000000607007212 */ /* 0x000fc800078e3cff */
[----:B------:R-:W-:Y:S01]  /*0620*/  ISETP.GE.AND P2, PT, R0, RZ, PT ;  /* 0x000000ff0000720c */ /* 0x000fe20003f46270 */
[----:B------:R-:W-:-:S06]  /*0630*/  VIADD R0, R4, 0x3f ;  /* 0x0000003f04007836 */ /* 0x000fcc0000000000 */
[----:B------:R-:W-:-:S04]  /*0640*/  @P0 VIADD R3, R3, 0x1 ;  /* 0x0000000103030836 */ /* 0x000fc80000000000 */
[----:B------:R-:W-:Y:S01]  /*0650*/  IMAD.MOV.U32 R2, RZ, RZ, R3 ;  /* 0x000000ffff027224 */ /* 0x000fe200078e0003 */
[----:B------:R-:W-:-:S03]  /*0660*/  SHF.R.S32.HI R3, RZ, 0x1f, R0 ;  /* 0x0000001fff037819 */ /* 0x000fc60000011400 */
[----:B------:R-:W-:Y:S01]  /*0670*/  @!P2 IMAD.MOV R2, RZ, RZ, -R2 ;  /* 0x000000ffff02a224 */ /* 0x000fe200078e0a02 */
[----:B------:R-:W-:Y:S02]  /*0680*/  @!P1 LOP3.LUT R2, RZ, R6, RZ, 0x33, !PT ;  /* 0x00000006ff029212 */ /* 0x000fe400078e33ff */
[----:B------:R-:W-:-:S03]  /*0690*/  LEA.HI R3, R3, R0, RZ, 0x6 ;  /* 0x0000000003037211 */ /* 0x000fc600078f30ff */
[----:B------:R-:W-:Y:S02]  /*06a0*/  IMAD.SHL.U32 R8, R2, 0x8, RZ ;  /* 0x0000000802087824 */ /* 0x000fe400078e00ff */
[----:B------:R-:W-:-:S03]  /*06b0*/  IMAD.MOV R2, RZ, RZ, -R2 ;  /* 0x000000ffff027224 */ /* 0x000fc600078e0a02 */
[----:B------:R-:W-:Y:S01]  /*06c0*/  LEA.HI.SX32 R3, R3, -R8, 0x1a ;  /* 0x8000000803037211 */ /* 0x000fe200078fd2ff */
[----:B------:R-:W-:-:S03]  /*06d0*/  IMAD R6, R6, R2, R7 ;  /* 0x0000000206067224 */ /* 0x000fc600078e0207 */
[----:B------:R-:W-:Y:S02]  /*06e0*/  VIMNMX R13, R3, 0x8, PT ;  /* 0x00000008030d7848 */ /* 0x000fe40003fe0100 */
[----:B------:R-:W-:Y:S02]  /*06f0*/  IABS R11, R6 ;  /* 0x00000006000b7213 */ /* 0x000fe40000000000 */
[----:B------:R-:W-:-:S04]  /*0700*/  IABS R9, R13 ;  /* 0x0000000d00097213 */ /* 0x000fc80000000000 */
[----:B------:R-:W0:Y:S08]  /*0710*/  I2F.RP R0, R9 ;  /* 0x0000000900007306 */ /* 0x000e300000209400 */
[----:B0-----:R-:W0:Y:S02]  /*0720*/  MUFU.RCP R0, R0 ;  /* 0x0000000000007308 */ /* 0x001e240000001000 */
[----:B0-----:R-:W-:-:S06]  /*0730*/  VIADD R3, R0, 0xffffffe ;  /* 0x0ffffffe00037836 */ /* 0x001fcc0000000000 */
[----:B------:R-:W0:Y:S02]  /*0740*/  F2I.FTZ.U32.TRUNC.NTZ R3, R3 ;  /* 0x0000000300037305 */ /* 0x000e24000021f000 */
[----:B0-----:R-:W-:-:S04]  /*0750*/  IMAD.MOV R10, RZ, RZ, -R3 ;  /* 0x000000ffff0a7224 */ /* 0x001fc800078e0a03 */
[----:B------:R-:W-:Y:S01]  /*0760*/  IMAD.MOV.U32 R2, RZ, RZ, R10 ;  /* 0x000000ffff027224 */ /* 0x000fe200078e000a */
[----:B------:R-:W-:-:S03]  /*0770*/  IABS R10, R13 ;  /* 0x0000000d000a7213 */ /* 0x000fc60000000000 */
[----:B------:R-:W-:Y:S02]  /*0780*/  IMAD R7, R2, R9, RZ ;  /* 0x0000000902077224 */ /* 0x000fe400078e02ff */
[----:B------:R-:W-:Y:S02]  /*0790*/  IMAD.MOV.U32 R2, RZ, RZ, RZ ;  /* 0x000000ffff027224 */ /* 0x000fe400078e00ff */
[----:B------:R-:W-:Y:S02]  /*07a0*/  IMAD.MOV R0, RZ, RZ, -R10 ;  /* 0x000000ffff007224 */ /* 0x000fe400078e0a0a */
[----:B------:R-:W-:Y:S02]  /*07b0*/  IMAD.HI.U32 R2, R3, R7, R2 ;  /* 0x0000000703027227 */ /* 0x000fe400078e0002 */
[----:B------:R-:W0:Y:S04]  /*07c0*/  LDC R3, c[0x0][0x230] ;  /* 0x00008c00ff037b82 */ /* 0x000e280000000800 */
[----:B------:R-:W-:-:S04]  /*07d0*/  IMAD.HI.U32 R2, R2, R11, RZ ;  /* 0x0000000b02027227 */ /* 0x000fc800078e00ff */
[----:B------:R-:W-:Y:S01]  /*07e0*/  IMAD R0, R2, R0, R11 ;  /* 0x0000000002007224 */ /* 0x000fe200078e020b */
[----:B------:R-:W-:-:S04]  /*07f0*/  CS2R R10, SRZ ;  /* 0x00000000000a7805 */ /* 0x000fc8000001ff00 */
[----:B------:R-:W-:Y:S01]  /*0800*/  ISETP.GT.U32.AND P1, PT, R9, R0, PT ;  /* 0x000000000900720c */ /* 0x000fe20003f24070 */
[----:B0-----:R-:W-:-:S12]  /*0810*/  VIADD R125, R3, 0x3f ;  /* 0x0000003f037d7836 */ /* 0x001fd80000000000 */
[----:B------:R-:W-:Y:S02]  /*0820*/  @!P1 IMAD.IADD R0, R0, 0x1, -R9 ;  /* 0x0000000100009824 */ /* 0x000fe400078e0a09 */
[----:B------:R-:W-:Y:S01]  /*0830*/  @!P1 VIADD R2, R2, 0x1 ;  /* 0x0000000102029836 */ /* 0x000fe20000000000 */
[----:B------:R-:W-:Y:S02]  /*0840*/  ISETP.NE.AND P1, PT, R13, RZ, PT ;  /* 0x000000ff0d00720c */ /* 0x000fe40003f25270 */
[----:B------:R-:W-:Y:S02]  /*0850*/  ISETP.GE.U32.AND P0, PT, R0, R9, PT ;  /* 0x000000090000720c */ /* 0x000fe40003f06070 */
[----:B------:R-:W-:-:S04]  /*0860*/  LOP3.LUT R0, R6, R13, RZ, 0x3c, !PT ;  /* 0x0000000d06007212 */ /* 0x000fc800078e3cff */
[----:B------:R-:W-:-:S07]  /*0870*/  ISETP.GE.AND P2, PT, R0, RZ, PT ;  /* 0x000000ff0000720c */ /* 0x000fce0003f46270 */
[----:B------:R-:W-:Y:S01]  /*0880*/  @P0 VIADD R2, R2, 0x1 ;  /* 0x0000000102020836 */ /* 0x000fe20000000000 */
[----:B------:R-:W-:-:S05]  /*0890*/  ISETP.GE.AND P0, PT, R125, 0x40, PT ;  /* 0x000000407d00780c */ /* 0x000fca0003f06270 */
[----:B------:R-:W-:Y:S01]  /*08a0*/  @!P2 IMAD.MOV R2, RZ, RZ, -R2 ;  /* 0x000000ffff02a224 */ /* 0x000fe200078e0a02 */
[----:B------:R-:W-:-:S05]  /*08b0*/  @!P1 LOP3.LUT R2, RZ, R13, RZ, 0x33, !PT ;  /* 0x0000000dff029212 */ /* 0x000fca00078e33ff */
[----:B------:R-:W-:Y:S02]  /*08c0*/  IMAD.MOV R0, RZ, RZ, -R2 ;  /* 0x000000ffff007224 */ /* 0x000fe400078e0a02 */
[----:B------:R-:W-:Y:S02]  /*08d0*/  IMAD.SHL.U32 R3, R2, 0x200, RZ ;  /* 0x0000020002037824 */ /* 0x000fe400078e00ff */
[----:B------:R-:W-:Y:S01]  /*08e0*/  IMAD R0, R13, R0, R6 ;  /* 0x000000000d007224 */ /* 0x000fe200078e0206 */
[----:B------:R-:W-:Y:S02]  /*08f0*/  SHF.R.U32.HI R6, RZ, 0x6, R126 ;  /* 0x00000006ff067819 */ /* 0x000fe4000001167e */
[----:B------:R-:W-:Y:S01]  /*0900*/  CS2R R12, SRZ ;  /* 0x00000000000c7805 */ /* 0x000fe2000001ff00 */
[----:B------:R-:W-:Y:S01]  /*0910*/  IMAD.IADD R0, R8, 0x1, R0 ;  /* 0x0000000108007824 */ /* 0x000fe200078e0200 */
[----:B------:R-:W-:Y:S02]  /*0920*/  SGXT.U32 R124, R6, 0x1 ;  /* 0x00000001067c781a */ /* 0x000fe40000000000 */
[----:B------:R-:W-:Y:S01]  /*0930*/  CS2R R8, SRZ ;  /* 0x0000000000087805 */ /* 0x000fe2000001ff00 */
[----:B------:R-:W-:Y:S01]  /*0940*/  IMAD R0, R0, 0x40, R5 ;  /* 0x0000004000007824 */ /* 0x000fe200078e0205 */
[----:B------:R-:W-:-:S02]  /*0950*/  LOP3.LUT R7, R3, 0x2, R124, 0xfe, !PT ;  /* 0x0000000203077812 */ /* 0x000fc400078efe7c */
[C-C-:B------:R-:W-:Y:S02]  /*0960*/  LOP3.LUT R6, R3.reuse, 0x4, R124.reuse, 0xfe, !PT ;  /* 0x0000000403067812 */ /* 0x140fe400078efe7c */
[C-C-:B------:R-:W-:Y:S01]  /*0970*/  LOP3.LUT R125, R3.reuse, 0x6, R124.reuse, 0xfe, !PT ;  /* 0x00000006037d7812 */ /* 0x140fe200078efe7c */
[----:B------:R0:W-:Y:S01]  /*0980*/  STL [R1+0xc08], R7 ;  /* 0x000c080701007387 */ /* 0x0001e20000100800 */
[C---:B------:R-:W-:Y:S02]  /*0990*/  LOP3.LUT R126, R3.reuse, 0x30, R124, 0xfe, !PT ;  /* 0x00000030037e7812 */ /* 0x040fe400078efe7c */
[----:B------:R-:W-:Y:S01]  /*09a0*/  LOP3.LUT R2, R3, R124, RZ, 0xfc, !PT ;  /* 0x0000007c03027212 */ /* 0x000fe200078efcff */
[----:B------:R1:W-:Y:S03]  /*09b0*/  STL [R1+0xc04], R6 ;  /* 0x000c040601007387 */ /* 0x0003e60000100800 */
[C---:B------:R-:W-:Y:S01]  /*09c0*/  LOP3.LUT R127, R2.reuse, 0xf8, RZ, 0xfc, !PT ;  /* 0x000000f8027f7812 */ /* 0x040fe200078efcff */
[----:B------:R2:W-:Y:S01]  /*09d0*/  STL [R1+0xc00], R125 ;  /* 0x000c007d01007387 */ /* 0x0005e20000100800 */
[----:B------:R-:W-:-:S02]  /*09e0*/  LOP3.LUT R132, R2, 0xfc, RZ, 0xfc, !PT ;  /* 0x000000fc02847812 */ /* 0x000fc400078efcff */
[C-C-:B0-----:R-:W-:Y:S02]  /*09f0*/  LOP3.LUT R7, R3.reuse, 0x8, R124.reuse, 0xfe, !PT ;  /* 0x0000000803077812 */ /* 0x141fe400078efe7c */
[C---:B------:R-:W-:Y:S02]  /*0a00*/  LOP3.LUT R133, R2.reuse, 0x104, RZ, 0xfc, !PT ;  /* 0x0000010402857812 */ /* 0x040fe400078efcff */
[C-C-:B-1----:R-:W-:Y:S01]  /*0a10*/  LOP3.LUT R6, R3.reuse, 0xa, R124.reuse, 0xfe, !PT ;  /* 0x0000000a03067812 */ /* 0x142fe200078efe7c */
[----:B------:R0:W-:Y:S01]  /*0a20*/  STL [R1+0xbfc], R7 ;  /* 0x000bfc0701007387 */ /* 0x0001e20000100800 */
[C---:B------:R-:W-:Y:S02]  /*0a30*/  LOP3.LUT R134, R2.reuse, 0x106, RZ, 0xfc, !PT ;  /* 0x0000010602867812 */ /* 0x040fe400078efcff */
[----:B--2---:R-:W-:Y:S01]  /*0a40*/  LOP3.LUT R125, R3, 0xc, R124, 0xfe, !PT ;  /* 0x0000000c037d7812 */ /* 0x004fe200078efe7c */
[----:B------:R1:W-:Y:S01]  /*0a50*/  STL [R1+0xbf8], R6 ;  /* 0x000bf80601007387 */ /* 0x0003e20000100800 */
[----:B------:R-:W-:-:S02]  /*0a60*/  LOP3.LUT R135, R2, 0x108, RZ, 0xfc, !PT ;  /* 0x0000010802877812 */ /* 0x000fc400078efcff */
[C---:B------:R-:W-:Y:S01]  /*0a70*/  LOP3.LUT R252, R2.reuse, 0x10e, RZ, 0xfc, !PT ;  /* 0x0000010e02fc7812 */ /* 0x040fe200078efcff */
[----:B------:R2:W-:Y:S01]  /*0a80*/  STL [R1+0xbf4], R125 ;  /* 0x000bf47d01007387 */ /* 0x0005e20000100800 */
[C---:B------:R-:W-:Y:S02]  /*0a90*/  LOP3.LUT R140, R2.reuse, 0x112, RZ, 0xfc, !PT ;  /* 0x00000112028c7812 */ /* 0x040fe400078efcff */
[C-C-:B0-----:R-:W-:Y:S02]  /*0aa0*/  LOP3.LUT R7, R3.reuse, 0xe, R124.reuse, 0xfe, !PT ;  /* 0x0000000e03077812 */ /* 0x141fe400078efe7c */
[C---:B------:R-:W-:Y:S02]  /*0ab0*/  LOP3.LUT R141, R2.reuse, 0x114, RZ, 0xfc, !PT ;  /* 0x00000114028d7812 */ /* 0x040fe400078efcff */
[----:B-1----:R-:W-:Y:S01]  /*0ac0*/  LOP3.LUT R6, R3, 0x10, R124, 0xfe, !PT ;  /* 0x0000001003067812 */ /* 0x002fe200078efe7c */
[----:B------:R0:W-:Y:S01]  /*0ad0*/  STL [R1+0xbf0], R7 ;  /* 0x000bf00701007387 */ /* 0x0001e20000100800 */
[----:B------:R-:W-:-:S02]  /*0ae0*/  LOP3.LUT R142, R2, 0x116, RZ, 0xfc, !PT ;  /* 0x00000116028e7812 */ /* 0x000fc400078efcff */
[C-C-:B--2---:R-:W-:Y:S01]  /*0af0*/  LOP3.LUT R125, R3.reuse, 0x12, R124.reuse, 0xfe, !PT ;  /* 0x00000012037d7812 */ /* 0x144fe200078efe7c */
[----:B------:R1:W-:Y:S01]  /*0b00*/  STL [R1+0xbec], R6 ;  /* 0x000bec0601007387 */ /* 0x0003e20000100800 */
[C---:B------:R-:W-:Y:S02]  /*0b10*/  LOP3.LUT R143, R2.reuse, 0x118, RZ, 0xfc, !PT ;  /* 0x00000118028f7812 */ /* 0x040fe400078efcff */
[C---:B------:R-:W-:Y:S01]  /*0b20*/  LOP3.LUT R149, R2.reuse, 0x11e, RZ, 0xfc, !PT ;  /* 0x0000011e02957812 */ /* 0x040fe200078efcff */
[----:B------:R2:W-:Y:S01]  /*0b30*/  STL [R1+0xbe8], R125 ;  /* 0x000be87d01007387 */ /* 0x0005e20000100800 */
[C---:B------:R-:W-:Y:S02]  /*0b40*/  LOP3.LUT R148, R2.reuse, 0x122, RZ, 0xfc, !PT ;  /* 0x0000012202947812 */ /* 0x040fe400078efcff */
[----:B0-----:R-:W-:Y:S02]  /*0b50*/  LOP3.LUT R7, R3, 0x14, R124, 0xfe, !PT ;  /* 0x0000001403077812 */ /* 0x001fe400078efe7c */
[----:B------:R-:W-:-:S02]  /*0b60*/  LOP3.LUT R150, R2, 0x126, RZ, 0xfc, !PT ;  /* 0x0000012602967812 */ /* 0x000fc400078efcff */
[C-C-:B-1----:R-:W-:Y:S01]  /*0b70*/  LOP3.LUT R6, R3.reuse, 0x16, R124.reuse, 0xfe, !PT ;  /* 0x0000001603067812 */ /* 0x142fe200078efe7c */
[----:B------:R0:W-:Y:S01]  /*0b80*/  STL [R1+0xbe4], R7 ;  /* 0x000be40701007387 */ /* 0x0001e20000100800 */
[C---:B------:R-:W-:Y:S02]  /*0b90*/  LOP3.LUT R151, R2.reuse, 0x128, RZ, 0xfc, !PT ;  /* 0x0000012802977812 */ /* 0x040fe400078efcff */
[----:B--2---:R-:W-:Y:S01]  /*0ba0*/  LOP3.LUT R125, R3, 0x18, R124, 0xfe, !PT ;  /* 0x00000018037d7812 */ /* 0x004fe200078efe7c */
[----:B------:R1:W-:Y:S01]  /*0bb0*/  STL [R1+0xbe0], R6 ;  /* 0x000be00601007387 */ /* 0x0003e20000100800 */
[C---:B------:R-:W-:Y:S02]  /*0bc0*/  LOP3.LUT R152, R2.reuse, 0x12a, RZ, 0xfc, !PT ;  /* 0x0000012a02987812 */ /* 0x040fe400078efcff */
        /* <DEDUP_REMOVED lines=45> */
[----:B------:R-:W-:Y:S01]  /*0ea0*/  STL [R1+0xbb0], R6 ;  /* 0x000bb00601007387 */ /* 0x000fe20000100800 */
[C---:B------:R-:W-:Y:S02]  /*0eb0*/  LOP3.LUT R174, R2.reuse, 0x156, RZ, 0xfc, !PT ;  /* 0x0000015602ae7812 */ /* 0x040fe400078efcff */
[C-C-:B0-----:R-:W-:Y:S01]  /*0ec0*/  LOP3.LUT R7, R3.reuse, 0x34, R124.reuse, 0xfe, !PT ;  /* 0x0000003403077812 */ /* 0x141fe200078efe7c */
[----:B------:R0:W-:Y:S01]  /*0ed0*/  STL [R1+0xba8], R125 ;  /* 0x000ba87d01007387 */ /* 0x0001e20000100800 */
[C---:B------:R-:W-:Y:S02]  /*0ee0*/  LOP3.LUT R175, R2.reuse, 0x158, RZ, 0xfc, !PT ;  /* 0x0000015802af7812 */ /* 0x040fe400078efcff */
[----:B-1----:R-:W-:Y:S01]  /*0ef0*/  LOP3.LUT R126, R3, 0x38, R124, 0xfe, !PT ;  /* 0x00000038037e7812 */ /* 0x002fe200078efe7c */
[----:B------:R1:W-:Y:S01]  /*0f00*/  STL [R1+0xba4], R7 ;  /* 0x000ba40701007387 */ /* 0x0003e20000100800 */
[----:B------:R-:W-:-:S02]  /*0f10*/  LOP3.LUT R176, R2, 0x15a, RZ, 0xfc, !PT ;  /* 0x0000015a02b07812 */ /* 0x000fc400078efcff */
[C---:B------:R-:W-:Y:S02]  /*0f20*/  LOP3.LUT R177, R2.reuse, 0x15c, RZ, 0xfc, !PT ;  /* 0x0000015c02b17812 */ /* 0x040fe400078efcff */
[C---:B------:R-:W-:Y:S02]  /*0f30*/  LOP3.LUT R178, R2.reuse, 0x15e, RZ, 0xfc, !PT ;  /* 0x0000015e02b27812 */ /* 0x040fe400078efcff */
[C-C-:B0-----:R-:W-:Y:S02]  /*0f40*/  LOP3.LUT R125, R3.reuse, 0x36, R124.reuse, 0xfe, !PT ;  /* 0x00000036037d7812 */ /* 0x141fe400078efe7c */
[C---:B------:R-:W-:Y:S02]  /*0f50*/  LOP3.LUT R179, R2.reuse, 0x160, RZ, 0xfc, !PT ;  /* 0x0000016002b37812 */ /* 0x040fe400078efcff */
[----:B-1----:R-:W-:Y:S01]  /*0f60*/  LOP3.LUT R7, R3, 0x3a, R124, 0xfe, !PT ;  /* 0x0000003a03077812 */ /* 0x002fe200078efe7c */
[----:B------:R0:W-:Y:S01]  /*0f70*/  STL [R1+0xba0], R125 ;  /* 0x000ba07d01007387 */ /* 0x0001e20000100800 */
[----:B------:R-:W-:-:S02]  /*0f80*/  LOP3.LUT R180, R2, 0x162, RZ, 0xfc, !PT ;  /* 0x0000016202b47812 */ /* 0x000fc400078efcff */
[C---:B------:R-:W-:Y:S01]  /*0f90*/  LOP3.LUT R181, R2.reuse, 0x164, RZ, 0xfc, !PT ;  /* 0x0000016402b57812 */ /* 0x040fe200078efcff */
[----:B------:R1:W-:Y:S01]  /*0fa0*/  STL [R1+0xb9c], R126 ;  /* 0x000b9c7e01007387 */ /* 0x0003e20000100800 */
[C---:B------:R-:W-:Y:S02]  /*0fb0*/  LOP3.LUT R182, R2.reuse, 0x166, RZ, 0xfc, !PT ;  /* 0x0000016602b67812 */ /* 0x040fe400078efcff */
[C---:B------:R-:W-:Y:S01]  /*0fc0*/  LOP3.LUT R183, R2.reuse, 0x168, RZ, 0xfc, !PT ;  /* 0x0000016802b77812 */ /* 0x040fe200078efcff */
[----:B------:R2:W-:Y:S01]  /*0fd0*/  STL [R1+0xb98], R7 ;  /* 0x000b980701007387 */ /* 0x0005e20000100800 */
[----:B------:R-:W-:Y:S02]  /*0fe0*/  LOP3.LUT R184, R2, 0x16a, RZ, 0xfc, !PT ;  /* 0x0000016a02b87812 */ /* 0x000fe400078efcff */
[C-C-:B0-----:R-:W-:Y:S02]  /*0ff0*/  LOP3.LUT R125, R3.reuse, 0x3c, R124.reuse, 0xfe, !PT ;  /* 0x0000003c037d7812 */ /* 0x141fe400078efe7c */
[----:B------:R-:W-:-:S02]  /*1000*/  LOP3.LUT R124, R3, 0x3e, R124, 0xfe, !PT ;  /* 0x0000003e037c7812 */ /* 0x000fc400078efe7c */
[C---:B------:R-:W-:Y:S01]  /*1010*/  LOP3.LUT R3, R2.reuse, 0x42, RZ, 0xfc, !PT ;  /* 0x0000004202037812 */ /* 0x040fe200078efcff */
[----:B------:R0:W-:Y:S01]  /*1020*/  STL [R1+0xb94], R125 ;  /* 0x000b947d01007387 */ /* 0x0001e20000100800 */
[C---:B-1----:R-:W-:Y:S02]  /*1030*/  LOP3.LUT R126, R2.reuse, 0xf6, RZ, 0xfc, !PT ;  /* 0x000000f6027e7812 */ /* 0x042fe400078efcff */
[C---:B--2---:R-:W-:Y:S01]  /*1040*/  LOP3.LUT R7, R2.reuse, 0x40, RZ, 0xfc, !PT ;  /* 0x0000004002077812 */ /* 0x044fe200078efcff */
[----:B------:R1:W-:Y:S01]  /*1050*/  STL [R1+0xb90], R124 ;  /* 0x000b907c01007387 */ /* 0x0003e20000100800 */
[C---:B------:R-:W-:Y:S02]  /*1060*/  LOP3.LUT R185, R2.reuse, 0x16c, RZ, 0xfc, !PT ;  /* 0x0000016c02b97812 */ /* 0x040fe400078efcff */
[C---:B------:R-:W-:Y:S01]  /*1070*/  LOP3.LUT R186, R2.reuse, 0x16e, RZ, 0xfc, !PT ;  /* 0x0000016e02ba7812 */ /* 0x040fe200078efcff */
[----:B------:R2:W-:Y:S01]  /*1080*/  STL [R1+0xb8c], R7 ;  /* 0x000b8c0701007387 */ /* 0x0005e20000100800 */
[----:B------:R-:W-:-:S02]  /*1090*/  LOP3.LUT R187, R2, 0x170, RZ, 0xfc, !PT ;  /* 0x0000017002bb7812 */ /* 0x000fc400078efcff */
[C---:B0-----:R-:W-:Y:S01]  /*10a0*/  LOP3.LUT R125, R2.reuse, 0xf4, RZ, 0xfc, !PT ;  /* 0x000000f4027d7812 */ /* 0x041fe200078efcff */
[----:B------:R0:W-:Y:S01]  /*10b0*/  STL [R1+0xd04], R3 ;  /* 0x000d040301007387 */ /* 0x0001e20000100800 */
[C---:B------:R-:W-:Y:S02]  /*10c0*/  LOP3.LUT R188, R2.reuse, 0x172, RZ, 0xfc, !PT ;  /* 0x0000017202bc7812 */ /* 0x040fe400078efcff */
[C---:B-1----:R-:W-:Y:S02]  /*10d0*/  LOP3.LUT R124, R2.reuse, 0x44, RZ, 0xfc, !PT ;  /* 0x00000044027c7812 */ /* 0x042fe400078efcff */
[C---:B------:R-:W-:Y:S02]  /*10e0*/  LOP3.LUT R189, R2.reuse, 0x174, RZ, 0xfc, !PT ;  /* 0x0000017402bd7812 */ /* 0x040fe400078efcff */
[C---:B--2---:R-:W-:Y:S01]  /*10f0*/  LOP3.LUT R7, R2.reuse, 0x46, RZ, 0xfc, !PT ;  /* 0x0000004602077812 */ /* 0x044fe200078efcff */
[----:B------:R1:W-:Y:S01]  /*1100*/  STL [R1+0xd18], R124 ;  /* 0x000d187c01007387 */ /* 0x0003e20000100800 */
[----:B------:R-:W-:-:S02]  /*1110*/  LOP3.LUT R190, R2, 0x176, RZ, 0xfc, !PT ;  /* 0x0000017602be7812 */ /* 0x000fc400078efcff */
[C---:B0-----:R-:W-:Y:S01]  /*1120*/  LOP3.LUT R3, R2.reuse, 0x48, RZ, 0xfc, !PT ;  /* 0x0000004802037812 */ /* 0x041fe200078efcff */
[----:B------:R0:W-:Y:S01]  /*1130*/  STL [R1+0xd20], R7 ;  /* 0x000d200701007387 */ /* 0x0001e20000100800 */
[C---:B------:R-:W-:Y:S02]  /*1140*/  LOP3.LUT R191, R2.reuse, 0x178, RZ, 0xfc, !PT ;  /* 0x0000017802bf7812 */ /* 0x040fe400078efcff */
[C---:B------:R-:W-:Y:S01]  /*1150*/  LOP3.LUT R192, R2.reuse, 0x17a, RZ, 0xfc, !PT ;  /* 0x0000017a02c07812 */ /* 0x040fe200078efcff */
[----:B------:R2:W-:Y:S01]  /*1160*/  STL [R1+0xd28], R3 ;  /* 0x000d280301007387 */ /* 0x0005e20000100800 */
[C---:B------:R-:W-:Y:S02]  /*1170*/  LOP3.LUT R193, R2.reuse, 0x17c, RZ, 0xfc, !PT ;  /* 0x0000017c02c17812 */ /* 0x040fe400078efcff */
[C---:B-1----:R-:W-:Y:S02]  /*1180*/  LOP3.LUT R124, R2.reuse, 0x4a, RZ, 0xfc, !PT ;  /* 0x0000004a027c7812 */ /* 0x042fe400078efcff */
[----:B------:R-:W-:-:S02]  /*1190*/  LOP3.LUT R194, R2, 0x17e, RZ, 0xfc, !PT ;  /* 0x0000017e02c27812 */ /* 0x000fc400078efcff */
[C---:B0-----:R-:W-:Y:S01]  /*11a0*/  LOP3.LUT R7, R2.reuse, 0x4c, RZ, 0xfc, !PT ;  /* 0x0000004c02077812 */ /* 0x041fe200078efcff */
[----:B------:R0:W-:Y:S01]  /*11b0*/  STL [R1+0xd24], R124 ;  /* 0x000d247c01007387 */ /* 0x0001e20000100800 */
[C---:B------:R-:W-:Y:S02]  /*11c0*/  LOP3.LUT R195, R2.reuse, 0x180, RZ, 0xfc, !PT ;  /* 0x0000018002c37812 */ /* 0x040fe400078efcff */
[C---:B--2---:R-:W-:Y:S01]  /*11d0*/  LOP3.LUT R3, R2.reuse, 0x4e, RZ, 0xfc, !PT ;  /* 0x0000004e02037812 */ /* 0x044fe200078efcff */
[----:B------:R1:W-:Y:S01]  /*11e0*/  STL [R1+0xd2c], R7 ;  /* 0x000d2c0701007387 */ /* 0x0003e20000100800 */
[C---:B------:R-:W-:Y:S02]  /*11f0*/  LOP3.LUT R196, R2.reuse, 0x182, RZ, 0xfc, !PT ;  /* 0x0000018202c47812 */ /* 0x040fe400078efcff */
[C---:B------:R-:W-:Y:S01]  /*1200*/  LOP3.LUT R197, R2.reuse, 0x184, RZ, 0xfc, !PT ;  /* 0x0000018402c57812 */ /* 0x040fe200078efcff */
[----:B------:R2:W-:Y:S01]  /*1210*/  STL [R1+0xd30], R3 ;  /* 0x000d300301007387 */ /* 0x0005e20000100800 */
[----:B------:R-:W-:-:S02]  /*1220*/  LOP3.LUT R198, R2, 0x186, RZ, 0xfc, !PT ;  /* 0x0000018602c67812 */ /* 0x000fc400078efcff */
[C---:B0-----:R-:W-:Y:S02]  /*1230*/  LOP3.LUT R124, R2.reuse, 0x50, RZ, 0xfc, !PT ;  /* 0x00000050027c7812 */ /* 0x041fe400078efcff */
[C---:B------:R-:W-:Y:S02]  /*1240*/  LOP3.LUT R199, R2.reuse, 0x188, RZ, 0xfc, !PT ;  /* 0x0000018802c77812 */ /* 0x040fe400078efcff */
[C---:B-1----:R-:W-:Y:S01]  /*1250*/  LOP3.LUT R7, R2.reuse, 0x52, RZ, 0xfc, !PT ;  /* 0x0000005202077812 */ /* 0x042fe200078efcff */
[----:B------:R0:W-:Y:S01]  /*1260*/  STL [R1+0xd3c], R124 ;  /* 0x000d3c7c01007387 */ /* 0x0001e20000100800 */
[C---:B------:R-:W-:Y:S02]  /*1270*/  LOP3.LUT R200, R2.reuse, 0x18a, RZ, 0xfc, !PT ;  /* 0x0000018a02c87812 */ /* 0x040fe400078efcff */
[C---:B--2---:R-:W-:Y:S01]  /*1280*/  LOP3.LUT R3, R2.reuse, 0x54, RZ, 0xfc, !PT ;  /* 0x0000005402037812 */ /* 0x044fe200078efcff */
[----:B------:R1:W-:Y:S01]  /*1290*/  STL [R1+0xd40], R7 ;  /* 0x000d400701007387 */ /* 0x0003e20000100800 */
[----:B------:R-:W-:-:S02]  /*12a0*/  LOP3.LUT R201, R2, 0x18c, RZ, 0xfc, !PT ;  /* 0x0000018c02c97812 */ /* 0x000fc400078efcff */
[C---:B------:R-:W-:Y:S01]  /*12b0*/  LOP3.LUT R202, R2.reuse, 0x18e, RZ, 0xfc, !PT ;  /* 0x0000018e02ca7812 */ /* 0x040fe200078efcff */
[----:B------:R2:W-:Y:S01]  /*12c0*/  STL [R1+0xd44], R3 ;  /* 0x000d440301007387 */ /* 0x0005e20000100800 */
[C---:B------:R-:W-:Y:S02]  /*12d0*/  LOP3.LUT R203, R2.reuse, 0x190, RZ, 0xfc, !PT ;  /* 0x0000019002cb7812 */ /* 0x040fe400078efcff */
[C---:B0-----:R-:W-:Y:S02]  /*12e0*/  LOP3.LUT R124, R2.reuse, 0x56, RZ, 0xfc, !PT ;  /* 0x00000056027c7812 */ /* 0x041fe400078efcff */
[C---:B------:R-:W-:Y:S02]  /*12f0*/  LOP3.LUT R204, R2.reuse, 0x192, RZ, 0xfc, !PT ;  /* 0x0000019202cc7812 */ /* 0x040fe400078efcff */
[C---:B-1----:R-:W-:Y:S01]  /*1300*/  LOP3.LUT R7, R2.reuse, 0x58, RZ, 0xfc, !PT ;  /* 0x0000005802077812 */ /* 0x042fe200078efcff */
[----:B------:R0:W-:Y:S01]  /*1310*/  STL [R1+0xd4c], R124 ;  /* 0x000d4c7c01007387 */ /* 0x0001e20000100800 */
[----:B------:R-:W-:-:S02]  /*1320*/  LOP3.LUT R205, R2, 0x194, RZ, 0xfc, !PT ;  /* 0x0000019402cd7812 */ /* 0x000fc400078efcff */
[C---:B--2---:R-:W-:Y:S01]  /*1330*/  LOP3.LUT R3, R2.reuse, 0x5a, RZ, 0xfc, !PT ;  /* 0x0000005a02037812 */ /* 0x044fe200078efcff */
[----:B------:R1:W-:Y:S01]  /*1340*/  STL [R1+0xd48], R7 ;  /* 0x000d480701007387 */ /* 0x0003e20000100800 */
[C---:B------:R-:W-:Y:S02]  /*1350*/  LOP3.LUT R206, R2.reuse, 0x196, RZ, 0xfc, !PT ;  /* 0x0000019602ce7812 */ /* 0x040fe400078efcff */
[C---:B------:R-:W-:Y:S01]  /*1360*/  LOP3.LUT R207, R2.reuse, 0x198, RZ, 0xfc, !PT ;  /* 0x0000019802cf7812 */ /* 0x040fe200078efcff */
[----:B------:R2:W-:Y:S01]  /*1370*/  STL [R1+0xd50], R3 ;  /* 0x000d500301007387 */ /* 0x0005e20000100800 */
[C---:B------:R-:W-:Y:S02]  /*1380*/  LOP3.LUT R208, R2.reuse, 0x19a, RZ, 0xfc, !PT ;  /* 0x0000019a02d07812 */ /* 0x040fe400078efcff */
[C---:B0-----:R-:W-:Y:S02]  /*1390*/  LOP3.LUT R124, R2.reuse, 0x5c, RZ, 0xfc, !PT ;  /* 0x0000005c027c7812 */ /* 0x041fe400078efcff */
[----:B------:R-:W-:-:S02]  /*13a0*/  LOP3.LUT R209, R2, 0x19c, RZ, 0xfc, !PT ;  /* 0x0000019c02d17812 */ /* 0x000fc400078efcff */
[C---:B-1----:R-:W-:Y:S01]  /*13b0*/  LOP3.LUT R7, R2.reuse, 0x5e, RZ, 0xfc, !PT ;  /* 0x0000005e02077812 */ /* 0x042fe200078efcff */
        /* <DEDUP_REMOVED lines=95> */
[C---:B0-----:R-:W-:Y:S02]  /*19b0*/  LOP3.LUT R124, R2.reuse, 0x92, RZ, 0xfc, !PT ;  /* 0x00000092027c7812 */ /* 0x041fe400078efcff */
[----:B-1----:R-:W-:-:S03]  /*19c0*/  LOP3.LUT R7, R2, 0x94, RZ, 0xfc, !PT ;  /* 0x0000009402077812 */ /* 0x002fc600078efcff */
[----:B------:R0:W-:Y:S01]  /*19d0*/  STL [R1+0xde0], R124 ;  /* 0x000de07c01007387 */ /* 0x0001e20000100800 */
[----:B--2---:R-:W-:-:S03]  /*19e0*/  LOP3.LUT R3, R2, 0x96, RZ, 0xfc, !PT ;  /* 0x0000009602037812 */ /* 0x004fc600078efcff */
[----:B------:R1:W-:Y:S04]  /*19f0*/  STL [R1+0xde4], R7 ;  /* 0x000de40701007387 */ /* 0x0003e80000100800 */
        /* <DEDUP_REMOVED lines=93> */
[----:B------:R-:W-:Y:S01]  /*1fd0*/  STL [R1+0xed0], R124 ;  /* 0x000ed07c01007387 */ /* 0x000fe20000100800 */
[----:B--2---:R-:W-:-:S03]  /*1fe0*/  LOP3.LUT R3, R2, 0xfa, RZ, 0xfc, !PT ;  /* 0x000000fa02037812 */ /* 0x004fc600078efcff */
[----:B------:R-:W-:Y:S04]  /*1ff0*/  STL [R1+0xed4], R125 ;  /* 0x000ed47d01007387 */ /* 0x000fe80000100800 */
[----:B------:R-:W-:Y:S04]  /*2000*/  STL [R1+0xedc], R126 ;  /* 0x000edc7e01007387 */ /* 0x000fe80000100800 */
[----:B------:R-:W-:Y:S04]  /*2010*/  STL [R1+0xed8], R127 ;  /* 0x000ed87f01007387 */ /* 0x000fe80000100800 */
[----:B------:R0:W-:Y:S04]  /*2020*/  STL [R1+0xee0], R3 ;  /* 0x000ee00301007387 */ /* 0x0001e80000100800 */
[----:B------:R1:W-:Y:S04]  /*2030*/  STL [R1+0xee4], R132 ;  /* 0x000ee48401007387 */ /* 0x0003e80000100800 */
[----:B------:R2:W-:Y:S01]  /*2040*/  STL [R1+0xee8], R7 ;  /* 0x000ee80701007387 */ /* 0x0005e20000100800 */
[----:B0-----:R-:W-:-:S02]  /*2050*/  LOP3.LUT R3, R2, 0x100, RZ, 0xfc, !PT ;  /* 0x0000010002037812 */ /* 0x001fc400078efcff */
[----:B-1----:R-:W-:-:S03]  /*2060*/  LOP3.LUT R132, R2, 0x102, RZ, 0xfc, !PT ;  /* 0x0000010202847812 */ /* 0x002fc600078efcff */
[----:B------:R0:W-:Y:S01]  /*2070*/  STL [R1+0xef8], R3 ;  /* 0x000ef80301007387 */ /* 0x0001e20000100800 */
[----:B--2---:R-:W-:-:S03]  /*2080*/  LOP3.LUT R7, R2, 0x10c, RZ, 0xfc, !PT ;  /* 0x0000010c02077812 */ /* 0x004fc600078efcff */
[----:B------:R-:W-:Y:S04]  /*2090*/  STL [R1+0xef4], R132 ;  /* 0x000ef48401007387 */ /* 0x000fe80000100800 */
[----:B------:R-:W-:Y:S01]  /*20a0*/  STL [R1+0xefc], R133 ;  /* 0x000efc8501007387 */ /* 0x000fe20000100800 */
[----:B0-----:R-:W-:-:S03]  /*20b0*/  LOP3.LUT R3, R2, 0x10a, RZ, 0xfc, !PT ;  /* 0x0000010a02037812 */ /* 0x001fc600078efcff */
[----:B------:R-:W-:Y:S04]  /*20c0*/  STL [R1+0xf00], R134 ;  /* 0x000f008601007387 */ /* 0x000fe80000100800 */
[----:B------:R-:W-:Y:S04]  /*20d0*/  STL [R1+0xf08], R135 ;  /* 0x000f088701007387 */ /* 0x000fe80000100800 */
[----:B------:R0:W-:Y:S04]  /*20e0*/  STL [R1+0xf04], R3 ;  /* 0x000f040301007387 */ /* 0x0001e80000100800 */
[----:B------:R1:W-:Y:S01]  /*20f0*/  STL [R1+0xf0c], R7 ;  /* 0x000f0c0701007387 */ /* 0x0003e20000100800 */
[----:B0-----:R-:W-:-:S02]  /*2100*/  LOP3.LUT R3, R2, 0x110, RZ, 0xfc, !PT ;  /* 0x0000011002037812 */ /* 0x001fc400078efcff */
[----:B-1----:R-:W-:-:S03]  /*2110*/  LOP3.LUT R7, R2, 0x11c, RZ, 0xfc, !PT ;  /* 0x0000011c02077812 */ /* 0x002fc600078efcff */
[----:B------:R0:W-:Y:S04]  /*2120*/  STL [R1+0xf1c], R3 ;  /* 0x000f1c0301007387 */ /* 0x0001e80000100800 */
[----:B------:R-:W-:Y:S04]  /*2130*/  STL [R1+0xf10], R252 ;  /* 0x000f10fc01007387 */ /* 0x000fe80000100800 */
[----:B------:R-:W-:Y:S01]  /*2140*/  STL [R1+0xf20], R140 ;  /* 0x000f208c01007387 */ /* 0x000fe20000100800 */
[----:B0-----:R-:W-:-:S03]  /*2150*/  LOP3.LUT R3, R2, 0x11a, RZ, 0xfc, !PT ;  /* 0x0000011a02037812 */ /* 0x001fc600078efcff */
[----:B------:R-:W-:Y:S04]  /*2160*/  STL [R1+0xf24], R141 ;  /* 0x000f248d01007387 */ /* 0x000fe80000100800 */
[----:B------:R-:W-:Y:S04]  /*2170*/  STL [R1+0xf2c], R142 ;  /* 0x000f2c8e01007387 */ /* 0x000fe80000100800 */
[----:B------:R-:W-:Y:S04]  /*2180*/  STL [R1+0xf28], R143 ;  /* 0x000f288f01007387 */ /* 0x000fe80000100800 */
[----:B------:R0:W-:Y:S04]  /*2190*/  STL [R1+0xf30], R3 ;  /* 0x000f300301007387 */ /* 0x0001e80000100800 */
[----:B------:R1:W-:Y:S04]  /*21a0*/  STL [R1+0xf38], R149 ;  /* 0x000f389501007387 */ /* 0x0003e80000100800 */
[----:B------:R-:W-:Y:S01]  /*21b0*/  STL [R1+0xf34], R7 ;  /* 0x000f340701007387 */ /* 0x000fe20000100800 */
[----:B0-----:R-:W-:-:S02]  /*21c0*/  LOP3.LUT R3, R2, 0x120, RZ, 0xfc, !PT ;  /* 0x0000012002037812 */ /* 0x001fc400078efcff */
[----:B-1----:R-:W-:-:S03]  /*21d0*/  LOP3.LUT R149, R2, 0x124, RZ, 0xfc, !PT ;  /* 0x0000012402957812 */ /* 0x002fc600078efcff */
[----:B------:R-:W-:Y:S04]  /*21e0*/  STL [R1+0xf40], R3 ;  /* 0x000f400301007387 */ /* 0x000fe80000100800 */
        /* <DEDUP_REMOVED lines=84> */
[----:B------:R0:W-:Y:S04]  /*2730*/  STL [R1+0xc0c], R0 ;  /* 0x000c0c0001007387 */ /* 0x0001e80000100800 */
[----:B------:R-:W-:Y:S04]  /*2740*/  STL [R1+0xc78], R232 ;  /* 0x000c78e801007387 */ /* 0x000fe80000100800 */
[----:B------:R-:W-:Y:S01]  /*2750*/  STL [R1+0xc74], R233 ;  /* 0x000c74e901007387 */ /* 0x000fe20000100800 */
[----:B0-----:R-:W-:-:S03]  /*2760*/  LOP3.LUT R0, R2, 0x1f2, RZ, 0xfc, !PT ;  /* 0x000001f202007812 */ /* 0x001fc600078efcff */
        /* <DEDUP_REMOVED lines=19> */
[----:B------:R1:W-:Y:S01]  /*28a0*/  STL [R1+0xc24], R5 ;  /* 0x000c240501007387 */ /* 0x0003e20000100800 */
[----:B0-----:R-:W-:-:S02]  /*28b0*/  LOP3.LUT R0, R2, 0x1f6, RZ, 0xfc, !PT ;  /* 0x000001f602007812 */ /* 0x001fc400078efcff */
[----:B-1----:R-:W-:-:S03]  /*28c0*/  LOP3.LUT R5, R2, 0x1f8, RZ, 0xfc, !PT ;  /* 0x000001f802057812 */ /* 0x002fc600078efcff */
[----:B------:R0:W-:Y:S04]  /*28d0*/  STL [R1+0xc20], R0 ;  /* 0x000c200001007387 */ /* 0x0001e80000100800 */
[----:B------:R1:W-:Y:S01]  /*28e0*/  STL [R1+0xc1c], R5 ;  /* 0x000c1c0501007387 */ /* 0x0003e20000100800 */
[C---:B0-----:R-:W-:Y:S02]  /*28f0*/  LOP3.LUT R0, R2.reuse, 0x1fa, RZ, 0xfc, !PT ;  /* 0x000001fa02007812 */ /* 0x041fe400078efcff */
[----:B-1----:R-:W-:-:S05]  /*2900*/  LOP3.LUT R5, R2, 0x1fc, RZ, 0xfc, !PT ;  /* 0x000001fc02057812 */ /* 0x002fca00078efcff */
[----:B------:R0:W-:Y:S02]  /*2910*/  STL [R1+0xc14], R5 ;  /* 0x000c140501007387 */ /* 0x0001e40000100800 */
[----:B0-----:R-:W-:-:S05]  /*2920*/  LOP3.LUT R5, R2, 0x1fe, RZ, 0xfc, !PT ;  /* 0x000001fe02057812 */ /* 0x001fca00078efcff */
[----:B------:R0:W-:Y:S04]  /*2930*/  STL [R1+0xc10], R5 ;  /* 0x000c100501007387 */ /* 0x0001e80000100800 */
[----:B0-----:R0:W5:Y:S04]  /*2940*/  LDL.LU R5, [R1+0xf8c] ;  /* 0x000f8c0001057983 */ /* 0x0011680000300800 */
[----:B------:R0:W-:Y:S01]  /*2950*/  STL [R1+0xc18], R0 ;  /* 0x000c180001007387 */ /* 0x0001e20000100800 */
[----:B------:R-:W-:Y:S05]  /*2960*/  @!P0 BRA `(.L_x_0) ;  /* 0x0000028c000c8947 */ /* 0x000fea0003800000 */
[----:B------:R-:W2:Y:S04]  /*2970*/  LDL R89, [R1+0xc10] ;  /* 0x000c100001597983 */ /* 0x000ea80000100800 */
[----:B------:R-:W3:Y:S04]  /*2980*/  LDL R90, [R1+0xc14] ;  /* 0x000c1400015a7983 */ /* 0x000ee80000100800 */
[----:B------:R-:W4:Y:S04]  /*2990*/  LDL R96, [R1+0xc1c] ;  /* 0x000c1c0001607983 */ /* 0x000f280000100800 */
[----:B------:R-:W4:Y:S04]  /*29a0*/  LDL R97, [R1+0xc20] ;  /* 0x000c200001617983 */ /* 0x000f280000100800 */
[----:B------:R-:W4:Y:S04]  /*29b0*/  LDL R98, [R1+0xc24] ;  /* 0x000c240001627983 */ /* 0x000f280000100800 */
[----:B------:R-:W4:Y:S01]  /*29c0*/  LDL R131, [R1+0xc28] ;  /* 0x000c280001837983 */ /* 0x000f220000100800 */
[----:B------:R-:W-:-:S03]  /*29d0*/  IMAD.MOV.U32 R91, RZ, RZ, R0 ;  /* 0x000000ffff5b7224 */ /* 0x000fc600078e0000 */
[----:B------:R-:W4:Y:S04]  /*29e0*/  LDL R137, [R1+0xf0c] ;  /* 0x000f0c0001897983 */ /* 0x000f280000100800 */
        /* <DEDUP_REMOVED lines=18> */
[----:B------:R-:W4:Y:S01]  /*2b10*/  LDL R144, [R1+0xf30] ;  /* 0x000f300001907983 */ /* 0x000f220000100800 */
[----:B------:R-:W-:-:S02]  /*2b20*/  IMAD.MOV.U32 R138, RZ, RZ, R252 ;  /* 0x000000ffff8a7224 */ /* 0x000fc400078e00fc */
[----:B------:R-:W-:Y:S01]  /*2b30*/  IMAD.MOV.U32 R107, RZ, RZ, R6 ;  /* 0x000000ffff6b7224 */ /* 0x000fe200078e0006 */
[----:B-----5:R1:W-:Y:S01]  /*2b40*/  STL [R1+0xff4], R5 ;  /* 0x000ff40501007387 */ /* 0x0203e20000100800 */
[----:B------:R-:W-:Y:S02]  /*2b50*/  IMAD.MOV.U32 R147, RZ, RZ, R3 ;  /* 0x000000ffff937224 */ /* 0x000fe400078e0003 */
[----:B------:R-:W-:Y:S02]  /*2b60*/  IMAD.MOV.U32 R145, RZ, RZ, R7 ;  /* 0x000000ffff917224 */ /* 0x000fe400078e0007 */
[----:B------:R-:W-:Y:S01]  /*2b70*/  IMAD.MOV.U32 R8, RZ, RZ, RZ ;  /* 0x000000ffff087224 */ /* 0x000fe200078e00ff */
[----:B------:R-:W-:Y:S01]  /*2b80*/  IABS R251, R251 ;  /* 0x000000fb00fb7213 */ /* 0x000fe20000000000 */
[----:B------:R-:W4:Y:S01]  /*2b90*/  LDL R49, [R1+0xe88] ;  /* 0x000e880001317983 */ /* 0x000f220000100800 */
[----:B------:R-:W-:Y:S01]  /*2ba0*/  IABS R249, R249 ;  /* 0x000000f900f97213 */ /* 0x000fe20000000000 */
[----:B------:R-:W-:Y:S01]  /*2bb0*/  ULDC UR9, c[0x0][0x238] ;  /* 0x00008e0000097ab9 */ /* 0x000fe20000000800 */
[----:B------:R-:W-:Y:S01]  /*2bc0*/  IABS R250, R250 ;  /* 0x000000fa00fa7213 */ /* 0x000fe20000000000 */
[----:B------:R-:W4:Y:S01]  /*2bd0*/  LDL R20, [R1+0xdc8] ;  /* 0x000dc80001147983 */ /* 0x000f220000100800 */
[----:B------:R-:W-:Y:S01]  /*2be0*/  IABS R246, R246 ;  /* 0x000000f600f67213 */ /* 0x000fe20000000000 */
[----:B------:R-:W-:Y:S01]  /*2bf0*/  ULDC UR10, c[0x0][0x23c] ;  /* 0x00008f00000a7ab9 */ /* 0x000fe20000000800 */
[----:B------:R-:W-:Y:S01]  /*2c00*/  IABS R247, R247 ;  /* 0x000000f700f77213 */ /* 0x000fe20000000000 */
[----:B------:R-:W-:Y:S01]  /*2c10*/  ULDC.64 UR4, c[0x0][0x218] ;  /* 0x0000860000047ab9 */ /* 0x000fe20000000a00 */
[----:B------:R-:W-:Y:S01]  /*2c20*/  IABS R244, R244 ;  /* 0x000000f400f47213 */ /* 0x000fe20000000000 */
[----:B------:R-:W-:Y:S01]  /*2c30*/  ULDC.64 UR12, c[0x0][0x210] ;  /* 0x00008400000c7ab9 */ /* 0x000fe20000000a00 */
[----:B--2---:R-:W-:Y:S01]  /*2c40*/  IABS R11, R89 ;  /* 0x00000059000b7213 */ /* 0x004fe20000000000 */
[----:B---3--:R-:W-:-:S02]  /*2c50*/  IMAD.MOV.U32 R89, RZ, RZ, R90 ;  /* 0x000000ffff597224 */ /* 0x008fc400078e005a */
[----:B------:R-:W-:Y:S02]  /*2c60*/  IMAD.MOV.U32 R90, RZ, RZ, R91 ;  /* 0x000000ffff5a7224 */ /* 0x000fe400078e005b */
[----:B----4-:R-:W-:Y:S01]  /*2c70*/  IMAD.MOV.U32 R91, RZ, RZ, R96 ;  /* 0x000000ffff5b7224 */ /* 0x010fe200078e0060 */
[----:B------:R-:W-:Y:S01]  /*2c80*/  IABS R10, R89 ;  /* 0x00000059000a7213 */ /* 0x000fe20000000000 */
[----:B------:R-:W-:Y:S02]  /*2c90*/  IMAD.MOV.U32 R96, RZ, RZ, R97 ;  /* 0x000000ffff607224 */ /* 0x000fe400078e0061 */
[----:B------:R-:W-:Y:S02]  /*2ca0*/  IMAD.MOV.U32 R89, RZ, RZ, R90 ;  /* 0x000000ffff597224 */ /* 0x000fe400078e005a */
[----:B------:R-:W-:Y:S02]  /*2cb0*/  IMAD.MOV.U32 R97, RZ, RZ, R98 ;  /* 0x000000ffff617224 */ /* 0x000fe400078e0062 */
[----:B------:R-:W-:-:S02]  /*2cc0*/  IMAD.MOV.U32 R90, RZ, RZ, R91 ;  /* 0x000000ffff5a7224 */ /* 0x000fc400078e005b */
[----:B------:R-:W-:Y:S02]  /*2cd0*/  IMAD.MOV.U32 R98, RZ, RZ, R131 ;  /* 0x000000ffff627224 */ /* 0x000fe400078e0083 */
[----:B------:R-:W-:Y:S01]  /*2ce0*/  IMAD.MOV.U32 R91, RZ, RZ, R96 ;  /* 0x000000ffff5b7224 */ /* 0x000fe200078e0060 */
[----:B------:R-:W-:Y:S01]  /*2cf0*/  IABS R252, R5 ;  /* 0x0000000500fc7213 */ /* 0x000fe20000000000 */
[----:B------:R-:W-:Y:S01]  /*2d00*/  IMAD.MOV.U32 R96, RZ, RZ, R97 ;  /* 0x000000ffff607224 */ /* 0x000fe200078e0061 */
[----:B0-----:R-:W-:Y:S01]  /*2d10*/  IABS R0, R4 ;  /* 0x0000000400007213 */ /* 0x001fe20000000000 */
[----:B------:R-:W-:Y:S01]  /*2d20*/  IMAD.MOV.U32 R97, RZ, RZ, R98 ;  /* 0x000000ffff617224 */ /* 0x000fe200078e0062 */
[----:B------:R-:W2:Y:S04]  /*2d30*/  LDL R131, [R1+0xee0] ;  /* 0x000ee00001837983 */ /* 0x000ea80000100800 */
[----:B------:R-:W3:Y:S01]  /*2d40*/  LDL R98, [R1+0xb8c] ;  /* 0x000b8c0001627983 */ /* 0x000ee20000100800 */
[----:B------:R-:W0:Y:S08]  /*2d50*/  I2F.RP R6, R252 ;  /* 0x000000fc00067306 */ /* 0x000e300000209400 */
[----:B------:R-:W4:Y:S08]  /*2d60*/  I2F.RP R3, R0 ;  /* 0x0000000000037306 */ /* 0x000f300000209400 */
[----:B0-----:R-:W0:Y:S08]  /*2d70*/  MUFU.RCP R6, R6 ;  /* 0x0000000600067308 */ /* 0x001e300000001000 */
[----:B----4-:R-:W4:Y:S01]  /*2d80*/  MUFU.RCP R3, R3 ;  /* 0x0000000300037308 */ /* 0x010f220000001000 */
[----:B0-----:R-:W-:-:S07]  /*2d90*/  VIADD R6, R6, 0xffffffe ;  /* 0x0ffffffe06067836 */ /* 0x001fce0000000000 */
[----:B------:R-:W0:Y:S01]  /*2da0*/  F2I.FTZ.U32.TRUNC.NTZ R9, R6 ;  /* 0x0000000600097305 */ /* 0x000e22000021f000 */
[----:B----4-:R-:W-:-:S07]  /*2db0*/  VIADD R3, R3, 0xffffffe ;  /* 0x0ffffffe03037836 */ /* 0x010fce0000000000 */
[----:B------:R0:W4:Y:S02]  /*2dc0*/  F2I.FTZ.U32.TRUNC.NTZ R7, R3 ;  /* 0x0000000300077305 */ /* 0x000124000021f000 */
[----:B0-----:R-:W-:-:S04]  /*2dd0*/  IMAD.MOV R3, RZ, RZ, -R9 ;  /* 0x000000ffff037224 */ /* 0x001fc800078e0a09 */
[----:B------:R-:W-:Y:S02]  /*2de0*/  IMAD R3, R3, R252, RZ ;  /* 0x000000fc03037224 */ /* 0x000fe400078e02ff */
[----:B----4-:R-:W-:Y:S02]  /*2df0*/  IMAD.MOV R6, RZ, RZ, -R7 ;  /* 0x000000ffff067224 */ /* 0x010fe400078e0a07 */
[----:B------:R-:W-:Y:S01]  /*2e00*/  IMAD.HI.U32 R3, R9, R3, R8 ;  /* 0x0000000309037227 */ /* 0x000fe200078e0008 */
[----:B------:R-:W-:-:S03]  /*2e10*/  IABS R8, R89 ;  /* 0x0000005900087213 */ /* 0x000fc60000000000 */
[----:B------:R-:W-:Y:S02]  /*2e20*/  IMAD.MOV.U32 R9, RZ, RZ, R10 ;  /* 0x000000ffff097224 */ /* 0x000fe400078e000a */
[----:B------:R-:W-:Y:S02]  /*2e30*/  IMAD R10, R6, R0, RZ ;  /* 0x00000000060a7224 */ /* 0x000fe400078e02ff */
[----:B------:R-:W-:Y:S02]  /*2e40*/  IMAD.MOV.U32 R89, RZ, RZ, R90 ;  /* 0x000000ffff597224 */ /* 0x000fe400078e005a */
[----:B------:R-:W-:Y:S02]  /*2e50*/  IMAD.MOV.U32 R6, RZ, RZ, RZ ;  /* 0x000000ffff067224 */ /* 0x000fe400078e00ff */
[----:B------:R-:W-:Y:S02]  /*2e60*/  IMAD.MOV.U32 R90, RZ, RZ, R91 ;  /* 0x000000ffff5a7224 */ /* 0x000fe400078e005b */
[----:B------:R-:W-:-:S02]  /*2e70*/  IMAD.MOV.U32 R91, RZ, RZ, R96 ;  /* 0x000000ffff5b7224 */ /* 0x000fc400078e0060 */
[----:B------:R-:W-:Y:S02]  /*2e80*/  IMAD.MOV.U32 R96, RZ, RZ, R97 ;  /* 0x000000ffff607224 */ /* 0x000fe400078e0061 */
[----:B-1----:R-:W-:Y:S01]  /*2e90*/  IMAD.HI.U32 R5, R7, R10, R6 ;  /* 0x0000000a07057227 */ /* 0x002fe200078e0006 */
[----:B------:R-:W-:-:S03]  /*2ea0*/  IABS R10, R89 ;  /* 0x00000059000a7213 */ /* 0x000fc60000000000 */
[----:B------:R-:W-:Y:S02]  /*2eb0*/  IMAD.MOV.U32 R89, RZ, RZ, R90 ;  /* 0x000000ffff597224 */ /* 0x000fe400078e005a */
[----:B------:R-:W-:Y:S02]  /*2ec0*/  IMAD.MOV.U32 R90, RZ, RZ, R91 ;  /* 0x000000ffff5a7224 */ /* 0x000fe400078e005b */
[----:B------:R-:W-:Y:S02]  /*2ed0*/  IMAD.MOV.U32 R91, RZ, RZ, R96 ;  /* 0x000000ffff5b7224 */ /* 0x000fe400078e0060 */
[----:B---3--:R-:W-:Y:S02]  /*2ee0*/  IMAD.MOV.U32 R97, RZ, RZ, R98 ;  /* 0x000000ffff617224 */ /* 0x008fe400078e0062 */
[----:B------:R-:W-:Y:S02]  /*2ef0*/  IMAD.MOV.U32 R98, RZ, RZ, R99 ;  /* 0x000000ffff627224 */ /* 0x000fe400078e0063 */
[----:B------:R-:W-:-:S02]  /*2f00*/  IMAD.MOV.U32 R99, RZ, RZ, R104 ;  /* 0x000000ffff637224 */ /* 0x000fc400078e0068 */
[----:B------:R-:W-:Y:S02]  /*2f10*/  IMAD.MOV.U32 R104, RZ, RZ, R113 ;  /* 0x000000ffff687224 */ /* 0x000fe400078e0071 */
[----:B------:R-:W-:Y:S02]  /*2f20*/  IMAD.MOV.U32 R96, RZ, RZ, R97 ;  /* 0x000000ffff607224 */ /* 0x000fe400078e0061 */
[----:B------:R-:W-:Y:S01]  /*2f30*/  IMAD.HI.U32 R12, R3, R9, RZ ;  /* 0x00000009030c7227 */ /* 0x000fe200078e00ff */
[----:B------:R-:W-:Y:S01]  /*2f40*/  IABS R6, R89 ;  /* 0x0000005900067213 */ /* 0x000fe20000000000 */
[----:B------:R-:W3:Y:S02]  /*2f50*/  LDL R113, [R1+0xd54] ;  /* 0x000d540001717983 */ /* 0x000ee40000100800 */
[----:B------:R-:W-:Y:S02]  /*2f60*/  IMAD.MOV.U32 R97, RZ, RZ, R98 ;  /* 0x000000ffff617224 */ /* 0x000fe400078e0062 */
[----:B------:R-:W-:-:S02]  /*2f70*/  IMAD.MOV.U32 R98, RZ, RZ, R99 ;  /* 0x000000ffff627224 */ /* 0x000fc400078e0063 */
[----:B------:R-:W-:Y:S02]  /*2f80*/  IMAD.MOV.U32 R99, RZ, RZ, R104 ;  /* 0x000000ffff637224 */ /* 0x000fe400078e0068 */
[----:B------:R-:W-:Y:S02]  /*2f90*/  IMAD.MOV.U32 R104, RZ, RZ, R106 ;  /* 0x000000ffff687224 */ /* 0x000fe400078e006a */
[----:B------:R-:W-:Y:S02]  /*2fa0*/  IMAD.MOV.U32 R106, RZ, RZ, R112 ;  /* 0x000000ffff6a7224 */ /* 0x000fe400078e0070 */
[----:B------:R-:W4:Y:S01]  /*2fb0*/  LDL R112, [R1+0xb9c] ;  /* 0x000b9c0001707983 */ /* 0x000f220000100800 */
[----:B------:R-:W-:Y:S02]  /*2fc0*/  IMAD.MOV.U32 R89, RZ, RZ, R90 ;  /* 0x000000ffff597224 */ /* 0x000fe400078e005a */
[----:B------:R-:W-:Y:S02]  /*2fd0*/  IMAD.MOV R12, RZ, RZ, -R12 ;  /* 0x000000ffff0c7224 */ /* 0x000fe400078e0a0c */
[----:B------:R-:W-:-:S04]  /*2fe0*/  IMAD.HI.U32 R7, R3, R8, RZ ;  /* 0x0000000803077227 */ /* 0x000fc800078e00ff */
[----:B------:R-:W-:Y:S02]  /*2ff0*/  IMAD.MOV.U32 R90, RZ, RZ, R91 ;  /* 0x000000ffff5a7224 */ /* 0x000fe400078e005b */
[----:B------:R-:W-:Y:S02]  /*3000*/  IMAD.MOV.U32 R91, RZ, RZ, R96 ;  /* 0x000000ffff5b7224 */ /* 0x000fe400078e0060 */
[----:B------:R-:W-:Y:S01]  /*3010*/  IMAD R17, R252, R12, R9 ;  /* 0x0000000cfc117224 */ /* 0x000fe200078e0209 */
[----:B------:R-:W-:Y:S01]  /*3020*/  IABS R9, R89 ;  /* 0x0000005900097213 */ /* 0x000fe20000000000 */
[----:B------:R-:W-:Y:S02]  /*3030*/  IMAD.MOV.U32 R96, RZ, RZ, R97 ;  /* 0x000000ffff607224 */ /* 0x000fe400078e0061 */
[----:B------:R-:W-:Y:S02]  /*3040*/  IMAD.MOV R7, RZ, RZ, -R7 ;  /* 0x000000ffff077224 */ /* 0x000fe400078e0a07 */
[----:B------:R-:W-:-:S02]  /*3050*/  IMAD.MOV.U32 R89, RZ, RZ, R90 ;  /* 0x000000ffff597224 */ /* 0x000fc400078e005a */
[----:B------:R-:W-:Y:S02]  /*3060*/  IMAD.MOV.U32 R90, RZ, RZ, R91 ;  /* 0x000000ffff5a7224 */ /* 0x000fe400078e005b */
[----:B------:R-:W-:Y:S02]  /*3070*/  IMAD.MOV.U32 R97, RZ, RZ, R98 ;  /* 0x000000ffff617224 */ /* 0x000fe400078e0062 */
[----:B------:R-:W-:Y:S02]  /*3080*/  IMAD.MOV.U32 R91, RZ, RZ, R96 ;  /* 0x000000ffff5b7224 */ /* 0x000fe400078e0060 */
[----:B------:R-:W-:Y:S02]  /*3090*/  IMAD.MOV.U32 R98, RZ, RZ, R99 ;  /* 0x000000ffff627224 */ /* 0x000fe400078e0063 */
[----:B------:R-:W-:Y:S01]  /*30a0*/  IMAD R16, R252, R7, R8 ;  /* 0x00000007fc107224 */ /* 0x000fe200078e0208 */
[----:B------:R-:W-:Y:S01]  /*30b0*/  IABS R7, R89 ;  /* 0x0000005900077213 */ /* 0x000fe20000000000 */
[----:B------:R-:W-:-:S02]  /*30c0*/  IMAD.MOV.U32 R99, RZ, RZ, R104 ;  /* 0x000000ffff637224 */ /* 0x000fc400078e0068 */
[----:B------:R-:W-:Y:S02]  /*30d0*/  IMAD.MOV.U32 R104, RZ, RZ, R106 ;  /* 0x000000ffff687224 */ /* 0x000fe400078e006a */
[----:B------:R-:W-:Y:S02]  /*30e0*/  IMAD.MOV.U32 R89, RZ, RZ, R90 ;  /* 0x000000ffff597224 */ /* 0x000fe400078e005a */
[----:B------:R-:W-:Y:S02]  /*30f0*/  IMAD.MOV.U32 R90, RZ, RZ, R91 ;  /* 0x000000ffff5a7224 */ /* 0x000fe400078e005b */
[----:B------:R-:W-:Y:S02]  /*3100*/  IMAD.MOV.U32 R96, RZ, RZ, R97 ;  /* 0x000000ffff607224 */ /* 0x000fe400078e0061 */
[----:B------:R-:W-:Y:S02]  /*3110*/  IMAD.MOV.U32 R97, RZ, RZ, R99 ;  /* 0x000000ffff617224 */ /* 0x000fe400078e0063 */
        /* <DEDUP_REMOVED lines=15> */
[----:B------:R-:W2:Y:S01]  /*3210*/  LDL R81, [R1+0xd18] ;  /* 0x000d180001517983 */ /* 0x000ea20000100800 */
[----:B------:R-:W-:-:S03]  /*3220*/  IMAD.MOV.U32 R105, RZ, RZ, R121 ;  /* 0x000000ffff697224 */ /* 0x000fc600078e0079 */
[----:B------:R-:W3:Y:S01]  /*3230*/  LDL R121, [R1+0xeb0] ;  /* 0x000eb00001797983 */ /* 0x000ee20000100800 */
[----:B----4-:R-:W-:Y:S02]  /*3240*/  IMAD.MOV.U32 R106, RZ, RZ, R112 ;  /* 0x000000ffff6a7224 */ /* 0x010fe400078e0070 */
[----:B------:R-:W-:Y:S02]  /*3250*/  IMAD.MOV.U32 R112, RZ, RZ, R129 ;  /* 0x000000ffff707224 */ /* 0x000fe400078e0081 */
[----:B------:R-:W-:Y:S01]  /*3260*/  IMAD.MOV.U32 R104, RZ, RZ, R106 ;  /* 0x000000ffff687224 */ /* 0x000fe200078e006a */
[----:B------:R-:W-:Y:S01]  /*3270*/  IABS R111, R49 ;  /* 0x00000031006f7213 */ /* 0x000fe20000000000 */
[----:B------:R-:W-:Y:S01]  /*3280*/  IMAD.MOV.U32 R106, RZ, RZ, R112 ;  /* 0x000000ffff6a7224 */ /* 0x000fe200078e0070 */
[----:B------:R-:W-:Y:S01]  /*3290*/  IABS R71, R20 ;  /* 0x0000001400477213 */ /* 0x000fe20000000000 */
[----:B------:R-:W-:Y:S02]  /*32a0*/  IMAD.MOV.U32 R112, RZ, RZ, R120 ;  /* 0x000000ffff707224 */ /* 0x000fe400078e0078 */
[----:B------:R-:W-:Y:S01]  /*32b0*/  IMAD.HI.U32 R13, R3, R11, RZ ;  /* 0x0000000b030d7227 */ /* 0x000fe200078e00ff */
[----:B------:R-:W-:Y:S01]  /*32c0*/  ISETP.GT.U32.AND P3, PT, R252, R16, PT ;  /* 0x00000010fc00720c */ /* 0x000fe20003f64070 */
[----:B------:R-:W4:Y:S02]  /*32d0*/  LDL R129, [R1+0xee4] ;  /* 0x000ee40001817983 */ /* 0x000f240000100800 */
        /* <DEDUP_REMOVED lines=11> */
[----:B------:R-:W-:Y:S01]  /*3390*/  IMAD.MOV.U32 R89, RZ, RZ, R90 ;  /* 0x000000ffff597224 */ /* 0x000fe200078e005a */
[----:B------:R-:W4:Y:S01]  /*33a0*/  LDL R130, [R1+0xeb8] ;  /* 0x000eb80001827983 */ /* 0x000f220000100800 */
[----:B------:R-:W-:-:S02]  /*33b0*/  IMAD.MOV.U32 R90, RZ, RZ, R91 ;  /* 0x000000ffff5a7224 */ /* 0x000fc400078e005b */
[----:B------:R-:W-:Y:S02]  /*33c0*/  IMAD.MOV.U32 R91, RZ, RZ, R96 ;  /* 0x000000ffff5b7224 */ /* 0x000fe400078e0060 */
[----:B------:R-:W-:Y:S02]  /*33d0*/  IMAD.MOV.U32 R96, RZ, RZ, R97 ;  /* 0x000000ffff607224 */ /* 0x000fe400078e0061 */
[----:B------:R-:W-:Y:S02]  /*33e0*/  IMAD.MOV.U32 R97, RZ, RZ, R112 ;  /* 0x000000ffff617224 */ /* 0x000fe400078e0070 */
[----:B------:R-:W-:Y:S02]  /*33f0*/  IMAD.MOV.U32 R112, RZ, RZ, R128 ;  /* 0x000000ffff707224 */ /* 0x000fe400078e0080 */
[----:B------:R-:W4:Y:S01]  /*3400*/  LDL R128, [R1+0xd30] ;  /* 0x000d300001807983 */ /* 0x000f220000100800 */
        /* <DEDUP_REMOVED lines=8> */
[----:B--2---:R-:W-:Y:S02]  /*3490*/  IMAD.MOV.U32 R74, RZ, RZ, R81 ;  /* 0x000000ffff4a7224 */ /* 0x004fe400078e0051 */
[----:B------:R-:W-:Y:S02]  /*34a0*/  IMAD.MOV.U32 R81, RZ, RZ, R136 ;  /* 0x000000ffff517224 */ /* 0x000fe400078e0088 */
[----:B------:R-:W-:Y:S01]  /*34b0*/  IMAD.MOV R13, RZ, RZ, -R13 ;  /* 0x000000ffff0d7224 */ /* 0x000fe200078e0a0d */
[----:B------:R-:W-:Y:S01]  /*34c0*/  ISETP.GT.U32.AND P1, PT, R252, R17, PT ;  /* 0x00000011fc00720c */ /* 0x000fe20003f24070 */
[----:B------:R-:W-:Y:S01]  /*34d0*/  IMAD.MOV.U32 R73, RZ, RZ, R81 ;  /* 0x000000ffff497224 */ /* 0x000fe200078e0051 */
[----:B------:R-:W2:Y:S01]  /*34e0*/  LDL R136, [R1+0xf04] ;  /* 0x000f040001887983 */ /* 0x000ea20000100800 */
[----:B------:R-:W-:Y:S02]  /*34f0*/  IMAD.MOV.U32 R81, RZ, RZ, R82 ;  /* 0x000000ffff517224 */ /* 0x000fe400078e0052 */
[----:B------:R-:W-:-:S02]  /*3500*/  IMAD.MOV.U32 R82, RZ, RZ, R89 ;  /* 0x000000ffff527224 */ /* 0x000fc400078e0059 */
[----:B------:R-:W-:Y:S02]  /*3510*/  IMAD.MOV.U32 R72, RZ, RZ, R73 ;  /* 0x000000ffff487224 */ /* 0x000fe400078e0049 */
[----:B------:R-:W-:Y:S02]  /*3520*/  IMAD.MOV.U32 R73, RZ, RZ, R81 ;  /* 0x000000ffff497224 */ /* 0x000fe400078e0051 */
[----:B------:R-:W-:Y:S02]  /*3530*/  IMAD.MOV.U32 R67, RZ, RZ, R72 ;  /* 0x000000ffff437224 */ /* 0x000fe400078e0048 */
[----:B------:R-:W-:Y:S02]  /*3540*/  IMAD.MOV.U32 R72, RZ, RZ, R88 ;  /* 0x000000ffff487224 */ /* 0x000fe400078e0058 */
[----:B---3--:R-:W-:Y:S02]  /*3550*/  IMAD.MOV.U32 R88, RZ, RZ, R121 ;  /* 0x000000ffff587224 */ /* 0x008fe400078e0079 */
[----:B------:R-:W3:Y:S02]  /*3560*/  LDL R121, [R1+0xd48] ;  /* 0x000d480001797983 */ /* 0x000ee40000100800 */
[----:B------:R-:W-:-:S02]  /*3570*/  IMAD.MOV.U32 R66, RZ, RZ, R88 ;  /* 0x000000ffff427224 */ /* 0x000fc400078e0058 */
[----:B----4-:R-:W-:Y:S02]  /*3580*/  IMAD.MOV.U32 R123, RZ, RZ, R130 ;  /* 0x000000ffff7b7224 */ /* 0x010fe400078e0082 */
[----:B------:R-:W4:Y:S02]  /*3590*/  LDL R130, [R1+0xec0] ;  /* 0x000ec00001827983 */ /* 0x000f240000100800 */
[----:B------:R-:W-:-:S04]  /*35a0*/  IMAD.MOV.U32 R122, RZ, RZ, R123 ;  /* 0x000000ffff7a7224 */ /* 0x000fc800078e007b */
[----:B------:R-:W-:Y:S02]  /*35b0*/  IMAD.MOV.U32 R120, RZ, RZ, R122 ;  /* 0x000000ffff787224 */ /* 0x000fe400078e007a */
[----:B------:R-:W-:-:S04]  /*35c0*/  IMAD.MOV.U32 R91, RZ, RZ, R128 ;  /* 0x000000ffff5b7224 */ /* 0x000fc800078e0080 */
[----:B------:R-:W-:Y:S02]  /*35d0*/  IMAD.MOV.U32 R89, RZ, RZ, R91 ;  /* 0x000000ffff597224 */ /* 0x000fe400078e005b */
[----:B------:R-:W-:Y:S02]  /*35e0*/  IMAD.MOV.U32 R91, RZ, RZ, R104 ;  /* 0x000000ffff5b7224 */ /* 0x000fe400078e0068 */
[----:B------:R-:W-:Y:S02]  /*35f0*/  IMAD.MOV.U32 R104, RZ, RZ, R106 ;  /* 0x000000ffff687224 */ /* 0x000fe400078e006a */
[----:B------:R-:W-:Y:S02]  /*3600*/  IMAD.MOV.U32 R106, RZ, RZ, R120 ;  /* 0x000000ffff6a7224 */ /* 0x000fe400078e0078 */
[----:B------:R-:W-:Y:S02]  /*3610*/  IMAD.MOV.U32 R81, RZ, RZ, R89 ;  /* 0x000000ffff517224 */ /* 0x000fe400078e0059 */
[----:B------:R-:W-:-:S04]  /*3620*/  IMAD.MOV.U32 R89, RZ, RZ, R106 ;  /* 0x000000ffff597224 */ /* 0x000fc800078e006a */
[----:B------:R-:W-:-:S04]  /*3630*/  IMAD.MOV.U32 R65, RZ, RZ, R89 ;  /* 0x000000ffff417224 */ /* 0x000fc800078e0059 */
        /* <DEDUP_REMOVED lines=9> */
[----:B------:R-:W2:Y:S01]  /*36d0*/  LDL R65, [R1+0xe8c] ;  /* 0x000e8c0001417983 */ /* 0x000ea20000100800 */
[----:B------:R-:W-:Y:S02]  /*36e0*/  IMAD.MOV.U32 R57, RZ, RZ, R58 ;  /* 0x000000ffff397224 */ /* 0x000fe400078e003a */
[----:B------:R-:W-:Y:S02]  /*36f0*/  IMAD.MOV.U32 R58, RZ, RZ, R59 ;  /* 0x000000ffff3a7224 */ /* 0x000fe400078e003b */
[----:B------:R-:W-:Y:S01]  /*3700*/  IMAD.MOV.U32 R59, RZ, RZ, R64 ;  /* 0x000000ffff3b7224 */ /* 0x000fe200078e0040 */
[----:B------:R-:W-:Y:S01]  /*3710*/  IABS R119, R57 ;  /* 0x0000003900777213 */ /* 0x000fe20000000000 */
[----:B------:R-:W-:-:S02]  /*3720*/  IMAD.MOV.U32 R57, RZ, RZ, R58 ;  /* 0x000000ffff397224 */ /* 0x000fc400078e003a */
[----:B------:R-:W-:Y:S02]  /*3730*/  IMAD.MOV.U32 R72, RZ, RZ, R80 ;  /* 0x000000ffff487224 */ /* 0x000fe400078e0050 */
[----:B------:R-:W-:Y:S02]  /*3740*/  IMAD.MOV.U32 R80, RZ, RZ, R83 ;  /* 0x000000ffff507224 */ /* 0x000fe400078e0053 */
[----:B------:R-:W-:Y:S02]  /*3750*/  IMAD.MOV.U32 R58, RZ, RZ, R59 ;  /* 0x000000ffff3a7224 */ /* 0x000fe400078e003b */
[----:B------:R-:W-:Y:S01]  /*3760*/  IMAD.MOV.U32 R83, RZ, RZ, R98 ;  /* 0x000000ffff537224 */ /* 0x000fe200078e0062 */
[----:B------:R-:W-:Y:S01]  /*3770*/  IABS R118, R57 ;  /* 0x0000003900767213 */ /* 0x000fe20000000000 */
[----:B------:R-:W3:Y:S01]  /*3780*/  LDL R98, [R1+0xe84] ;  /* 0x000e840001627983 */ /* 0x000ee20000100800 */
[----:B------:R-:W-:-:S05]  /*3790*/  IMAD.MOV.U32 R57, RZ, RZ, R58 ;  /* 0x000000ffff397224 */ /* 0x000fca00078e003a */
[----:B------:R-:W-:Y:S02]  /*37a0*/  IABS R117, R57 ;  /* 0x0000003900757213 */ /* 0x000fe40000000000 */
[----:B------:R-:W4:Y:S01]  /*37b0*/  LDL R57, [R1+0xea4] ;  /* 0x000ea40001397983 */ /* 0x000f220000100800 */
[----:B--2---:R-:W-:Y:S02]  /*37c0*/  IMAD.MOV.U32 R64, RZ, RZ, R65 ;  /* 0x000000ffff407224 */ /* 0x004fe400078e0041 */
[----:B------:R-:W-:Y:S02]  /*37d0*/  IMAD.MOV.U32 R65, RZ, RZ, R67 ;  /* 0x000000ffff417224 */ /* 0x000fe400078e0043 */
[----:B------:R-:W-:Y:S02]  /*37e0*/  IMAD.MOV.U32 R67, RZ, RZ, R82 ;  /* 0x000000ffff437224 */ /* 0x000fe400078e0052 */
[----:B------:R-:W-:Y:S02]  /*37f0*/  IMAD.MOV.U32 R82, RZ, RZ, R107 ;  /* 0x000000ffff527224 */ /* 0x000fe400078e006b */
[----:B------:R-:W-:Y:S01]  /*3800*/  IMAD.MOV.U32 R59, RZ, RZ, R65 ;  /* 0x000000ffff3b7224 */ /* 0x000fe200078e0041 */
[----:B------:R-:W2:Y:S01]  /*3810*/  LDL R107, [R1+0xe7c] ;  /* 0x000e7c00016b7983 */ /* 0x000ea20000100800 */
[----:B------:R-:W-:-:S02]  /*3820*/  IMAD.MOV.U32 R65, RZ, RZ, R67 ;  /* 0x000000ffff417224 */ /* 0x000fc400078e0043 */
[----:B------:R-:W-:Y:S02]  /*3830*/  IMAD.MOV.U32 R67, RZ, RZ, R82 ;  /* 0x000000ffff437224 */ /* 0x000fe400078e0052 */
[----:B------:R-:W2:Y:S01]  /*3840*/  LDL R82, [R1+0xe80] ;  /* 0x000e800001527983 */ /* 0x000ea20000100800 */
[----:B---3--:R-:W-:Y:S02]  /*3850*/  IMAD.MOV.U32 R66, RZ, RZ, R98 ;  /* 0x000000ffff427224 */ /* 0x008fe400078e0062 */
[----:B------:R-:W-:Y:S02]  /*3860*/  IMAD.MOV.U32 R58, RZ, RZ, R65 ;  /* 0x000000ffff3a7224 */ /* 0x000fe400078e0041 */
[----:B------:R-:W-:Y:S02]  /*3870*/  IMAD.MOV.U32 R56, RZ, RZ, R64 ;  /* 0x000000ffff387224 */ /* 0x000fe400078e0040 */
[----:B------:R-:W-:Y:S02]  /*3880*/  IMAD.MOV.U32 R65, RZ, RZ, R67 ;  /* 0x000000ffff417224 */ /* 0x000fe400078e0043 */
[----:B------:R-:W-:Y:S01]  /*3890*/  IMAD.MOV.U32 R64, RZ, RZ, R66 ;  /* 0x000000ffff407224 */ /* 0x000fe200078e0042 */
[----:B----4-:R-:W-:Y:S01]  /*38a0*/  IABS R116, R57 ;  /* 0x0000003900747213 */ /* 0x010fe20000000000 */
[----:B------:R-:W-:Y:S01]  /*38b0*/  IMAD.MOV.U32 R51, RZ, RZ, R56 ;  /* 0x000000ffff337224 */ /* 0x000fe200078e0038 */
[----:B------:R-:W3:Y:S01]  /*38c0*/  LDL R66, [R1+0xe60] ;  /* 0x000e600001427983 */ /* 0x000ee20000100800 */
[----:B------:R-:W-:-:S02]  /*38d0*/  IMAD.MOV.U32 R56, RZ, RZ, R64 ;  /* 0x000000ffff387224 */ /* 0x000fc400078e0040 */
[----:B------:R-:W-:Y:S01]  /*38e0*/  IMAD.MOV.U32 R50, RZ, RZ, R51 ;  /* 0x000000ffff327224 */ /* 0x000fe200078e0033 */
[----:B------:R-:W4:Y:S01]  /*38f0*/  LDL R64, [R1+0xe68] ;  /* 0x000e680001407983 */ /* 0x000f220000100800 */
[----:B------:R-:W-:Y:S02]  /*3900*/  IMAD.MOV.U32 R51, RZ, RZ, R56 ;  /* 0x000000ffff337224 */ /* 0x000fe400078e0038 */
[----:B------:R-:W-:Y:S02]  /*3910*/  IMAD.MOV.U32 R49, RZ, RZ, R50 ;  /* 0x000000ffff317224 */ /* 0x000fe400078e0032 */
[----:B------:R-:W-:Y:S02]  /*3920*/  IMAD.MOV.U32 R50, RZ, RZ, R51 ;  /* 0x000000ffff327224 */ /* 0x000fe400078e0033 */
[----:B--2---:R-:W-:-:S04]  /*3930*/  IMAD.MOV.U32 R67, RZ, RZ, R82 ;  /* 0x000000ffff437224 */ /* 0x004fc800078e0052 */
[----:B------:R-:W-:-:S04]  /*3940*/  IMAD.MOV.U32 R57, RZ, RZ, R67 ;  /* 0x000000ffff397224 */ /* 0x000fc800078e0043 */
[----:B------:R-:W-:Y:S02]  /*3950*/  IMAD.MOV.U32 R56, RZ, RZ, R57 ;  /* 0x000000ffff387224 */ /* 0x000fe400078e0039 */
[----:B------:R-:W-:Y:S02]  /*3960*/  IMAD.MOV.U32 R57, RZ, RZ, R58 ;  /* 0x000000ffff397224 */ /* 0x000fe400078e003a */
[----:B------:R-:W-:Y:S02]  /*3970*/  IMAD.MOV.U32 R51, RZ, RZ, R56 ;  /* 0x000000ffff337224 */ /* 0x000fe400078e0038 */
[----:B------:R-:W-:Y:S02]  /*3980*/  IMAD.MOV.U32 R56, RZ, RZ, R57 ;  /* 0x000000ffff387224 */ /* 0x000fe400078e0039 */
[----:B------:R-:W2:Y:S01]  /*3990*/  LDL R57, [R1+0xe54] ;  /* 0x000e540001397983 */ /* 0x000ea20000100800 */
[----:B------:R-:W-:Y:S01]  /*39a0*/  IABS R110, R49 ;  /* 0x00000031006e7213 */ /* 0x000fe20000000000 */
[----:B------:R-:W-:-:S02]  /*39b0*/  IMAD.MOV.U32 R49, RZ, RZ, R50 ;  /* 0x000000ffff317224 */ /* 0x000fc400078e0032 */
[----:B------:R-:W-:-:S03]  /*39c0*/  IMAD.MOV.U32 R50, RZ, RZ, R51 ;  /* 0x000000ffff327224 */ /* 0x000fc600078e0033 */
[----:B------:R-:W-:Y:S01]  /*39d0*/  IABS R109, R49 ;  /* 0x00000031006d7213 */ /* 0x000fe20000000000 */
[----:B------:R-:W-:-:S05]  /*39e0*/  IMAD.MOV.U32 R49, RZ, RZ, R50 ;  /* 0x000000ffff317224 */ /* 0x000fca00078e0032 */
[----:B------:R-:W-:Y:S01]  /*39f0*/  IABS R108, R49 ;  /* 0x00000031006c7213 */ /* 0x000fe20000000000 */
[----:B--2---:R-:W-:Y:S02]  /*3a00*/  IMAD.MOV.U32 R51, RZ, RZ, R57 ;  /* 0x000000ffff337224 */ /* 0x004fe400078e0039 */
[----:B------:R-:W-:Y:S02]  /*3a10*/  IMAD.MOV.U32 R57, RZ, RZ, R74 ;  /* 0x000000ffff397224 */ /* 0x000fe400078e004a */
[----:B------:R-:W-:Y:S02]  /*3a20*/  IMAD.MOV.U32 R74, RZ, RZ, R81 ;  /* 0x000000ffff4a7224 */ /* 0x000fe400078e0051 */
[----:B------:R-:W-:Y:S02]  /*3a30*/  IMAD.MOV.U32 R50, RZ, RZ, R51 ;  /* 0x000000ffff327224 */ /* 0x000fe400078e0033 */
[----:B------:R-:W-:Y:S02]  /*3a40*/  IMAD.MOV.U32 R51, RZ, RZ, R57 ;  /* 0x000000ffff337224 */ /* 0x000fe400078e0039 */
[----:B------:R-:W-:-:S02]  /*3a50*/  IMAD.MOV.U32 R57, RZ, RZ, R74 ;  /* 0x000000ffff397224 */ /* 0x000fc400078e004a */
[----:B------:R-:W-:Y:S02]  /*3a60*/  IMAD.MOV.U32 R49, RZ, RZ, R50 ;  /* 0x000000ffff317224 */ /* 0x000fe400078e0032 */
[----:B------:R-:W-:Y:S02]  /*3a70*/  IMAD.MOV.U32 R50, RZ, RZ, R57 ;  /* 0x000000ffff327224 */ /* 0x000fe400078e0039 */
[----:B----4-:R-:W-:Y:S02]  /*3a80*/  IMAD.MOV.U32 R57, RZ, RZ, R64 ;  /* 0x000000ffff397224 */ /* 0x010fe400078e0040 */
[----:B---3--:R-:W-:Y:S02]  /*3a90*/  IMAD.MOV.U32 R64, RZ, RZ, R66 ;  /* 0x000000ffff407224 */ /* 0x008fe400078e0042 */
[----:B------:R-:W-:Y:S02]  /*3aa0*/  IMAD.MOV.U32 R48, RZ, RZ, R57 ;  /* 0x000000ffff307224 */ /* 0x000fe400078e0039 */
[----:B------:R-:W-:-:S02]  /*3ab0*/  IMAD.MOV.U32 R57, RZ, RZ, R64 ;  /* 0x000000ffff397224 */ /* 0x000fc400078e0040 */
[----:B------:R-:W-:Y:S02]  /*3ac0*/  IMAD.MOV.U32 R43, RZ, RZ, R48 ;  /* 0x000000ffff2b7224 */ /* 0x000fe400078e0030 */
[----:B------:R-:W-:Y:S02]  /*3ad0*/  IMAD.MOV.U32 R48, RZ, RZ, R57 ;  /* 0x000000ffff307224 */ /* 0x000fe400078e0039 */
[----:B------:R-:W-:Y:S01]  /*3ae0*/  IMAD.MOV.U32 R42, RZ, RZ, R43 ;  /* 0x000000ffff2a7224 */ /* 0x000fe200078e002b */
[----:B------:R-:W2:Y:S01]  /*3af0*/  LDL R57, [R1+0xe38] ;  /* 0x000e380001397983 */ /* 0x000ea20000100800 */
[----:B------:R-:W-:Y:S02]  /*3b00*/  IMAD.MOV.U32 R43, RZ, RZ, R48 ;  /* 0x000000ffff2b7224 */ /* 0x000fe400078e0030 */
[----:B------:R-:W-:Y:S02]  /*3b10*/  IMAD.MOV.U32 R48, RZ, RZ, R49 ;  /* 0x000000ffff307224 */ /* 0x000fe400078e0031 */
[----:B------:R-:W-:-:S02]  /*3b20*/  IMAD.MOV.U32 R49, RZ, RZ, R56 ;  /* 0x000000ffff317224 */ /* 0x000fc400078e0038 */
[----:B------:R-:W-:Y:S02]  /*3b30*/  IMAD.MOV.U32 R56, RZ, RZ, R65 ;  /* 0x000000ffff387224 */ /* 0x000fe400078e0041 */
[----:B------:R-:W3:Y:S01]  /*3b40*/  LDL R65, [R1+0xe30] ;  /* 0x000e300001417983 */ /* 0x000ee20000100800 */
[----:B------:R-:W-:Y:S02]  /*3b50*/  IMAD.MOV.U32 R41, RZ, RZ, R42 ;  /* 0x000000ffff297224 */ /* 0x000fe400078e002a */
[----:B------:R-:W-:-:S03]  /*3b60*/  IMAD.MOV.U32 R42, RZ, RZ, R43 ;  /* 0x000000ffff2a7224 */ /* 0x000fc600078e002b */
[----:B------:R-:W-:Y:S01]  /*3b70*/  IABS R103, R41 ;  /* 0x0000002900677213 */ /* 0x000fe20000000000 */
[----:B------:R-:W-:Y:S02]  /*3b80*/  IMAD.MOV.U32 R41, RZ, RZ, R42 ;  /* 0x000000ffff297224 */ /* 0x000fe400078e002a */
[----:B------:R-:W-:-:S03]  /*3b90*/  IMAD.MOV.U32 R66, RZ, RZ, R80 ;  /* 0x000000ffff427224 */ /* 0x000fc600078e0050 */
[----:B------:R-:W-:Y:S02]  /*3ba0*/  IABS R102, R41 ;  /* 0x0000002900667213 */ /* 0x000fe40000000000 */
[----:B------:R-:W4:Y:S01]  /*3bb0*/  LDL R41, [R1+0xe5c] ;  /* 0x000e5c0001297983 */ /* 0x000f220000100800 */
[----:B------:R-:W-:-:S03]  /*3bc0*/  IMAD.MOV.U32 R80, RZ, RZ, R83 ;  /* 0x000000ffff507224 */ /* 0x000fc600078e0053 */
[----:B------:R-:W2:Y:S01]  /*3bd0*/  LDL R83, [R1+0xe3c] ;  /* 0x000e3c0001537983 */ /* 0x000ea20000100800 */
[----:B------:R-:W-:Y:S02]  /*3be0*/  IMAD.MOV.U32 R43, RZ, RZ, R48 ;  /* 0x000000ffff2b7224 */ /* 0x000fe400078e0030 */
[----:B------:R-:W-:Y:S02]  /*3bf0*/  IMAD.MOV.U32 R48, RZ, RZ, R56 ;  /* 0x000000ffff307224 */ /* 0x000fe400078e0038 */
[----:B---3--:R-:W-:Y:S02]  /*3c00*/  IMAD.MOV.U32 R56, RZ, RZ, R65 ;  /* 0x000000ffff387224 */ /* 0x008fe400078e0041 */
[----:B------:R-:W3:Y:S01]  /*3c10*/  LDL R65, [R1+0xe34] ;  /* 0x000e340001417983 */ /* 0x000ee20000100800 */
[----:B------:R-:W-:Y:S02]  /*3c20*/  IMAD.MOV.U32 R42, RZ, RZ, R43 ;  /* 0x000000ffff2a7224 */ /* 0x000fe400078e002b */
[----:B------:R-:W-:Y:S01]  /*3c30*/  IMAD.MOV.U32 R43, RZ, RZ, R56 ;  /* 0x000000ffff2b7224 */ /* 0x000fe200078e0038 */
[----:B----4-:R-:W-:Y:S01]  /*3c40*/  IABS R101, R41 ;  /* 0x0000002900657213 */ /* 0x010fe20000000000 */
[----:B------:R-:W-:-:S02]  /*3c50*/  IMAD.MOV.U32 R41, RZ, RZ, R42 ;  /* 0x000000ffff297224 */ /* 0x000fc400078e002a */
[----:B--2---:R-:W-:-:S03]  /*3c60*/  IMAD.MOV.U32 R64, RZ, RZ, R83 ;  /* 0x000000ffff407224 */ /* 0x004fc600078e0053 */
[----:B------:R-:W-:Y:S01]  /*3c70*/  IABS R100, R41 ;  /* 0x0000002900647213 */ /* 0x000fe20000000000 */
        /* <DEDUP_REMOVED lines=8> */
[----:B---3--:R-:W-:Y:S01]  /*3d00*/  IMAD.MOV.U32 R56, RZ, RZ, R65 ;  /* 0x000000ffff387224 */ /* 0x008fe200078e0041 */
[----:B------:R-:W2:Y:S03]  /*3d10*/  LDL R99, [R1+0xe58] ;  /* 0x000e580001637983 */ /* 0x000ea60000100800 */
[----:B------:R-:W-:-:S04]  /*3d20*/  IMAD.MOV.U32 R42, RZ, RZ, R56 ;  /* 0x000000ffff2a7224 */ /* 0x000fc800078e0038 */
[----:B------:R-:W-:Y:S02]  /*3d30*/  IMAD.MOV.U32 R41, RZ, RZ, R42 ;  /* 0x000000ffff297224 */ /* 0x000fe400078e002a */
[----:B------:R-:W-:Y:S02]  /*3d40*/  IMAD.MOV.U32 R42, RZ, RZ, R43 ;  /* 0x000000ffff2a7224 */ /* 0x000fe400078e002b */
[----:B------:R-:W-:Y:S02]  /*3d50*/  IMAD.MOV.U32 R43, RZ, RZ, R48 ;  /* 0x000000ffff2b7224 */ /* 0x000fe400078e0030 */
[----:B------:R-:W-:Y:S02]  /*3d60*/  IMAD.MOV.U32 R48, RZ, RZ, R49 ;  /* 0x000000ffff307224 */ /* 0x000fe400078e0031 */
[----:B------:R-:W-:Y:S02]  /*3d70*/  IMAD.MOV.U32 R49, RZ, RZ, R58 ;  /* 0x000000ffff317224 */ /* 0x000fe400078e003a */
[----:B------:R-:W-:-:S02]  /*3d80*/  IMAD.MOV.U32 R58, RZ, RZ, R73 ;  /* 0x000000ffff3a7224 */ /* 0x000fc400078e0049 */
[----:B------:R-:W3:Y:S01]  /*3d90*/  LDL R73, [R1+0xe04] ;  /* 0x000e040001497983 */ /* 0x000ee20000100800 */
        /* <DEDUP_REMOVED lines=15> */
[----:B------:R-:W4:Y:S01]  /*3e90*/  LDL R75, [R1+0xe18] ;  /* 0x000e1800014b7983 */ /* 0x000f220000100800 */
[----:B---3--:R-:W-:-:S04]  /*3ea0*/  IMAD.MOV.U32 R49, RZ, RZ, R73 ;  /* 0x000000ffff317224 */ /* 0x008fc800078e0049 */
[----:B------:R-:W-:Y:S02]  /*3eb0*/  IMAD.MOV.U32 R43, RZ, RZ, R49 ;  /* 0x000000ffff2b7224 */ /* 0x000fe400078e0031 */
[----:B------:R-:W3:Y:S01]  /*3ec0*/  LDL R49, [R1+0xe0c] ;  /* 0x000e0c0001317983 */ /* 0x000ee20000100800 */
[----:B------:R-:W-:Y:S02]  /*3ed0*/  IMAD.MOV.U32 R88, RZ, RZ, R121 ;  /* 0x000000ffff587224 */ /* 0x000fe400078e0079 */
[----:B------:R-:W-:Y:S01]  /*3ee0*/  IMAD.MOV.U32 R89, RZ, RZ, R113 ;  /* 0x000000ffff597224 */ /* 0x000fe200078e0071 */
[----:B------:R-:W-:Y:S01]  /*3ef0*/  IABS R95, R33 ;  /* 0x00000021005f7213 */ /* 0x000fe20000000000 */
[----:B------:R-:W-:Y:S01]  /*3f00*/  IMAD.MOV.U32 R82, RZ, RZ, R88 ;  /* 0x000000ffff527224 */ /* 0x000fe200078e0058 */
[----:B------:R-:W2:Y:S01]  /*3f10*/  LDL R121, [R1+0xbb4] ;  /* 0x000bb40001797983 */ /* 0x000ea20000100800 */
[----:B------:R-:W-:Y:S02]  /*3f20*/  IMAD.MOV.U32 R88, RZ, RZ, R89 ;  /* 0x000000ffff587224 */ /* 0x000fe400078e0059 */
[----:B------:R-:W-:Y:S01]  /*3f30*/  IMAD.MOV.U32 R89, RZ, RZ, R91 ;  /* 0x000000ffff597224 */ /* 0x000fe200078e005b */
[----:B------:R-:W2:Y:S01]  /*3f40*/  LDL R113, [R1+0xe94] ;  /* 0x000e940001717983 */ /* 0x000ea20000100800 */
        /* <DEDUP_REMOVED lines=9> */
[----:B------:R-:W-:Y:S01]  /*3fe0*/  IMAD.MOV.U32 R41, RZ, RZ, R42 ;  /* 0x000000ffff297224 */ /* 0x000fe200078e002a */
[----:B------:R-:W-:Y:S01]  /*3ff0*/  IABS R94, R33 ;  /* 0x00000021005e7213 */ /* 0x000fe20000000000 */
        /* <DEDUP_REMOVED lines=8> */
[----:B------:R-:W-:Y:S01]  /*4080*/  IABS R93, R33 ;  /* 0x00000021005d7213 */ /* 0x000fe20000000000 */
[----:B------:R-:W-:-:S02]  /*4090*/  IMAD.MOV.U32 R33, RZ, RZ, R34 ;  /* 0x000000ffff217224 */ /* 0x000fc400078e0022 */
[----:B------:R-:W-:Y:S02]  /*40a0*/  IMAD.MOV.U32 R34, RZ, RZ, R41 ;  /* 0x000000ffff227224 */ /* 0x000fe400078e0029 */
[----:B------:R-:W-:Y:S02]  /*40b0*/  IMAD.MOV.U32 R56, RZ, RZ, R65 ;  /* 0x000000ffff387224 */ /* 0x000fe400078e0041 */
[----:B----4-:R-:W-:Y:S01]  /*40c0*/  IMAD.MOV.U32 R57, RZ, RZ, R75 ;  /* 0x000000ffff397224 */ /* 0x010fe200078e004b */
[----:B------:R-:W-:Y:S01]  /*40d0*/  IABS R92, R33 ;  /* 0x00000021005c7213 */ /* 0x000fe20000000000 */
[----:B---3--:R-:W-:Y:S02]  /*40e0*/  IMAD.MOV.U32 R43, RZ, RZ, R49 ;  /* 0x000000ffff2b7224 */ /* 0x008fe400078e0031 */
        /* <DEDUP_REMOVED lines=26> */
[----:B------:R-:W3:Y:S01]  /*4290*/  LDL R40, [R1+0xde4] ;  /* 0x000de40001287983 */ /* 0x000ee20000100800 */
[----:B------:R-:W-:-:S02]  /*42a0*/  IMAD.MOV.U32 R26, RZ, RZ, R27 ;  /* 0x000000ffff1a7224 */ /* 0x000fc400078e001b */
[----:B------:R-:W-:Y:S02]  /*42b0*/  IMAD.MOV.U32 R27, RZ, RZ, R32 ;  /* 0x000000ffff1b7224 */ /* 0x000fe400078e0020 */
[----:B------:R-:W-:Y:S02]  /*42c0*/  IMAD.MOV.U32 R25, RZ, RZ, R26 ;  /* 0x000000ffff197224 */ /* 0x000fe400078e001a */
[----:B------:R-:W-:Y:S02]  /*42d0*/  IMAD.MOV.U32 R32, RZ, RZ, R33 ;  /* 0x000000ffff207224 */ /* 0x000fe400078e0021 */
[----:B------:R-:W-:Y:S01]  /*42e0*/  IMAD.MOV.U32 R33, RZ, RZ, R34 ;  /* 0x000000ffff217224 */ /* 0x000fe200078e0022 */
[----:B------:R-:W-:Y:S01]  /*42f0*/  IABS R87, R25 ;  /* 0x0000001900577213 */ /* 0x000fe20000000000 */
[----:B------:R-:W-:Y:S01]  /*4300*/  IMAD.MOV.U32 R34, RZ, RZ, R35 ;  /* 0x000000ffff227224 */ /* 0x000fe200078e0023 */
[----:B------:R-:W4:Y:S01]  /*4310*/  LDL R25, [R1+0xe10] ;  /* 0x000e100001197983 */ /* 0x000f220000100800 */
[----:B------:R-:W-:-:S02]  /*4320*/  IMAD.MOV.U32 R57, RZ, RZ, R64 ;  /* 0x000000ffff397224 */ /* 0x000fc400078e0040 */
[----:B------:R-:W-:Y:S02]  /*4330*/  IMAD.MOV.U32 R64, RZ, RZ, R66 ;  /* 0x000000ffff407224 */ /* 0x000fe400078e0042 */
[----:B------:R-:W-:Y:S02]  /*4340*/  IMAD.MOV.U32 R66, RZ, RZ, R80 ;  /* 0x000000ffff427224 */ /* 0x000fe400078e0050 */
[----:B------:R-:W2:Y:S01]  /*4350*/  LDL R80, [R1+0xde8] ;  /* 0x000de80001507983 */ /* 0x000ea20000100800 */
[----:B---3--:R-:W-:-:S03]  /*4360*/  IMAD.MOV.U32 R35, RZ, RZ, R40 ;  /* 0x000000ffff237224 */ /* 0x008fc600078e0028 */
[----:B------:R-:W3:Y:S01]  /*4370*/  LDL R40, [R1+0xdec] ;  /* 0x000dec0001287983 */ /* 0x000ee20000100800 */
[----:B------:R-:W-:Y:S02]  /*4380*/  IMAD.MOV.U32 R26, RZ, RZ, R27 ;  /* 0x000000ffff1a7224 */ /* 0x000fe400078e001b */
[----:B------:R-:W-:Y:S02]  /*4390*/  IMAD.MOV.U32 R27, RZ, RZ, R32 ;  /* 0x000000ffff1b7224 */ /* 0x000fe400078e0020 */
[----:B------:R-:W-:Y:S02]  /*43a0*/  IMAD.MOV.U32 R32, RZ, RZ, R34 ;  /* 0x000000ffff207224 */ /* 0x000fe400078e0022 */
[----:B------:R-:W-:Y:S02]  /*43b0*/  IMAD.MOV.U32 R34, RZ, RZ, R35 ;  /* 0x000000ffff227224 */ /* 0x000fe400078e0023 */
[----:B------:R-:W-:Y:S01]  /*43c0*/  IMAD.MOV.U32 R56, RZ, RZ, R64 ;  /* 0x000000ffff387224 */ /* 0x000fe200078e0040 */
[----:B----4-:R-:W-:Y:S01]  /*43d0*/  IABS R86, R25 ;  /* 0x0000001900567213 */ /* 0x010fe20000000000 */
[----:B------:R-:W-:-:S02]  /*43e0*/  IMAD.MOV.U32 R25, RZ, RZ, R26 ;  /* 0x000000ffff197224 */ /* 0x000fc400078e001a */
[----:B------:R-:W-:Y:S02]  /*43f0*/  IMAD.MOV.U32 R64, RZ, RZ, R66 ;  /* 0x000000ffff407224 */ /* 0x000fe400078e0042 */
[----:B------:R-:W-:Y:S02]  /*4400*/  IMAD.MOV.U32 R26, RZ, RZ, R27 ;  /* 0x000000ffff1a7224 */ /* 0x000fe400078e001b */
[----:B--2---:R-:W-:Y:S02]  /*4410*/  IMAD.MOV.U32 R66, RZ, RZ, R80 ;  /* 0x000000ffff427224 */ /* 0x004fe400078e0050 */
[----:B------:R-:W-:Y:S01]  /*4420*/  IMAD.MOV.U32 R27, RZ, RZ, R34 ;  /* 0x000000ffff1b7224 */ /* 0x000fe200078e0022 */
[----:B------:R-:W-:Y:S01]  /*4430*/  IABS R85, R25 ;  /* 0x0000001900557213 */ /* 0x000fe20000000000 */
[----:B------:R-:W-:Y:S02]  /*4440*/  IMAD.MOV.U32 R51, RZ, RZ, R66 ;  /* 0x000000ffff337224 */ /* 0x000fe400078e0042 */
[----:B------:R-:W-:-:S05]  /*4450*/  IMAD.MOV.U32 R25, RZ, RZ, R26 ;  /* 0x000000ffff197224 */ /* 0x000fca00078e001a */
[----:B------:R-:W-:Y:S01]  /*4460*/  IABS R84, R25 ;  /* 0x0000001900547213 */ /* 0x000fe20000000000 */
[----:B---3--:R-:W-:-:S04]  /*4470*/  IMAD.MOV.U32 R35, RZ, RZ, R40 ;  /* 0x000000ffff237224 */ /* 0x008fc800078e0028 */
[----:B------:R-:W-:-:S04]  /*4480*/  IMAD.MOV.U32 R34, RZ, RZ, R35 ;  /* 0x000000ffff227224 */ /* 0x000fc800078e0023 */
        /* <DEDUP_REMOVED lines=12> */
[----:B------:R-:W2:Y:S01]  /*4550*/  LDL R58, [R1+0xdbc] ;  /* 0x000dbc00013a7983 */ /* 0x000ea20000100800 */
        /* <DEDUP_REMOVED lines=10> */
[----:B------:R-:W-:Y:S01]  /*4600*/  IMAD.MOV.U32 R15, RZ, RZ, R24 ;  /* 0x000000ffff0f7224 */ /* 0x000fe200078e0018 */
[----:B------:R-:W-:Y:S01]  /*4610*/  IABS R79, R19 ;  /* 0x00000013004f7213 */ /* 0x000fe20000000000 */
[----:B------:R-:W-:-:S02]  /*4620*/  IMAD.MOV.U32 R19, RZ, RZ, R14 ;  /* 0x000000ffff137224 */ /* 0x000fc400078e000e */
[----:B------:R-:W-:-:S03]  /*4630*/  IMAD.MOV.U32 R14, RZ, RZ, R15 ;  /* 0x000000ffff0e7224 */ /* 0x000fc600078e000f */
[----:B------:R-:W-:Y:S01]  /*4640*/  IABS R78, R19 ;  /* 0x00000013004e7213 */ /* 0x000fe20000000000 */
[----:B------:R-:W-:-:S05]  /*4650*/  IMAD.MOV.U32 R19, RZ, RZ, R14 ;  /* 0x000000ffff137224 */ /* 0x000fca00078e000e */
[----:B------:R-:W-:Y:S02]  /*4660*/  IABS R77, R19 ;  /* 0x00000013004d7213 */ /* 0x000fe40000000000 */
[----:B------:R-:W3:Y:S01]  /*4670*/  LDL R19, [R1+0xde0] ;  /* 0x000de00001137983 */ /* 0x000ee20000100800 */
[----:B--2---:R-:W-:-:S04]  /*4680*/  IMAD.MOV.U32 R32, RZ, RZ, R58 ;  /* 0x000000ffff207224 */ /* 0x004fc800078e003a */
[----:B------:R-:W-:Y:S02]  /*4690*/  IMAD.MOV.U32 R25, RZ, RZ, R32 ;  /* 0x000000ffff197224 */ /* 0x000fe400078e0020 */
[----:B------:R-:W2:Y:S02]  /*46a0*/  LDL R32, [R1+0xdc0] ;  /* 0x000dc00001207983 */ /* 0x000ea40000100800 */
[----:B------:R-:W-:-:S04]  /*46b0*/  IMAD.MOV.U32 R24, RZ, RZ, R25 ;  /* 0x000000ffff187224 */ /* 0x000fc800078e0019 */
[----:B------:R-:W-:-:S04]  /*46c0*/  IMAD.MOV.U32 R15, RZ, RZ, R24 ;  /* 0x000000ffff0f7224 */ /* 0x000fc800078e0018 */
[----:B------:R-:W-:Y:S01]  /*46d0*/  IMAD.MOV.U32 R14, RZ, RZ, R15 ;  /* 0x000000ffff0e7224 */ /* 0x000fe200078e000f */
[----:B---3--:R-:W-:Y:S01]  /*46e0*/  IABS R76, R19 ;  /* 0x00000013004c7213 */ /* 0x008fe20000000000 */
[----:B--2---:R-:W-:-:S04]  /*46f0*/  IMAD.MOV.U32 R25, RZ, RZ, R32 ;  /* 0x000000ffff197224 */ /* 0x004fc800078e0020 */
[----:B------:R-:W-:-:S04]  /*4700*/  IMAD.MOV.U32 R24, RZ, RZ, R25 ;  /* 0x000000ffff187224 */ /* 0x000fc800078e0019 */
[----:B------:R-:W-:-:S04]  /*4710*/  IMAD.MOV.U32 R15, RZ, RZ, R24 ;  /* 0x000000ffff0f7224 */ /* 0x000fc800078e0018 */
[----:B------:R-:W-:-:S04]  /*4720*/  IMAD.MOV.U32 R19, RZ, RZ, R15 ;  /* 0x000000ffff137224 */ /* 0x000fc800078e000f */
[----:B------:R-:W-:Y:S02]  /*4730*/  IMAD.MOV.U32 R23, RZ, RZ, R19 ;  /* 0x000000ffff177224 */ /* 0x000fe400078e0013 */
[----:B------:R-:W-:Y:S02]  /*4740*/  IMAD.MOV.U32 R19, RZ, RZ, R14 ;  /* 0x000000ffff137224 */ /* 0x000fe400078e000e */
[----:B------:R-:W2:Y:S01]  /*4750*/  LDL R14, [R1+0xd9c] ;  /* 0x000d9c00010e7983 */ /* 0x000ea20000100800 */
[----:B------:R-:W-:Y:S02]  /*4760*/  IMAD.MOV.U32 R96, RZ, RZ, R97 ;  /* 0x000000ffff607224 */ /* 0x000fe400078e0061 */
[----:B------:R-:W-:Y:S01]  /*4770*/  IMAD.MOV.U32 R22, RZ, RZ, R23 ;  /* 0x000000ffff167224 */ /* 0x000fe200078e0017 */
[----:B------:R-:W3:Y:S01]  /*4780*/  LDL R97, [R1+0xe44] ;  /* 0x000e440001617983 */ /* 0x000ee20000100800 */
[----:B------:R-:W-:-:S04]  /*4790*/  IMAD.MOV.U32 R82, RZ, RZ, R96 ;  /* 0x000000ffff527224 */ /* 0x000fc800078e0060 */
[----:B------:R-:W-:Y:S02]  /*47a0*/  IMAD.MOV.U32 R81, RZ, RZ, R82 ;  /* 0x000000ffff517224 */ /* 0x000fe400078e0052 */
[----:B------:R-:W-:Y:S01]  /*47b0*/  IMAD.MOV.U32 R23, RZ, RZ, R19 ;  /* 0x000000ffff177224 */ /* 0x000fe200078e0013 */
[----:B------:R-:W4:Y:S01]  /*47c0*/  LDL R82, [R1+0xdf8] ;  /* 0x000df80001527983 */ /* 0x000f220000100800 */
[----:B------:R-:W-:-:S04]  /*47d0*/  IMAD.MOV.U32 R67, RZ, RZ, R81 ;  /* 0x000000ffff437224 */ /* 0x000fc800078e0051 */
[----:B------:R-:W-:Y:S02]  /*47e0*/  IMAD.MOV.U32 R32, RZ, RZ, R67 ;  /* 0x000000ffff207224 */ /* 0x000fe400078e0043 */
[----:B------:R-:W-:Y:S01]  /*47f0*/  IMAD.MOV.U32 R40, RZ, RZ, R41 ;  /* 0x000000ffff287224 */ /* 0x000fe200078e0029 */
[----:B------:R-:W4:Y:S01]  /*4800*/  LDL R67, [R1+0xdb8] ;  /* 0x000db80001437983 */ /* 0x000f220000100800 */
[----:B------:R-:W-:-:S03]  /*4810*/  IMAD.MOV.U32 R25, RZ, RZ, R32 ;  /* 0x000000ffff197224 */ /* 0x000fc600078e0020 */
[----:B------:R-:W3:Y:S01]  /*4820*/  LDL R32, [R1+0xdb4] ;  /* 0x000db40001207983 */ /* 0x000ee20000100800 */
[----:B--2---:R-:W-:-:S03]  /*4830*/  IMAD.MOV.U32 R19, RZ, RZ, R14 ;  /* 0x000000ffff137224 */ /* 0x004fc600078e000e */
[----:B------:R-:W2:Y:S01]  /*4840*/  LDL R14, [R1+0xd98] ;  /* 0x000d9800010e7983 */ /* 0x000ea20000100800 */
[----:B------:R-:W-:Y:S02]  /*4850*/  IMAD.MOV.U32 R35, RZ, RZ, R40 ;  /* 0x000000ffff237224 */ /* 0x000fe400078e0028 */
[----:B------:R-:W-:Y:S02]  /*4860*/  IMAD.MOV.U32 R21, RZ, RZ, R22 ;  /* 0x000000ffff157224 */ /* 0x000fe400078e0016 */
[----:B------:R-:W-:Y:S02]  /*4870*/  IMAD.MOV.U32 R22, RZ, RZ, R23 ;  /* 0x000000ffff167224 */ /* 0x000fe400078e0017 */
[----:B------:R-:W-:Y:S02]  /*4880*/  IMAD.MOV.U32 R23, RZ, RZ, R19 ;  /* 0x000000ffff177224 */ /* 0x000fe400078e0013 */
[----:B------:R-:W-:Y:S02]  /*4890*/  IMAD.MOV.U32 R20, RZ, RZ, R21 ;  /* 0x000000ffff147224 */ /* 0x000fe400078e0015 */
[----:B------:R-:W-:-:S02]  /*48a0*/  IMAD.MOV.U32 R21, RZ, RZ, R22 ;  /* 0x000000ffff157224 */ /* 0x000fc400078e0016 */
[----:B---3--:R-:W-:Y:S02]  /*48b0*/  IMAD.MOV.U32 R24, RZ, RZ, R32 ;  /* 0x000000ffff187224 */ /* 0x008fe400078e0020 */
[----:B------:R-:W-:-:S04]  /*48c0*/  IMAD.MOV.U32 R32, RZ, RZ, R35 ;  /* 0x000000ffff207224 */ /* 0x000fc800078e0023 */
[----:B------:R-:W-:Y:S02]  /*48d0*/  IMAD.MOV.U32 R15, RZ, RZ, R32 ;  /* 0x000000ffff0f7224 */ /* 0x000fe400078e0020 */
[----:B------:R-:W-:Y:S01]  /*48e0*/  IMAD.MOV.U32 R22, RZ, RZ, R23 ;  /* 0x000000ffff167224 */ /* 0x000fe200078e0017 */
        /* <DEDUP_REMOVED lines=10> */
[----:B------:R-:W-:-:S04]  /*4990*/  IMAD.MOV.U32 R23, RZ, RZ, R14 ;  /* 0x000000ffff177224 */ /* 0x000fc800078e000e */
[----:B------:R-:W-:-:S05]  /*49a0*/  IMAD.MOV.U32 R20, RZ, RZ, R23 ;  /* 0x000000ffff147224 */ /* 0x000fca00078e0017 */
[----:B------:R-:W-:Y:S01]  /*49b0*/  IABS R68, R20 ;  /* 0x0000001400447213 */ /* 0x000fe20000000000 */
[----:B------:R-:W-:Y:S02]  /*49c0*/  IMAD.MOV.U32 R20, RZ, RZ, R21 ;  /* 0x000000ffff147224 */ /* 0x000fe400078e0015 */
[----:B------:R-:W-:Y:S02]  /*49d0*/  IMAD.MOV.U32 R21, RZ, RZ, R22 ;  /* 0x000000ffff157224 */ /* 0x000fe400078e0016 */
[----:B------:R-:W-:Y:S02]  /*49e0*/  IMAD.MOV.U32 R22, RZ, RZ, R33 ;  /* 0x000000ffff167224 */ /* 0x000fe400078e0021 */
[----:B------:R-:W-:Y:S02]  /*49f0*/  IMAD.MOV.U32 R33, RZ, RZ, R48 ;  /* 0x000000ffff217224 */ /* 0x000fe400078e0030 */
[----:B------:R-:W2:Y:S01]  /*4a00*/  LDL R48, [R1+0xd70] ;  /* 0x000d700001307983 */ /* 0x000ea20000100800 */
[----:B------:R-:W-:-:S02]  /*4a10*/  IMAD.MOV.U32 R98, RZ, RZ, R121 ;  /* 0x000000ffff627224 */ /* 0x000fc400078e0079 */
[----:B------:R-:W-:Y:S01]  /*4a20*/  IMAD.MOV.U32 R41, RZ, RZ, R50 ;  /* 0x000000ffff297224 */ /* 0x000fe200078e0032 */
[----:B------:R-:W3:Y:S01]  /*4a30*/  LDL R121, [R1+0xebc] ;  /* 0x000ebc0001797983 */ /* 0x000ee20000100800 */
[----:B------:R-:W-:Y:S02]  /*4a40*/  IMAD.MOV.U32 R96, RZ, RZ, R98 ;  /* 0x000000ffff607224 */ /* 0x000fe400078e0062 */
[----:B------:R-:W-:Y:S01]  /*4a50*/  IMAD.MOV.U32 R40, RZ, RZ, R41 ;  /* 0x000000ffff287224 */ /* 0x000fe200078e0029 */
[----:B------:R-:W4:Y:S01]  /*4a60*/  LDL R98, [R1+0xe48] ;  /* 0x000e480001627983 */ /* 0x000f220000100800 */
[----:B------:R-:W-:Y:S02]  /*4a70*/  IMAD.MOV.U32 R73, RZ, RZ, R96 ;  /* 0x000000ffff497224 */ /* 0x000fe400078e0060 */
[----:B------:R-:W-:Y:S01]  /*4a80*/  IMAD.MOV.U32 R24, RZ, RZ, R25 ;  /* 0x000000ffff187224 */ /* 0x000fe200078e0019 */
[----:B------:R-:W4:Y:S01]  /*4a90*/  LDL R96, [R1+0xe40] ;  /* 0x000e400001607983 */ /* 0x000f220000100800 */
[----:B------:R-:W-:-:S02]  /*4aa0*/  IMAD.MOV.U32 R49, RZ, RZ, R73 ;  /* 0x000000ffff317224 */ /* 0x000fc400078e0049 */
[----:B------:R-:W-:Y:S01]  /*4ab0*/  IMAD.MOV.U32 R25, RZ, RZ, R40 ;  /* 0x000000ffff197224 */ /* 0x000fe200078e0028 */
[----:B------:R-:W4:Y:S01]  /*4ac0*/  LDL R73, [R1+0xdcc] ;  /* 0x000dcc0001497983 */ /* 0x000f220000100800 */
[----:B------:R-:W-:-:S04]  /*4ad0*/  IMAD.MOV.U32 R35, RZ, RZ, R49 ;  /* 0x000000ffff237224 */ /* 0x000fc800078e0031 */
[----:B------:R-:W-:Y:S02]  /*4ae0*/  IMAD.MOV.U32 R32, RZ, RZ, R35 ;  /* 0x000000ffff207224 */ /* 0x000fe400078e0023 */
[----:B------:R-:W-:Y:S02]  /*4af0*/  IMAD.MOV.U32 R15, RZ, RZ, R24 ;  /* 0x000000ffff0f7224 */ /* 0x000fe400078e0018 */
[----:B------:R-:W-:Y:S02]  /*4b00*/  IMAD.MOV.U32 R31, RZ, RZ, R20 ;  /* 0x000000ffff1f7224 */ /* 0x000fe400078e0014 */
[----:B------:R-:W-:Y:S02]  /*4b10*/  IMAD.MOV.U32 R24, RZ, RZ, R25 ;  /* 0x000000ffff187224 */ /* 0x000fe400078e0019 */
[----:B------:R-:W-:Y:S02]  /*4b20*/  IMAD.MOV.U32 R25, RZ, RZ, R32 ;  /* 0x000000ffff197224 */ /* 0x000fe400078e0020 */
[----:B------:R-:W-:Y:S01]  /*4b30*/  IMAD.MOV.U32 R20, RZ, RZ, R21 ;  /* 0x000000ffff147224 */ /* 0x000fe200078e0015 */
[----:B------:R-:W3:Y:S01]  /*4b40*/  LDL R32, [R1+0xd90] ;  /* 0x000d900001207983 */ /* 0x000ee20000100800 */
[----:B------:R-:W-:-:S02]  /*4b50*/  IMAD.MOV.U32 R21, RZ, RZ, R22 ;  /* 0x000000ffff157224 */ /* 0x000fc400078e0016 */
[----:B------:R-:W-:Y:S02]  /*4b60*/  IMAD.MOV.U32 R30, RZ, RZ, R31 ;  /* 0x000000ffff1e7224 */ /* 0x000fe400078e001f */
[----:B------:R-:W-:Y:S02]  /*4b70*/  IMAD.MOV.U32 R31, RZ, RZ, R20 ;  /* 0x000000ffff1f7224 */ /* 0x000fe400078e0014 */
[----:B------:R-:W-:Y:S02]  /*4b80*/  IMAD.MOV.U32 R29, RZ, RZ, R30 ;  /* 0x000000ffff1d7224 */ /* 0x000fe400078e001e */
[----:B------:R-:W-:Y:S02]  /*4b90*/  IMAD.MOV.U32 R20, RZ, RZ, R21 ;  /* 0x000000ffff147224 */ /* 0x000fe400078e0015 */
[----:B------:R-:W-:Y:S02]  /*4ba0*/  IMAD.MOV.U32 R30, RZ, RZ, R31 ;  /* 0x000000ffff1e7224 */ /* 0x000fe400078e001f */
[----:B------:R-:W-:-:S02]  /*4bb0*/  IMAD.MOV.U32 R28, RZ, RZ, R29 ;  /* 0x000000ffff1c7224 */ /* 0x000fc400078e001d */
[----:B------:R-:W-:-:S03]  /*4bc0*/  IMAD.MOV.U32 R29, RZ, RZ, R30 ;  /* 0x000000ffff1d7224 */ /* 0x000fc600078e001e */
[----:B------:R-:W-:Y:S01]  /*4bd0*/  IABS R63, R28 ;  /* 0x0000001c003f7213 */ /* 0x000fe20000000000 */
[----:B------:R-:W-:-:S05]  /*4be0*/  IMAD.MOV.U32 R28, RZ, RZ, R29 ;  /* 0x000000ffff1c7224 */ /* 0x000fca00078e001d */
[----:B------:R-:W-:Y:S02]  /*4bf0*/  IABS R62, R28 ;  /* 0x0000001c003e7213 */ /* 0x000fe40000000000 */
[----:B------:R-:W4:Y:S01]  /*4c00*/  LDL R28, [R1+0xd94] ;  /* 0x000d9400011c7983 */ /* 0x000f220000100800 */
[----:B--2---:R-:W-:-:S04]  /*4c10*/  IMAD.MOV.U32 R22, RZ, RZ, R48 ;  /* 0x000000ffff167224 */ /* 0x004fc800078e0030 */
[----:B------:R-:W-:Y:S02]  /*4c20*/  IMAD.MOV.U32 R21, RZ, RZ, R22 ;  /* 0x000000ffff157224 */ /* 0x000fe400078e0016 */
[----:B------:R-:W2:Y:S01]  /*4c30*/  LDL R22, [R1+0xd78] ;  /* 0x000d780001167983 */ /* 0x000ea20000100800 */
[----:B------:R-:W-:Y:S02]  /*4c40*/  IMAD.MOV.U32 R31, RZ, RZ, R20 ;  /* 0x000000ffff1f7224 */ /* 0x000fe400078e0014 */
[----:B------:R-:W-:-:S04]  /*4c50*/  IMAD.MOV.U32 R20, RZ, RZ, R21 ;  /* 0x000000ffff147224 */ /* 0x000fc800078e0015 */
[----:B------:R-:W-:Y:S02]  /*4c60*/  IMAD.MOV.U32 R30, RZ, RZ, R20 ;  /* 0x000000ffff1e7224 */ /* 0x000fe400078e0014 */
[----:B---3--:R-:W-:Y:S02]  /*4c70*/  IMAD.MOV.U32 R14, RZ, RZ, R32 ;  /* 0x000000ffff0e7224 */ /* 0x008fe400078e0020 */
[----:B------:R-:W-:-:S04]  /*4c80*/  IMAD.MOV.U32 R32, RZ, RZ, R34 ;  /* 0x000000ffff207224 */ /* 0x000fc800078e0022 */
[----:B------:R-:W-:Y:S01]  /*4c90*/  IMAD.MOV.U32 R23, RZ, RZ, R32 ;  /* 0x000000ffff177224 */ /* 0x000fe200078e0020 */
[----:B----4-:R-:W-:Y:S01]  /*4ca0*/  IABS R61, R28 ;  /* 0x0000001c003d7213 */ /* 0x010fe20000000000 */
[----:B--2---:R-:W-:Y:S02]  /*4cb0*/  IMAD.MOV.U32 R21, RZ, RZ, R22 ;  /* 0x000000ffff157224 */ /* 0x004fe400078e0016 */
[----:B------:R-:W-:Y:S02]  /*4cc0*/  IMAD.MOV.U32 R22, RZ, RZ, R23 ;  /* 0x000000ffff167224 */ /* 0x000fe400078e0017 */
[----:B------:R-:W-:Y:S02]  /*4cd0*/  IMAD.MOV.U32 R23, RZ, RZ, R14 ;  /* 0x000000ffff177224 */ /* 0x000fe400078e000e */
[----:B------:R-:W-:Y:S01]  /*4ce0*/  IMAD.MOV.U32 R20, RZ, RZ, R21 ;  /* 0x000000ffff147224 */ /* 0x000fe200078e0015 */
[----:B------:R-:W2:Y:S01]  /*4cf0*/  LDL R14, [R1+0xd64] ;  /* 0x000d6400010e7983 */ /* 0x000ea20000100800 */
[----:B------:R-:W-:-:S02]  /*4d00*/  IMAD.MOV.U32 R21, RZ, RZ, R23 ;  /* 0x000000ffff157224 */ /* 0x000fc400078e0017 */
[----:B------:R-:W-:Y:S01]  /*4d10*/  IMAD.MOV.U32 R29, RZ, RZ, R20 ;  /* 0x000000ffff1d7224 */ /* 0x000fe200078e0014 */
[----:B------:R-:W3:Y:S01]  /*4d20*/  LDL R23, [R1+0xd6c] ;  /* 0x000d6c0001177983 */ /* 0x000ee20000100800 */
[----:B------:R-:W-:-:S04]  /*4d30*/  IMAD.MOV.U32 R20, RZ, RZ, R21 ;  /* 0x000000ffff147224 */ /* 0x000fc800078e0015 */
[----:B------:R-:W-:-:S05]  /*4d40*/  IMAD.MOV.U32 R28, RZ, RZ, R20 ;  /* 0x000000ffff1c7224 */ /* 0x000fca00078e0014 */
[----:B------:R-:W-:Y:S01]  /*4d50*/  IABS R60, R28 ;  /* 0x0000001c003c7213 */ /* 0x000fe20000000000 */
[----:B------:R-:W-:Y:S02]  /*4d60*/  IMAD.MOV.U32 R28, RZ, RZ, R29 ;  /* 0x000000ffff1c7224 */ /* 0x000fe400078e001d */
[----:B------:R-:W-:Y:S02]  /*4d70*/  IMAD.MOV.U32 R29, RZ, RZ, R30 ;  /* 0x000000ffff1d7224 */ /* 0x000fe400078e001e */
[----:B------:R-:W-:Y:S01]  /*4d80*/  IMAD.MOV.U32 R39, RZ, RZ, R28 ;  /* 0x000000ffff277224 */ /* 0x000fe200078e001c */
[----:B------:R-:W4:Y:S01]  /*4d90*/  LDL R30, [R1+0xd20] ;  /* 0x000d2000011e7983 */ /* 0x000f220000100800 */
[----:B------:R-:W-:-:S03]  /*4da0*/  IMAD.MOV.U32 R28, RZ, RZ, R29 ;  /* 0x000000ffff1c7224 */ /* 0x000fc600078e001d */
[----:B------:R-:W2:Y:S01]  /*4db0*/  LDL R29, [R1+0xd4c] ;  /* 0x000d4c00011d7983 */ /* 0x000ea20000100800 */
[----:B------:R-:W-:Y:S02]  /*4dc0*/  IMAD.MOV.U32 R38, RZ, RZ, R39 ;  /* 0x000000ffff267224 */ /* 0x000fe400078e0027 */
[----:B------:R-:W-:Y:S02]  /*4dd0*/  IMAD.MOV.U32 R39, RZ, RZ, R28 ;  /* 0x000000ffff277224 */ /* 0x000fe400078e001c */
[----:B------:R-:W-:Y:S02]  /*4de0*/  IMAD.MOV.U32 R37, RZ, RZ, R38 ;  /* 0x000000ffff257224 */ /* 0x000fe400078e0026 */
[----:B------:R-:W-:Y:S02]  /*4df0*/  IMAD.MOV.U32 R38, RZ, RZ, R39 ;  /* 0x000000ffff267224 */ /* 0x000fe400078e0027 */
[----:B------:R-:W-:Y:S02]  /*4e00*/  IMAD.MOV.U32 R128, RZ, RZ, R131 ;  /* 0x000000ffff807224 */ /* 0x000fe400078e0083 */
[----:B------:R-:W4:Y:S01]  /*4e10*/  LDL R131, [R1+0xd24] ;  /* 0x000d240001837983 */ /* 0x000f220000100800 */
[----:B------:R-:W-:-:S02]  /*4e20*/  IMAD.MOV.U32 R36, RZ, RZ, R37 ;  /* 0x000000ffff247224 */ /* 0x000fc400078e0025 */
[----:B------:R-:W-:Y:S02]  /*4e30*/  IMAD.MOV.U32 R91, RZ, RZ, R104 ;  /* 0x000000ffff5b7224 */ /* 0x000fe400078e0068 */
[----:B------:R-:W-:Y:S02]  /*4e40*/  IMAD.MOV.U32 R51, RZ, RZ, R56 ;  /* 0x000000ffff337224 */ /* 0x000fe400078e0038 */
[----:B------:R-:W-:Y:S01]  /*4e50*/  IMAD.MOV.U32 R37, RZ, RZ, R38 ;  /* 0x000000ffff257224 */ /* 0x000fe200078e0026 */
[----:B------:R-:W-:Y:S01]  /*4e60*/  IABS R55, R36 ;  /* 0x0000002400377213 */ /* 0x000fe20000000000 */
[----:B------:R-:W-:Y:S01]  /*4e70*/  IMAD.MOV.U32 R89, RZ, RZ, R91 ;  /* 0x000000ffff597224 */ /* 0x000fe200078e005b */
[----:B------:R-:W4:Y:S01]  /*4e80*/  LDL R104, [R1+0xe64] ;  /* 0x000e640001687983 */ /* 0x000f220000100800 */
[----:B------:R-:W-:Y:S02]  /*4e90*/  IMAD.MOV.U32 R49, RZ, RZ, R51 ;  /* 0x000000ffff317224 */ /* 0x000fe400078e0033 */
[----:B------:R-:W-:-:S02]  /*4ea0*/  IMAD.MOV.U32 R36, RZ, RZ, R37 ;  /* 0x000000ffff247224 */ /* 0x000fc400078e0025 */
[----:B------:R-:W-:Y:S02]  /*4eb0*/  IMAD.MOV.U32 R50, RZ, RZ, R59 ;  /* 0x000000ffff327224 */ /* 0x000fe400078e003b */
[----:B------:R-:W-:Y:S01]  /*4ec0*/  IMAD.MOV.U32 R74, RZ, RZ, R89 ;  /* 0x000000ffff4a7224 */ /* 0x000fe200078e0059 */
[----:B------:R-:W-:Y:S01]  /*4ed0*/  IABS R54, R36 ;  /* 0x0000002400367213 */ /* 0x000fe20000000000 */
[----:B------:R-:W-:Y:S01]  /*4ee0*/  IMAD.MOV.U32 R35, RZ, RZ, R49 ;  /* 0x000000ffff237224 */ /* 0x000fe200078e0031 */
[----:B------:R-:W4:Y:S01]  /*4ef0*/  LDL R89, [R1+0xe1c] ;  /* 0x000e1c0001597983 */ /* 0x000f220000100800 */
[----:B------:R-:W-:Y:S02]  /*4f00*/  IMAD.MOV.U32 R41, RZ, RZ, R50 ;  /* 0x000000ffff297224 */ /* 0x000fe400078e0032 */
[----:B------:R-:W-:Y:S02]  /*4f10*/  IMAD.MOV.U32 R59, RZ, RZ, R74 ;  /* 0x000000ffff3b7224 */ /* 0x000fe400078e004a */
[----:B------:R-:W-:Y:S01]  /*4f20*/  IMAD.MOV.U32 R51, RZ, RZ, R64 ;  /* 0x000000ffff337224 */ /* 0x000fe200078e0040 */
[----:B------:R-:W4:Y:S01]  /*4f30*/  LDL R74, [R1+0xdd0] ;  /* 0x000dd000014a7983 */ /* 0x000f220000100800 */
[----:B------:R-:W-:-:S02]  /*4f40*/  IMAD.MOV.U32 R34, RZ, RZ, R35 ;  /* 0x000000ffff227224 */ /* 0x000fc400078e0023 */
[----:B------:R-:W-:Y:S01]  /*4f50*/  IMAD.MOV.U32 R40, RZ, RZ, R41 ;  /* 0x000000ffff287224 */ /* 0x000fe200078e0029 */
[----:B------:R-:W4:Y:S01]  /*4f60*/  LDL R64, [R1+0xda0] ;  /* 0x000da00001407983 */ /* 0x000f220000100800 */
[----:B------:R-:W-:Y:S02]  /*4f70*/  IMAD.MOV.U32 R41, RZ, RZ, R59 ;  /* 0x000000ffff297224 */ /* 0x000fe400078e003b */
[----:B------:R-:W-:Y:S01]  /*4f80*/  IMAD.MOV.U32 R49, RZ, RZ, R51 ;  /* 0x000000ffff317224 */ /* 0x000fe200078e0033 */
[----:B------:R-:W4:Y:S01]  /*4f90*/  LDL R59, [R1+0xd8c] ;  /* 0x000d8c00013b7983 */ /* 0x000f220000100800 */
[----:B------:R-:W-:Y:S02]  /*4fa0*/  IMAD.MOV.U32 R32, RZ, RZ, R34 ;  /* 0x000000ffff207224 */ /* 0x000fe400078e0022 */
[----:B------:R-:W-:Y:S02]  /*4fb0*/  IMAD.MOV.U32 R65, RZ, RZ, R90 ;  /* 0x000000ffff417224 */ /* 0x000fe400078e005a */
[----:B---3--:R-:W-:Y:S01]  /*4fc0*/  IMAD.MOV.U32 R21, RZ, RZ, R23 ;  /* 0x000000ffff157224 */ /* 0x008fe200078e0017 */
[----:B------:R-:W3:Y:S01]  /*4fd0*/  LDL R90, [R1+0xe20] ;  /* 0x000e2000015a7983 */ /* 0x000ee20000100800 */
[----:B------:R-:W-:-:S04]  /*4fe0*/  IMAD.MOV.U32 R23, RZ, RZ, R19 ;  /* 0x000000ffff177224 */ /* 0x000fc800078e0013 */
[----:B------:R-:W-:Y:S02]  /*4ff0*/  IMAD.MOV.U32 R20, RZ, RZ, R23 ;  /* 0x000000ffff147224 */ /* 0x000fe400078e0017 */
[----:B--2---:R-:W-:Y:S02]  /*5000*/  IMAD.MOV.U32 R28, RZ, RZ, R29 ;  /* 0x000000ffff1c7224 */ /* 0x004fe400078e001d */
        /* <DEDUP_REMOVED lines=12> */
[----:B------:R-:W-:-:S03]  /*50d0*/  IMAD.MOV.U32 R37, RZ, RZ, R39 ;  /* 0x000000ffff257224 */ /* 0x000fc600078e0027 */
[----:B------:R-:W-:Y:S01]  /*50e0*/  IABS R53, R36 ;  /* 0x0000002400357213 */ /* 0x000fe20000000000 */
[----:B------:R-:W-:Y:S02]  /*50f0*/  IMAD.MOV.U32 R36, RZ, RZ, R37 ;  /* 0x000000ffff247224 */ /* 0x000fe400078e0025 */
[----:B------:R-:W-:Y:S02]  /*5100*/  IMAD.MOV.U32 R37, RZ, RZ, R38 ;  /* 0x000000ffff257224 */ /* 0x000fe400078e0026 */
[----:B------:R-:W-:Y:S02]  /*5110*/  IMAD.MOV.U32 R14, RZ, RZ, R24 ;  /* 0x000000ffff0e7224 */ /* 0x000fe400078e0018 */
[----:B------:R-:W-:Y:S02]  /*5120*/  IMAD.MOV.U32 R38, RZ, RZ, R28 ;  /* 0x000000ffff267224 */ /* 0x000fe400078e001c */
[----:B------:R-:W-:Y:S02]  /*5130*/  IMAD.MOV.U32 R24, RZ, RZ, R40 ;  /* 0x000000ffff187224 */ /* 0x000fe400078e0028 */
[----:B----4-:R-:W-:Y:S01]  /*5140*/  IMAD.MOV.U32 R28, RZ, RZ, R30 ;  /* 0x000000ffff1c7224 */ /* 0x010fe200078e001e */
[----:B------:R-:W-:Y:S01]  /*5150*/  IABS R52, R36 ;  /* 0x0000002400347213 */ /* 0x000fe20000000000 */
[----:B------:R-:W-:-:S02]  /*5160*/  IMAD.MOV.U32 R19, RZ, RZ, R32 ;  /* 0x000000ffff137224 */ /* 0x000fc400078e0020 */
[----:B------:R-:W-:Y:S02]  /*5170*/  IMAD.MOV.U32 R40, RZ, RZ, R41 ;  /* 0x000000ffff287224 */ /* 0x000fe400078e0029 */
[----:B------:R-:W-:Y:S01]  /*5180*/  IMAD.MOV.U32 R30, RZ, RZ, R33 ;  /* 0x000000ffff1e7224 */ /* 0x000fe200078e0021 */
[----:B------:R-:W2:Y:S01]  /*5190*/  LDL R41, [R1+0xbc8] ;  /* 0x000bc80001297983 */ /* 0x000ea20000100800 */
[----:B------:R-:W-:Y:S02]  /*51a0*/  IMAD.MOV.U32 R51, RZ, RZ, R65 ;  /* 0x000000ffff337224 */ /* 0x000fe400078e0041 */
[----:B------:R-:W-:Y:S01]  /*51b0*/  IMAD.MOV.U32 R32, RZ, RZ, R49 ;  /* 0x000000ffff207224 */ /* 0x000fe200078e0031 */
[----:B------:R-:W4:Y:S01]  /*51c0*/  LDL R65, [R1+0xda4] ;  /* 0x000da40001417983 */ /* 0x000f220000100800 */
[----:B------:R-:W-:Y:S02]  /*51d0*/  IMAD.MOV.U32 R36, RZ, RZ, R37 ;  /* 0x000000ffff247224 */ /* 0x000fe400078e0025 */
[----:B------:R-:W-:Y:S01]  /*51e0*/  IMAD.MOV.U32 R37, RZ, RZ, R38 ;  /* 0x000000ffff257224 */ /* 0x000fe200078e0026 */
[----:B------:R-:W3:Y:S01]  /*51f0*/  LDL R49, [R1+0xbc0] ;  /* 0x000bc00001317983 */ /* 0x000ee20000100800 */
        /* <DEDUP_REMOVED lines=8> */
[----:B------:R-:W4:Y:S01]  /*5280*/  LDL R30, [R1+0xd04] ;  /* 0x000d0400011e7983 */ /* 0x000f220000100800 */
[----:B------:R-:W-:-:S02]  /*5290*/  IMAD R18, R252, R13, R11 ;  /* 0x0000000dfc127224 */ /* 0x000fc400078e020b */
[----:B------:R-:W-:-:S03]  /*52a0*/  IMAD.HI.U32 R11, R3, R10, RZ ;  /* 0x0000000a030b7227 */ /* 0x000fc600078e00ff */
[----:B------:R-:W-:Y:S01]  /*52b0*/  ISETP.GT.U32.AND P0, PT, R252, R18, PT ;  /* 0x00000012fc00720c */ /* 0x000fe20003f04070 */
[----:B------:R-:W-:Y:S02]  /*52c0*/  IMAD.MOV R11, RZ, RZ, -R11 ;  /* 0x000000ffff0b7224 */ /* 0x000fe400078e0a0b */
[----:B------:R-:W-:-:S04]  /*52d0*/  IMAD.HI.U32 R8, R3, R6, RZ ;  /* 0x0000000603087227 */ /* 0x000fc800078e00ff */
[----:B------:R-:W-:Y:S02]  /*52e0*/  IMAD R13, R252, R11, R10 ;  /* 0x0000000bfc0d7224 */ /* 0x000fe400078e020a */
[----:B------:R-:W-:Y:S02]  /*52f0*/  IMAD.MOV R8, RZ, RZ, -R8 ;  /* 0x000000ffff087224 */ /* 0x000fe400078e0a08 */
[----:B------:R-:W-:-:S04]  /*5300*/  IMAD.HI.U32 R10, R3, R9, RZ ;  /* 0x00000009030a7227 */ /* 0x000fc800078e00ff */
[----:B------:R-:W-:Y:S01]  /*5310*/  @!P0 IMAD.IADD R18, R18, 0x1, -R252 ;  /* 0x0000000112128824 */ /* 0x000fe200078e0afc */
[C---:B------:R-:W-:Y:S01]  /*5320*/  ISETP.GT.U32.AND P0, PT, R252.reuse, R13, PT ;  /* 0x0000000dfc00720c */ /* 0x040fe20003f04070 */
[----:B------:R-:W-:Y:S02]  /*5330*/  IMAD R12, R252, R8, R6 ;  /* 0x00000008fc0c7224 */ /* 0x000fe400078e0206 */
[----:B------:R-:W-:-:S04]  /*5340*/  IMAD.HI.U32 R8, R3, R7, RZ ;  /* 0x0000000703087227 */ /* 0x000fc800078e00ff */
[----:B------:R-:W-:Y:S02]  /*5350*/  IMAD.MOV R10, RZ, RZ, -R10 ;  /* 0x000000ffff0a7224 */ /* 0x000fe400078e0a0a */
[----:B------:R-:W-:Y:S02]  /*5360*/  IMAD.MOV R8, RZ, RZ, -R8 ;  /* 0x000000ffff087224 */ /* 0x000fe400078e0a08 */
[C---:B------:R-:W-:Y:S01]  /*5370*/  IMAD R9, R252.reuse, R10, R9 ;  /* 0x0000000afc097224 */ /* 0x040fe200078e0209 */
[----:B------:R-:W-:Y:S01]  /*5380*/  ISETP.GT.U32.AND P4, PT, R252, R12, PT ;  /* 0x0000000cfc00720c */ /* 0x000fe20003f84070 */
[--C-:B------:R-:W-:Y:S02]  /*5390*/  @!P3 IMAD.IADD R16, R16, 0x1, -R252.reuse ;  /* 0x000000011010b824 */ /* 0x100fe400078e0afc */
[C---:B------:R-:W-:Y:S01]  /*53a0*/  IMAD R11, R252.reuse, R8, R7 ;  /* 0x00000008fc0b7224 */ /* 0x040fe200078e0207 */
[C---:B------:R-:W-:Y:S01]  /*53b0*/  ISETP.GT.U32.AND P3, PT, R252.reuse, R9, PT ;  /* 0x00000009fc00720c */ /* 0x040fe20003f64070 */
[----:B------:R-:W-:Y:S01]  /*53c0*/  IMAD.MOV.U32 R120, RZ, RZ, R131 ;  /* 0x000000ffff787224 */ /* 0x000fe200078e0083 */
[C---:B------:R-:W-:Y:S01]  /*53d0*/  ISETP.GT.U32.AND P5, PT, R252.reuse, R16, PT ;  /* 0x00000010fc00720c */ /* 0x040fe20003fa4070 */
[----:B------:R-:W-:Y:S01]  /*53e0*/  @!P0 IMAD.IADD R13, R13, 0x1, -R252 ;  /* 0x000000010d0d8824 */ /* 0x000fe200078e0afc */
[----:B------:R-:W-:Y:S01]  /*53f0*/  ISETP.GT.U32.AND P0, PT, R252, R11, PT ;  /* 0x0000000bfc00720c */ /* 0x000fe20003f04070 */
[----:B------:R-:W-:-:S02]  /*5400*/  IMAD.MOV.U32 R106, RZ, RZ, R120 ;  /* 0x000000ffff6a7224 */ /* 0x000fc400078e0078 */
[----:B------:R-:W-:Y:S02]  /*5410*/  @!P1 IMAD.IADD R17, R17, 0x1, -R252 ;  /* 0x0000000111119824 */ /* 0x000fe400078e0afc */
[----:B------:R-:W-:Y:S02]  /*5420*/  IMAD.MOV.U32 R56, RZ, RZ, R57 ;  /* 0x000000ffff387224 */ /* 0x000fe400078e0039 */
[----:B------:R-:W-:Y:S02]  /*5430*/  IMAD.MOV.U32 R21, RZ, RZ, R14 ;  /* 0x000000ffff157224 */ /* 0x000fe400078e000e */
[--C-:B------:R-:W-:Y:S02]  /*5440*/  @!P4 IMAD.IADD R12, R12, 0x1, -R252.reuse ;  /* 0x000000010c0cc824 */ /* 0x100fe400078e0afc */
[----:B------:R-:W-:Y:S01]  /*5450*/  @!P3 IMAD.IADD R9, R9, 0x1, -R252 ;  /* 0x000000010909b824 */ /* 0x000fe200078e0afc */
[----:B------:R-:W-:Y:S01]  /*5460*/  ISETP.GT.U32.AND P6, PT, R252, R13, PT ;  /* 0x0000000dfc00720c */ /* 0x000fe20003fc4070 */
[----:B------:R-:W-:-:S02]  /*5470*/  IMAD.MOV.U32 R83, RZ, RZ, R106 ;  /* 0x000000ffff537224 */ /* 0x000fc400078e006a */
[----:B------:R-:W-:Y:S01]  /*5480*/  IMAD.MOV.U32 R91, RZ, RZ, R105 ;  /* 0x000000ffff5b7224 */ /* 0x000fe200078e0069 */
[C---:B------:R-:W-:Y:S01]  /*5490*/  ISETP.GT.U32.AND P1, PT, R252.reuse, R18, PT ;  /* 0x00000012fc00720c */ /* 0x040fe20003f24070 */
[----:B------:R-:W-:Y:S01]  /*54a0*/  IMAD.MOV.U32 R57, RZ, RZ, R72 ;  /* 0x000000ffff397224 */ /* 0x000fe200078e0048 */
[----:B------:R-:W-:Y:S01]  /*54b0*/  ISETP.GT.U32.AND P2, PT, R252, R17, PT ;  /* 0x00000011fc00720c */ /* 0x000fe20003f44070 */
        /* <DEDUP_REMOVED lines=13> */
[----:B------:R-:W-:Y:S01]  /*5590*/  @!P5 IMAD.IADD R16, R16, 0x1, -R252 ;  /* 0x000000011010d824 */ /* 0x000fe200078e0afc */
[C---:B------:R-:W-:Y:S01]  /*55a0*/  ISETP.GT.U32.AND P5, PT, R252.reuse, R12, PT ;  /* 0x0000000cfc00720c */ /* 0x040fe20003fa4070 */
[----:B------:R-:W-:Y:S01]  /*55b0*/  IMAD.MOV.U32 R21, RZ, RZ, R14 ;  /* 0x000000ffff157224 */ /* 0x000fe200078e000e */
[----:B------:R-:W4:Y:S01]  /*55c0*/  LDL R106, [R1+0xe70] ;  /* 0x000e7000016a7983 */ /* 0x000f220000100800 */
[----:B------:R-:W-:Y:S01]  /*55d0*/  @!P0 IMAD.IADD R11, R11, 0x1, -R252 ;  /* 0x000000010b0b8824 */ /* 0x000fe200078e0afc */
[----:B------:R-:W-:Y:S01]  /*55e0*/  ISETP.GT.U32.AND P0, PT, R252, R9, PT ;  /* 0x00000009fc00720c */ /* 0x000fe20003f04070 */
        /* <DEDUP_REMOVED lines=10> */
[----:B------:R-:W-:Y:S01]  /*5690*/  IMAD.MOV.U32 R50, RZ, RZ, R75 ;  /* 0x000000ffff327224 */ /* 0x000fe200078e004b */
[----:B------:R-:W-:Y:S01]  /*56a0*/  IABS R38, R28 ;  /* 0x0000001c00267213 */ /* 0x000fe20000000000 */
[----:B------:R-:W-:-:S02]  /*56b0*/  IMAD.MOV.U32 R66, RZ, RZ, R80 ;  /* 0x000000ffff427224 */ /* 0x000fc400078e0050 */
[--C-:B------:R-:W-:Y:S01]  /*56c0*/  @!P1 IMAD.IADD R18, R18, 0x1, -R252.reuse ;  /* 0x0000000112129824 */ /* 0x100fe200078e0afc */
[----:B------:R-:W-:Y:S01]  /*56d0*/  IABS R28, R22 ;  /* 0x00000016001c7213 */ /* 0x000fe20000000000 */
[----:B------:R-:W-:Y:S01]  /*56e0*/  @!P2 IMAD.IADD R17, R17, 0x1, -R252 ;  /* 0x000000011111a824 */ /* 0x000fe200078e0afc */
[----:B------:R-:W4:Y:S01]  /*56f0*/  LDL R91, [R1+0xe2c] ;  /* 0x000e2c00015b7983 */ /* 0x000f220000100800 */
        /* <DEDUP_REMOVED lines=9> */
[--C-:B------:R-:W-:Y:S02]  /*5790*/  @!P6 IMAD.IADD R13, R13, 0x1, -R252.reuse ;  /* 0x000000010d0de824 */ /* 0x100fe400078e0afc */
[--C-:B------:R-:W-:Y:S01]  /*57a0*/  @!P5 IMAD.IADD R12, R12, 0x1, -R252.reuse ;  /* 0x000000010c0cd824 */ /* 0x100fe200078e0afc */
[----:B------:R-:W4:Y:S01]  /*57b0*/  LDL R75, [R1+0xddc] ;  /* 0x000ddc00014b7983 */ /* 0x000f220000100800 */
[----:B------:R-:W-:Y:S01]  /*57c0*/  @!P0 IMAD.IADD R9, R9, 0x1, -R252 ;  /* 0x0000000109098824 */ /* 0x000fe200078e0afc */
[----:B------:R-:W-:Y:S02]  /*57d0*/  IABS R46, R36 ;  /* 0x00000024002e7213 */ /* 0x000fe40000000000 */
[----:B------:R-:W4:Y:S04]  /*57e0*/  LDL R81, [R1+0xdf4] ;  /* 0x000df40001517983 */ /* 0x000f280000100800 */
[----:B------:R-:W4:Y:S04]  /*57f0*/  LDL R57, [R1+0xd7c] ;  /* 0x000d7c0001397983 */ /* 0x000f280000100800 */
[----:B------:R-:W4:Y:S04]  /*5800*/  LDL R58, [R1+0xd80] ;  /* 0x000d8000013a7983 */ /* 0x000f280000100800 */
[----:B------:R-:W4:Y:S04]  /*5810*/  LDL R66, [R1+0xda8] ;  /* 0x000da80001427983 */ /* 0x000f280000100800 */
[----:B------:R-:W4:Y:S04]  /*5820*/  LDL R34, [R1+0xb90] ;  /* 0x000b900001227983 */ /* 0x000f280000100800 */
[----:B------:R-:W4:Y:S01]  /*5830*/  LDL R21, [R1+0xba4] ;  /* 0x000ba40001157983 */ /* 0x000f220000100800 */
[----:B------:R-:W-:-:S04]  /*5840*/  IMAD.HI.U32 R6, R3, R251, RZ ;  /* 0x000000fb03067227 */ /* 0x000fc800078e00ff */
[----:B------:R-:W-:-:S04]  /*5850*/  IMAD.MOV R6, RZ, RZ, -R6 ;  /* 0x000000ffff067224 */ /* 0x000fc800078e0a06 */
[----:B------:R-:W-:Y:S02]  /*5860*/  IMAD R251, R252, R6, R251 ;  /* 0x00000006fcfb7224 */ /* 0x000fe400078e02fb */
[----:B------:R-:W-:-:S04]  /*5870*/  IMAD.HI.U32 R6, R3, R249, RZ ;  /* 0x000000f903067227 */ /* 0x000fc800078e00ff */
[----:B------:R-:W-:Y:S02]  /*5880*/  IMAD.MOV R6, RZ, RZ, -R6 ;  /* 0x000000ffff067224 */ /* 0x000fe400078e0a06 */
[----:B------:R-:W-:-:S04]  /*5890*/  IMAD.HI.U32 R7, R3, R250, RZ ;  /* 0x000000fa03077227 */ /* 0x000fc800078e00ff */
[----:B------:R-:W-:Y:S02]  /*58a0*/  IMAD R249, R252, R6, R249 ;  /* 0x00000006fcf97224 */ /* 0x000fe400078e02f9 */
[----:B------:R-:W-:-:S04]  /*58b0*/  IMAD.HI.U32 R6, R3, R246, RZ ;  /* 0x000000f603067227 */ /* 0x000fc800078e00ff */
[----:B------:R-:W-:Y:S02]  /*58c0*/  IMAD.MOV R7, RZ, RZ, -R7 ;  /* 0x000000ffff077224 */ /* 0x000fe400078e0a07 */
[----:B------:R-:W-:Y:S02]  /*58d0*/  IMAD.MOV R6, RZ, RZ, -R6 ;  /* 0x000000ffff067224 */ /* 0x000fe400078e0a06 */
[----:B------:R-:W-:Y:S02]  /*58e0*/  IMAD R250, R252, R7, R250 ;  /* 0x00000007fcfa7224 */ /* 0x000fe400078e02fa */
[----:B------:R-:W-:Y:S01]  /*58f0*/  IMAD.HI.U32 R7, R3, R247, RZ ;  /* 0x000000f703077227 */ /* 0x000fe200078e00ff */
[----:B------:R-:W-:-:S03]  /*5900*/  IABS R245, R245 ;  /* 0x000000f500f57213 */ /* 0x000fc60000000000 */
[----:B------:R-:W-:Y:S02]  /*5910*/  IMAD R246, R252, R6, R246 ;  /* 0x00000006fcf67224 */ /* 0x000fe400078e02f6 */
[----:B------:R-:W-:Y:S01]  /*5920*/  IMAD.HI.U32 R6, R3, R244, RZ ;  /* 0x000000f403067227 */ /* 0x000fe200078e00ff */
[----:B------:R-:W-:-:S03]  /*5930*/  IABS R241, R241 ;  /* 0x000000f100f17213 */ /* 0x000fc60000000000 */
[----:B------:R-:W-:Y:S02]  /*5940*/  IMAD.MOV R7, RZ, RZ, -R7 ;  /* 0x000000ffff077224 */ /* 0x000fe400078e0a07 */
[----:B------:R-:W-:Y:S02]  /*5950*/  IMAD.MOV R6, RZ, RZ, -R6 ;  /* 0x000000ffff067224 */ /* 0x000fe400078e0a06 */
[----:B------:R-:W-:Y:S02]  /*5960*/  IMAD R247, R252, R7, R247 ;  /* 0x00000007fcf77224 */ /* 0x000fe400078e02f7 */
[----:B------:R-:W-:-:S04]  /*5970*/  IMAD.HI.U32 R7, R3, R245, RZ ;  /* 0x000000f503077227 */ /* 0x000fc800078e00ff */
[----:B--2---:R-:W-:Y:S02]  /*5980*/  IMAD.MOV.U32 R40, RZ, RZ, R41 ;  /* 0x000000ffff287224 */ /* 0x004fe400078e0029 */
[----:B------:R-:W-:Y:S02]  /*5990*/  IMAD.MOV.U32 R41, RZ, RZ, R56 ;  /* 0x000000ffff297224 */ /* 0x000fe400078e0038 */
[----:B------:R-:W-:Y:S01]  /*59a0*/  IMAD.MOV.U32 R14, RZ, RZ, R40 ;  /* 0x000000ffff0e7224 */ /* 0x000fe200078e0028 */
[----:B------:R-:W2:Y:S01]  /*59b0*/  LDL R56, [R1+0xd74] ;  /* 0x000d740001387983 */ /* 0x000ea20000100800 */
[----:B---3--:R-:W-:Y:S02]  /*59c0*/  IMAD.MOV.U32 R19, RZ, RZ, R49 ;  /* 0x000000ffff137224 */ /* 0x008fe400078e0031 */
[----:B------:R-:W-:Y:S02]  /*59d0*/  IMAD.MOV.U32 R49, RZ, RZ, R50 ;  /* 0x000000ffff317224 */ /* 0x000fe400078e0032 */
[----:B------:R-:W-:Y:S01]  /*59e0*/  IMAD.MOV.U32 R40, RZ, RZ, R41 ;  /* 0x000000ffff287224 */ /* 0x000fe200078e0029 */
[----:B------:R-:W3:Y:S01]  /*59f0*/  LDL R50, [R1+0xd58] ;  /* 0x000d580001327983 */ /* 0x000ee20000100800 */
[----:B------:R-:W-:-:S03]  /*5a00*/  IMAD.MOV.U32 R22, RZ, RZ, R19 ;  /* 0x000000ffff167224 */ /* 0x000fc600078e0013 */
[----:B------:R-:W3:Y:S04]  /*5a10*/  LDL R41, [R1+0xd2c] ;  /* 0x000d2c0001297983 */ /* 0x000ee80000100800 */
[----:B------:R-:W2:Y:S01]  /*5a20*/  LDL R19, [R1+0xbc4] ;  /* 0x000bc40001137983 */ /* 0x000ea20000100800 */
[----:B----4-:R-:W-:-:S03]  /*5a30*/  IABS R36, R30 ;  /* 0x0000001e00247213 */ /* 0x010fc60000000000 */
[----:B------:R0:W-:Y:S01]  /*5a40*/  STL [R1+0x1c], R18 ;  /* 0x00001c1201007387 */ /* 0x0001e20000100800 */
[----:B------:R-:W-:-:S03]  /*5a50*/  IABS R30, R20 ;  /* 0x00000014001e7213 */ /* 0x000fc60000000000 */
[----:B------:R-:W-:Y:S01]  /*5a60*/  STL [R1+0x18], R17 ;  /* 0x0000181101007387 */ /* 0x000fe20000100800 */
[----:B------:R-:W-:-:S03]  /*5a70*/  IABS R20, R14 ;  /* 0x0000000e00147213 */ /* 0x000fc60000000000 */
[----:B------:R-:W-:Y:S01]  /*5a80*/  STL [R1+0x14], R16 ;  /* 0x0000141001007387 */ /* 0x000fe20000100800 */
[----:B------:R-:W-:-:S03]  /*5a90*/  IMAD.MOV.U32 R14, RZ, RZ, R15 ;  /* 0x000000ffff0e7224 */ /* 0x000fc600078e000f */
[----:B------:R-:W-:Y:S04]  /*5aa0*/  STL [R1+0x10], R13 ;  /* 0x0000100d01007387 */ /* 0x000fe80000100800 */
[----:B------:R1:W-:Y:S04]  /*5ab0*/  STL [R1+0xc], R12 ;  /* 0x00000c0c01007387 */ /* 0x0003e80000100800 */
[----:B------:R-:W-:Y:S04]  /*5ac0*/  STL [R1+0x8], R9 ;  /* 0x0000080901007387 */ /* 0x000fe80000100800 */
[----:B------:R-:W0:Y:S01]  /*5ad0*/  LDL R15, [R1+0xbd0] ;  /* 0x000bd000010f7983 */ /* 0x000e220000100800 */
[----:B------:R-:W-:Y:S01]  /*5ae0*/  IMAD R244, R252, R6, R244 ;  /* 0x00000006fcf47224 */ /* 0x000fe200078e02f4 */
[----:B------:R-:W-:Y:S01]  /*5af0*/  IABS R242, R242 ;  /* 0x000000f200f27213 */ /* 0x000fe20000000000 */
[----:B------:R-:W-:Y:S01]  /*5b00*/  IMAD.HI.U32 R6, R3, R241, RZ ;  /* 0x000000f103067227 */ /* 0x000fe200078e00ff */
[----:B------:R-:W-:-:S03]  /*5b10*/  IABS R239, R239 ;  /* 0x000000ef00ef7213 */ /* 0x000fc60000000000 */
        /* <DEDUP_REMOVED lines=136> */
[----:B------:R-:W-:Y:S01]  /*63a0*/  IMAD.MOV R7, RZ, RZ, -R7 ;  /* 0x000000ffff077224 */ /* 0x000fe200078e0a07 */
[----:B------:R-:W-:Y:S01]  /*63b0*/  IABS R196, R196 ;  /* 0x000000c400c47213 */ /* 0x000fe20000000000 */
[----:B------:R-:W-:Y:S01]  /*63c0*/  IMAD.MOV R6, RZ, RZ, -R6 ;  /* 0x000000ffff067224 */ /* 0x000fe200078e0a06 */
[C---:B------:R-:W-:Y:S01]  /*63d0*/  ISETP.GT.U32.AND P1, PT, R252.reuse, R251, PT ;  /* 0x000000fbfc00720c */ /* 0x040fe20003f24070 */
[C---:B------:R-:W-:Y:S02]  /*63e0*/  IMAD R202, R252.reuse, R7, R202 ;  /* 0x00000007fcca7224 */ /* 0x040fe400078e02ca */
[----:B------:R-:W-:Y:S01]  /*63f0*/  IMAD.HI.U32 R7, R3, R200, RZ ;  /* 0x000000c803077227 */ /* 0x000fe200078e00ff */
[----:B------:R-:W-:-:S03]  /*6400*/  ISETP.GT.U32.AND P2, PT, R252, R250, PT ;  /* 0x000000fafc00720c */ /* 0x000fc60003f44070 */
[----:B------:R-:W-:Y:S01]  /*6410*/  IMAD.HI.U32 R8, R3, R248, RZ ;  /* 0x000000f803087227 */ /* 0x000fe200078e00ff */
[----:B------:R-:W-:-:S03]  /*6420*/  IABS R197, R197 ;  /* 0x000000c500c57213 */ /* 0x000fc60000000000 */
[----:B------:R-:W-:Y:S02]  /*6430*/  IMAD R199, R252, R6, R199 ;  /* 0x00000006fcc77224 */ /* 0x000fe400078e02c7 */
[----:B------:R-:W-:Y:S01]  /*6440*/  IMAD.HI.U32 R6, R3, R196, RZ ;  /* 0x000000c403067227 */ /* 0x000fe200078e00ff */
[----:B------:R-:W-:-:S03]  /*6450*/  IABS R194, R194 ;  /* 0x000000c200c27213 */ /* 0x000fc60000000000 */
[----:B------:R-:W-:Y:S02]  /*6460*/  IMAD.MOV R7, RZ, RZ, -R7 ;  /* 0x000000ffff077224 */ /* 0x000fe400078e0a07 */
[----:B------:R-:W-:Y:S02]  /*6470*/  IMAD.MOV R8, RZ, RZ, -R8 ;  /* 0x000000ffff087224 */ /* 0x000fe400078e0a08 */
[----:B------:R-:W-:Y:S02]  /*6480*/  IMAD.MOV R6, RZ, RZ, -R6 ;  /* 0x000000ffff067224 */ /* 0x000fe400078e0a06 */
[C---:B------:R-:W-:Y:S02]  /*6490*/  IMAD R200, R252.reuse, R7, R200 ;  /* 0x00000007fcc87224 */ /* 0x040fe400078e02c8 */
[----:B------:R-:W-:Y:S02]  /*64a0*/  IMAD R248, R252, R8, R248 ;  /* 0x00000008fcf87224 */ /* 0x000fe400078e02f8 */
[----:B------:R-:W-:Y:S01]  /*64b0*/  IMAD.HI.U32 R7, R3, R197, RZ ;  /* 0x000000c503077227 */ /* 0x000fe200078e00ff */
[----:B------:R-:W-:-:S03]  /*64c0*/  IABS R243, R243 ;  /* 0x000000f300f37213 */ /* 0x000fc60000000000 */
[C---:B------:R-:W-:Y:S02]  /*64d0*/  IMAD R196, R252.reuse, R6, R196 ;  /* 0x00000006fcc47224 */ /* 0x040fe400078e02c4 */
[----:B------:R-:W-:Y:S01]  /*64e0*/  @!P1 IMAD.IADD R251, R251, 0x1, -R252 ;  /* 0x00000001fbfb9824 */ /* 0x000fe200078e0afc */
[----:B------:R-:W-:Y:S01]  /*64f0*/  IABS R195, R195 ;  /* 0x000000c300c37213 */ /* 0x000fe20000000000 */
[----:B------:R-:W-:Y:S01]  /*6500*/  IMAD.HI.U32 R6, R3, R194, RZ ;  /* 0x000000c203067227 */ /* 0x000fe200078e00ff */
[----:B------:R-:W-:-:S03]  /*6510*/  ISETP.GT.U32.AND P3, PT, R252, R248, PT ;  /* 0x000000f8fc00720c */ /* 0x000fc60003f64070 */
[----:B------:R-:W-:Y:S01]  /*6520*/  IMAD.MOV R7, RZ, RZ, -R7 ;  /* 0x000000ffff077224 */ /* 0x000fe200078e0a07 */
[----:B------:R-:W-:Y:S01]  /*6530*/  IABS R191, R191 ;  /* 0x000000bf00bf7213 */ /* 0x000fe20000000000 */
[----:B------:R-:W-:Y:S01]  /*6540*/  IMAD.MOV R6, RZ, RZ, -R6 ;  /* 0x000000ffff067224 */ /* 0x000fe200078e0a06 */
[----:B------:R-:W-:Y:S01]  /*6550*/  ISETP.GT.U32.AND P1, PT, R252, R251, PT ;  /* 0x000000fbfc00720c */ /* 0x000fe20003f24070 */
[----:B------:R-:W-:Y:S01]  /*6560*/  @!P2 IMAD.IADD R250, R250, 0x1, -R252 ;  /* 0x00000001fafaa824 */ /* 0x000fe200078e0afc */
[C---:B------:R-:W-:Y:S01]  /*6570*/  ISETP.GT.U32.AND P2, PT, R252.reuse, R247, PT ;  /* 0x000000f7fc00720c */ /* 0x040fe20003f44070 */
[C---:B------:R-:W-:Y:S01]  /*6580*/  IMAD R197, R252.reuse, R7, R197 ;  /* 0x00000007fcc57224 */ /* 0x040fe200078e02c5 */
[C---:B------:R-:W-:Y:S01]  /*6590*/  ISETP.GT.U32.AND P6, PT, R252.reuse, R11, PT ;  /* 0x0000000bfc00720c */ /* 0x040fe20003fc4070 */
        /* <DEDUP_REMOVED lines=8> */
[----:B------:R-:W-:Y:S01]  /*6620*/  IMAD.MOV R7, RZ, RZ, -R7 ;  /* 0x000000ffff077224 */ /* 0x000fe200078e0a07 */
[C---:B------:R-:W-:Y:S01]  /*6630*/  ISETP.GT.U32.AND P4, PT, R252.reuse, R249, PT ;  /* 0x000000f9fc00720c */ /* 0x040fe20003f84070 */
[----:B------:R-:W-:Y:S02]  /*6640*/  IMAD.MOV R6, RZ, RZ, -R6 ;  /* 0x000000ffff067224 */ /* 0x000fe400078e0a06 */
[C---:B------:R-:W-:Y:S02]  /*6650*/  IMAD R243, R252.reuse, R8, R243 ;  /* 0x00000008fcf37224 */ /* 0x040fe400078e02f3 */
[C---:B------:R-:W-:Y:S01]  /*6660*/  IMAD R195, R252.reuse, R7, R195 ;  /* 0x00000007fcc37224 */ /* 0x040fe200078e02c3 */
[----:B------:R-:W-:Y:S01]  /*6670*/  ISETP.GT.U32.AND P0, PT, R252, R246, PT ;  /* 0x000000f6fc00720c */ /* 0x000fe20003f04070 */
[----:B------:R-:W-:-:S04]  /*6680*/  IMAD.HI.U32 R7, R3, R192, RZ ;  /* 0x000000c003077227 */ /* 0x000fc800078e00ff */
[--C-:B------:R-:W-:Y:S01]  /*6690*/  @!P3 IMAD.IADD R248, R248, 0x1, -R252.reuse ;  /* 0x00000001f8f8b824 */ /* 0x100fe200078e0afc */
[C---:B------:R-:W-:Y:S01]  /*66a0*/  ISETP.GT.U32.AND P3, PT, R252.reuse, R245, PT ;  /* 0x000000f5fc00720c */ /* 0x040fe20003f64070 */
[C---:B------:R-:W-:Y:S02]  /*66b0*/  IMAD R191, R252.reuse, R6, R191 ;  /* 0x00000006fcbf7224 */ /* 0x040fe400078e02bf */
[----:B------:R-:W-:Y:S01]  /*66c0*/  @!P1 IMAD.IADD R251, R251, 0x1, -R252 ;  /* 0x00000001fbfb9824 */ /* 0x000fe200078e0afc */
[----:B------:R-:W-:Y:S01]  /*66d0*/  ISETP.GT.U32.AND P1, PT, R252, R244, PT ;  /* 0x000000f4fc00720c */ /* 0x000fe20003f24070 */
[----:B------:R-:W-:Y:S01]  /*66e0*/  IMAD.HI.U32 R6, R3, R189, RZ ;  /* 0x000000bd03067227 */ /* 0x000fe200078e00ff */
[----:B------:R-:W-:-:S03]  /*66f0*/  IABS R190, R190 ;  /* 0x000000be00be7213 */ /* 0x000fc60000000000 */
[--C-:B------:R-:W-:Y:S01]  /*6700*/  @!P2 IMAD.IADD R247, R247, 0x1, -R252.reuse ;  /* 0x00000001f7f7a824 */ /* 0x100fe200078e0afc */
[C---:B------:R-:W-:Y:S01]  /*6710*/  ISETP.GT.U32.AND P2, PT, R252.reuse, R243, PT ;  /* 0x000000f3fc00720c */ /* 0x040fe20003f44070 */
[----:B------:R-:W-:Y:S02]  /*6720*/  IMAD.MOV R7, RZ, RZ, -R7 ;  /* 0x000000ffff077224 */ /* 0x000fe400078e0a07 */
[----:B------:R-:W-:Y:S01]  /*6730*/  @!P6 IMAD.IADD R11, R11, 0x1, -R252 ;  /* 0x000000010b0be824 */ /* 0x000fe200078e0afc */
[----:B------:R-:W-:Y:S01]  /*6740*/  ISETP.GT.U32.AND P6, PT, R252, R248, PT ;  /* 0x000000f8fc00720c */ /* 0x000fe20003fc4070 */
[----:B------:R-:W-:Y:S01]  /*6750*/  IMAD.MOV R6, RZ, RZ, -R6 ;  /* 0x000000ffff067224 */ /* 0x000fe200078e0a06 */
[----:B------:R-:W-:Y:S01]  /*6760*/  IABS R186, R186 ;  /* 0x000000ba00ba7213 */ /* 0x000fe20000000000 */
[----:B------:R-:W-:Y:S01]  /*6770*/  @!P5 IMAD.IADD R250, R250, 0x1, -R252 ;  /* 0x00000001fafad824 */ /* 0x000fe200078e0afc */
[C---:B------:R-:W-:Y:S01]  /*6780*/  ISETP.GT.U32.AND P5, PT, R252.reuse, R247, PT ;  /* 0x000000f7fc00720c */ /* 0x040fe20003fa4070 */
[----:B------:R-:W-:-:S02]  /*6790*/  IMAD R192, R252, R7, R192 ;  /* 0x00000007fcc07224 */ /* 0x000fc400078e02c0 */
[----:B------:R-:W-:Y:S01]  /*67a0*/  IMAD.HI.U32 R7, R3, R190, RZ ;  /* 0x000000be03077227 */ /* 0x000fe200078e00ff */
[----:B------:R-:W-:-:S03]  /*67b0*/  IABS R187, R187 ;  /* 0x000000bb00bb7213 */ /* 0x000fc60000000000 */
[----:B------:R-:W-:Y:S02]  /*67c0*/  IMAD R189, R252, R6, R189 ;  /* 0x00000006fcbd7224 */ /* 0x000fe400078e02bd */
[----:B------:R-:W-:Y:S02]  /*67d0*/  @!P4 IMAD.IADD R249, R249, 0x1, -R252 ;  /* 0x00000001f9f9c824 */ /* 0x000fe400078e0afc */
[----:B------:R-:W-:Y:S01]  /*67e0*/  IMAD.HI.U32 R6, R3, R186, RZ ;  /* 0x000000ba03067227 */ /* 0x000fe200078e00ff */
[----:B------:R-:W-:-:S03]  /*67f0*/  IABS R184, R184 ;  /* 0x000000b800b87213 */ /* 0x000fc60000000000 */
[----:B------:R-:W-:Y:S02]  /*6800*/  IMAD.MOV R7, RZ, RZ, -R7 ;  /* 0x000000ffff077224 */ /* 0x000fe400078e0a07 */
[--C-:B------:R-:W-:Y:S01]  /*6810*/  @!P0 IMAD.IADD R246, R246, 0x1, -R252.reuse ;  /* 0x00000001f6f68824 */ /* 0x100fe200078e0afc */
[----:B------:R-:W-:Y:S01]  /*6820*/  ISETP.GT.U32.AND P4, PT, R252, R249, PT ;  /* 0x000000f9fc00720c */ /* 0x000fe20003f84070 */
[----:B------:R-:W-:Y:S02]  /*6830*/  @!P3 IMAD.IADD R245, R245, 0x1, -R252 ;  /* 0x00000001f5f5b824 */ /* 0x000fe400078e0afc */
[----:B------:R-:W-:Y:S02]  /*6840*/  IMAD.MOV R6, RZ, RZ, -R6 ;  /* 0x000000ffff067224 */ /* 0x000fe400078e0a06 */
[----:B------:R-:W-:Y:S02]  /*6850*/  @!P1 IMAD.IADD R244, R244, 0x1, -R252 ;  /* 0x00000001f4f49824 */ /* 0x000fe400078e0afc */
[----:B------:R-:W-:-:S02]  /*6860*/  IMAD R190, R252, R7, R190 ;  /* 0x00000007fcbe7224 */ /* 0x000fc400078e02be */
[----:B------:R-:W-:Y:S02]  /*6870*/  @!P2 IMAD.IADD R243, R243, 0x1, -R252 ;  /* 0x00000001f3f3a824 */ /* 0x000fe400078e0afc */
[----:B------:R-:W-:Y:S01]  /*6880*/  IMAD.HI.U32 R7, R3, R187, RZ ;  /* 0x000000bb03077227 */ /* 0x000fe200078e00ff */
[----:B------:R-:W-:-:S03]  /*6890*/  ISETP.GT.U32.AND P1, PT, R252, R245, PT ;  /* 0x000000f5fc00720c */ /* 0x000fc60003f24070 */
[----:B------:R-:W-:Y:S01]  /*68a0*/  @!P6 IMAD.IADD R248, R248, 0x1, -R252 ;  /* 0x00000001f8f8e824 */ /* 0x000fe200078e0afc */
[C---:B------:R-:W-:Y:S01]  /*68b0*/  ISETP.GT.U32.AND P6, PT, R252.reuse, R246, PT ;  /* 0x000000f6fc00720c */ /* 0x040fe20003fc4070 */
[C---:B------:R-:W-:Y:S01]  /*68c0*/  IMAD R186, R252.reuse, R6, R186 ;  /* 0x00000006fcba7224 */ /* 0x040fe200078e02ba */
[----:B------:R-:W-:Y:S01]  /*68d0*/  ISETP.GT.U32.AND P2, PT, R252, R244, PT ;  /* 0x000000f4fc00720c */ /* 0x000fe20003f44070 */
[----:B------:R-:W-:Y:S01]  /*68e0*/  IMAD.HI.U32 R6, R3, R184, RZ ;  /* 0x000000b803067227 */ /* 0x000fe200078e00ff */
[----:B------:R-:W-:-:S03]  /*68f0*/  IABS R185, R185 ;  /* 0x000000b900b97213 */ /* 0x000fc60000000000 */
[----:B------:R-:W-:Y:S01]  /*6900*/  @!P5 IMAD.IADD R247, R247, 0x1, -R252 ;  /* 0x00000001f7f7d824 */ /* 0x000fe200078e0afc */
[C---:B------:R-:W-:Y:S01]  /*6910*/  ISETP.GT.U32.AND P5, PT, R252.reuse, R243, PT ;  /* 0x000000f3fc00720c */ /* 0x040fe20003fa4070 */
[----:B------:R-:W-:Y:S01]  /*6920*/  IMAD.MOV R7, RZ, RZ, -R7 ;  /* 0x000000ffff077224 */ /* 0x000fe200078e0a07 */
[----:B------:R-:W-:Y:S01]  /*6930*/  IABS R181, R181 ;  /* 0x000000b500b57213 */ /* 0x000fe20000000000 */
[----:B------:R-:W-:Y:S02]  /*6940*/  IMAD.MOV R6, RZ, RZ, -R6 ;  /* 0x000000ffff067224 */ /* 0x000fe400078e0a06 */
[C---:B------:R-:W-:Y:S02]  /*6950*/  IMAD R187, R252.reuse, R7, R187 ;  /* 0x00000007fcbb7224 */ /* 0x040fe400078e02bb */
[----:B------:R-:W-:Y:S01]  /*6960*/  IMAD.HI.U32 R7, R3, R185, RZ ;  /* 0x000000b903077227 */ /* 0x000fe200078e00ff */
[----:B------:R-:W-:Y:S01]  /*6970*/  IABS R182, R182 ;  /* 0x000000b600b67213 */ /* 0x000fe20000000000 */
[----:B------:R4:W-:Y:S02]  /*6980*/  STL [R1+0x4], R11 ;  /* 0x0000040b01007387 */ /* 0x0009e40000100800 */
[----:B------:R-:W-:-:S02]  /*6990*/  IMAD R184, R252, R6, R184 ;  /* 0x00000006fcb87224 */ /* 0x000fc400078e02b8 */
[--C-:B------:R-:W-:Y:S02]  /*69a0*/  @!P4 IMAD.IADD R249, R249, 0x1, -R252.reuse ;  /* 0x00000001f9f9c824 */ /* 0x100fe400078e0afc */
[----:B------:R-:W-:Y:S01]  /*69b0*/  IMAD.HI.U32 R6, R3, R181, RZ ;  /* 0x000000b503067227 */ /* 0x000fe200078e00ff */
[----:B------:R3:W-:Y:S03]  /*69c0*/  STL [R1+0xfe0], R251 ;  /* 0x000fe0fb01007387 */ /* 0x0007e60000100800 */
[----:B------:R-:W-:Y:S01]  /*69d0*/  IMAD.MOV R7, RZ, RZ, -R7 ;  /* 0x000000ffff077224 */ /* 0x000fe200078e0a07 */
[----:B------:R3:W-:Y:S01]  /*69e0*/  STL [R1+0xfdc], R250 ;  /* 0x000fdcfa01007387 */ /* 0x0007e20000100800 */
[--C-:B------:R-:W-:Y:S01]  /*69f0*/  @!P6 IMAD.IADD R246, R246, 0x1, -R252.reuse ;  /* 0x00000001f6f6e824 */ /* 0x100fe200078e0afc */
[----:B------:R-:W-:Y:S01]  /*6a00*/  IABS R179, R179 ;  /* 0x000000b300b37213 */ /* 0x000fe20000000000 */
[----:B------:R-:W-:Y:S01]  /*6a10*/  @!P1 IMAD.IADD R245, R245, 0x1, -R252 ;  /* 0x00000001f5f59824 */ /* 0x000fe200078e0afc */
[----:B------:R-:W-:Y:S01]  /*6a20*/  STL [R1+0xfe4], R249 ;  /* 0x000fe4f901007387 */ /* 0x000fe20000100800 */
[----:B------:R-:W-:-:S02]  /*6a30*/  IMAD.MOV R6, RZ, RZ, -R6 ;  /* 0x000000ffff067224 */ /* 0x000fc400078e0a06 */
[--C-:B------:R-:W-:Y:S01]  /*6a40*/  @!P2 IMAD.IADD R244, R244, 0x1, -R252.reuse ;  /* 0x00000001f4f4a824 */ /* 0x100fe200078e0afc */
[----:B------:R3:W-:Y:S01]  /*6a50*/  STL [R1+0xfe8], R248 ;  /* 0x000fe8f801007387 */ /* 0x0007e20000100800 */
[C---:B------:R-:W-:Y:S01]  /*6a60*/  IMAD R185, R252.reuse, R7, R185 ;  /* 0x00000007fcb97224 */ /* 0x040fe200078e02b9 */
[----:B------:R-:W-:Y:S01]  /*6a70*/  IABS R45, R37 ;  /* 0x00000025002d7213 */ /* 0x000fe20000000000 */
[----:B------:R-:W-:Y:S01]  /*6a80*/  @!P5 IMAD.IADD R243, R243, 0x1, -R252 ;  /* 0x00000001f3f3d824 */ /* 0x000fe200078e0afc */
[----:B------:R-:W-:Y:S01]  /*6a90*/  STL [R1+0xfec], R247 ;  /* 0x000fecf701007387 */ /* 0x000fe20000100800 */
[C---:B------:R-:W-:Y:S01]  /*6aa0*/  IMAD.HI.U32 R7, R3.reuse, R182, RZ ;  /* 0x000000b603077227 */ /* 0x040fe200078e00ff */
[----:B------:R-:W-:Y:S02]  /*6ab0*/  IABS R37, R29 ;  /* 0x0000001d00257213 */ /* 0x000fe40000000000 */
[----:B------:R-:W-:Y:S01]  /*6ac0*/  STL [R1+0xff0], R246 ;  /* 0x000ff0f601007387 */ /* 0x000fe20000100800 */
[----:B------:R-:W-:Y:S01]  /*6ad0*/  IMAD R181, R252, R6, R181 ;  /* 0x00000006fcb57224 */ /* 0x000fe200078e02b5 */
[----:B------:R-:W-:Y:S01]  /*6ae0*/  IABS R29, R21 ;  /* 0x00000015001d7213 */ /* 0x000fe20000000000 */
[----:B------:R-:W-:Y:S01]  /*6af0*/  IMAD.HI.U32 R6, R3, R179, RZ ;  /* 0x000000b303067227 */ /* 0x000fe200078e00ff */
[----:B------:R3:W-:Y:S01]  /*6b00*/  STL [R1+0xff8], R245 ;  /* 0x000ff8f501007387 */ /* 0x0007e20000100800 */
[----:B--2---:R-:W-:-:S02]  /*6b10*/  IABS R21, R19 ;  /* 0x0000001300157213 */ /* 0x004fc40000000000 */
[----:B------:R-:W-:Y:S01]  /*6b20*/  IABS R180, R180 ;  /* 0x000000b400b47213 */ /* 0x000fe20000000000 */
[----:B------:R-:W-:Y:S01]  /*6b30*/  STL [R1+0xffc], R244 ;  /* 0x000ffcf401007387 */ /* 0x000fe20000100800 */
[----:B------:R-:W-:Y:S01]  /*6b40*/  IMAD.MOV R7, RZ, RZ, -R7 ;  /* 0x000000ffff077224 */ /* 0x000fe200078e0a07 */
[----:B------:R-:W-:Y:S02]  /*6b50*/  IABS R19, R14 ;  /* 0x0000000e00137213 */ /* 0x000fe40000000000 */
[----:B------:R2:W-:Y:S01]  /*6b60*/  STL [R1+0x1000], R243 ;  /* 0x001000f301007387 */ /* 0x0005e20000100800 */
[----:B0-----:R-:W-:Y:S01]  /*6b70*/  IABS R18, R15 ;  /* 0x0000000f00127213 */ /* 0x001fe20000000000 */
[----:B------:R-:W-:Y:S02]  /*6b80*/  IMAD.MOV R6, RZ, RZ, -R6 ;  /* 0x000000ffff067224 */ /* 0x000fe400078e0a06 */
[----:B------:R-:W2:Y:S01]  /*6b90*/  LDL R14, [R1+0xbd4] ;  /* 0x000bd400010e7983 */ /* 0x000ea20000100800 */
[----:B------:R-:W-:Y:S01]  /*6ba0*/  IABS R176, R176 ;  /* 0x000000b000b07213 */ /* 0x000fe20000000000 */
[----:B------:R-:W-:-:S02]  /*6bb0*/  IMAD R182, R252, R7, R182 ;  /* 0x00000007fcb67224 */ /* 0x000fc400078e02b6 */
[----:B------:R-:W2:Y:S01]  /*6bc0*/  LDL R15, [R1+0xbd8] ;  /* 0x000bd800010f7983 */ /* 0x000ea20000100800 */
[C---:B------:R-:W-:Y:S01]  /*6bd0*/  IMAD.HI.U32 R7, R3.reuse, R180, RZ ;  /* 0x000000b403077227 */ /* 0x040fe200078e00ff */
[----:B------:R-:W-:Y:S02]  /*6be0*/  IABS R177, R177 ;  /* 0x000000b100b17213 */ /* 0x000fe40000000000 */
[----:B------:R-:W-:Y:S01]  /*6bf0*/  IABS R174, R174 ;  /* 0x000000ae00ae7213 */ /* 0x000fe20000000000 */
[C---:B------:R-:W-:Y:S01]  /*6c00*/  IMAD R179, R252.reuse, R6, R179 ;  /* 0x00000006fcb37224 */ /* 0x040fe200078e02b3 */
[----:B------:R-:W-:Y:S01]  /*6c10*/  IABS R175, R175 ;  /* 0x000000af00af7213 */ /* 0x000fe20000000000 */
[C---:B------:R-:W-:Y:S01]  /*6c20*/  IMAD.HI.U32 R6, R3.reuse, R176, RZ ;  /* 0x000000b003067227 */ /* 0x040fe200078e00ff */
[----:B-1----:R-:W2:Y:S03]  /*6c30*/  LDL R12, [R1+0xbe8] ;  /* 0x000be800010c7983 */ /* 0x002ea60000100800 */
[----:B------:R-:W-:Y:S01]  /*6c40*/  IMAD.MOV R7, RZ, RZ, -R7 ;  /* 0x000000ffff077224 */ /* 0x000fe200078e0a07 */
[----:B------:R-:W-:Y:S01]  /*6c50*/  IABS R171, R171 ;  /* 0x000000ab00ab7213 */ /* 0x000fe20000000000 */
[----:B------:R-:W-:Y:S01]  /*6c60*/  IMAD.MOV R6, RZ, RZ, -R6 ;  /* 0x000000ffff067224 */ /* 0x000fe200078e0a06 */
[----:B------:R-:W-:Y:S01]  /*6c70*/  IABS R172, R172 ;  /* 0x000000ac00ac7213 */ /* 0x000fe20000000000 */
[C---:B------:R-:W-:Y:S01]  /*6c80*/  IMAD R180, R252.reuse, R7, R180 ;  /* 0x00000007fcb47224 */ /* 0x040fe200078e02b4 */
[----:B------:R-:W-:Y:S01]  /*6c90*/  IABS R169, R169 ;  /* 0x000000a900a97213 */ /* 0x000fe20000000000 */
[C---:B------:R-:W-:Y:S01]  /*6ca0*/  IMAD.HI.U32 R7, R3.reuse, R177, RZ ;  /* 0x000000b103077227 */ /* 0x040fe200078e00ff */
[----:B----4-:R-:W4:Y:S03]  /*6cb0*/  LDL R11, [R1+0xbec] ;  /* 0x000bec00010b7983 */ /* 0x010f260000100800 */
[----:B------:R-:W-:Y:S01]  /*6cc0*/  IMAD R176, R252, R6, R176 ;  /* 0x00000006fcb07224 */ /* 0x000fe200078e02b0 */
[----:B------:R-:W-:Y:S01]  /*6cd0*/  IABS R170, R170 ;  /* 0x000000aa00aa7213 */ /* 0x000fe20000000000 */
[----:B------:R-:W-:Y:S01]  /*6ce0*/  IMAD.HI.U32 R6, R3, R174, RZ ;  /* 0x000000ae03067227 */ /* 0x000fe200078e00ff */
[----:B------:R-:W-:Y:S01]  /*6cf0*/  IABS R166, R166 ;  /* 0x000000a600a67213 */ /* 0x000fe20000000000 */
[----:B---3--:R-:W3:Y:S02]  /*6d00*/  LDL R251, [R1+0xc00] ;  /* 0x000c000001fb7983 */ /* 0x008ee40000100800 */
[----:B------:R-:W-:-:S02]  /*6d10*/  IMAD.MOV R7, RZ, RZ, -R7 ;  /* 0x000000ffff077224 */ /* 0x000fc400078e0a07 */
[----:B------:R-:W-:Y:S01]  /*6d20*/  IMAD.MOV R6, RZ, RZ, -R6 ;  /* 0x000000ffff067224 */ /* 0x000fe200078e0a06 */
[----:B------:R-:W-:Y:S01]  /*6d30*/  IABS R167, R167 ;  /* 0x000000a700a77213 */ /* 0x000fe20000000000 */
[C---:B------:R-:W-:Y:S01]  /*6d40*/  IMAD R177, R252.reuse, R7, R177 ;  /* 0x00000007fcb17224 */ /* 0x040fe200078e02b1 */
[----:B------:R-:W-:Y:S01]  /*6d50*/  IABS R164, R164 ;  /* 0x000000a400a47213 */ /* 0x000fe20000000000 */
[C---:B------:R-:W-:Y:S01]  /*6d60*/  IMAD.HI.U32 R7, R3.reuse, R175, RZ ;  /* 0x000000af03077227 */ /* 0x040fe200078e00ff */
[----:B------:R-:W-:Y:S01]  /*6d70*/  IABS R165, R165 ;  /* 0x000000a500a57213 */ /* 0x000fe20000000000 */
[----:B------:R-:W3:Y:S02]  /*6d80*/  LDL R13, [R1+0xbe4] ;  /* 0x000be400010d7983 */ /* 0x000ee40000100800 */
[----:B------:R-:W-:Y:S02]  /*6d90*/  IMAD R174, R252, R6, R174 ;  /* 0x00000006fcae7224 */ /* 0x000fe400078e02ae */
[----:B------:R-:W-:Y:S01]  /*6da0*/  IMAD.HI.U32 R6, R3, R171, RZ ;  /* 0x000000ab03067227 */ /* 0x000fe200078e00ff */
[----:B------:R-:W-:Y:S01]  /*6db0*/  IABS R161, R161 ;  /* 0x000000a100a17213 */ /* 0x000fe20000000000 */
[----:B------:R-:W3:Y:S02]  /*6dc0*/  LDL R250, [R1+0xbfc] ;  /* 0x000bfc0001fa7983 */ /* 0x000ee40000100800 */
        /* <DEDUP_REMOVED lines=18> */
[----:B------:R-:W-:Y:S02]  /*6ef0*/  IABS R155, R155 ;  /* 0x0000009b009b7213 */ /* 0x000fe40000000000 */
[----:B------:R-:W-:Y:S01]  /*6f00*/  IABS R151, R151 ;  /* 0x0000009700977213 */ /* 0x000fe20000000000 */
[----:B------:R-:W-:Y:S01]  /*6f10*/  IMAD R169, R252, R6, R169 ;  /* 0x00000006fca97224 */ /* 0x000fe200078e02a9 */
[----:B------:R-:W-:Y:S01]  /*6f20*/  IABS R152, R152 ;  /* 0x0000009800987213 */ /* 0x000fe20000000000 */
[----:B------:R-:W-:Y:S01]  /*6f30*/  IMAD.HI.U32 R6, R3, R166, RZ ;  /* 0x000000a603067227 */ /* 0x000fe200078e00ff */
[----:B------:R-:W-:-:S02]  /*6f40*/  IABS R149, R149 ;  /* 0x0000009500957213 */ /* 0x000fc40000000000 */
[----:B------:R-:W-:Y:S01]  /*6f50*/  IABS R150, R150 ;  /* 0x0000009600967213 */ /* 0x000fe20000000000 */
[----:B------:R-:W-:Y:S01]  /*6f60*/  IMAD.MOV R7, RZ, RZ, -R7 ;  /* 0x000000ffff077224 */ /* 0x000fe200078e0a07 */
[----:B------:R-:W-:Y:S01]  /*6f70*/  IABS R146, R146 ;  /* 0x0000009200927213 */ /* 0x000fe20000000000 */
        /* <DEDUP_REMOVED lines=62> */
[C---:B------:R-:W-:Y:S01]  /*7360*/  ISETP.GT.U32.AND P4, PT, R252.reuse, R242, PT ;  /* 0x000000f2fc00720c */ /* 0x040fe20003f84070 */
[C---:B------:R-:W-:Y:S01]  /*7370*/  IMAD R156, R252.reuse, R6, R156 ;  /* 0x00000006fc9c7224 */ /* 0x040fe200078e029c */
[----:B------:R-:W-:Y:S01]  /*7380*/  IABS R99, R99 ;  /* 0x0000006300637213 */ /* 0x000fe20000000000 */
[----:B------:R-:W-:Y:S01]  /*7390*/  IMAD.HI.U32 R6, R3, R154, RZ ;  /* 0x0000009a03067227 */ /* 0x000fe200078e00ff */
[----:B------:R-:W-:-:S02]  /*73a0*/  ISETP.GT.U32.AND P0, PT, R252, R241, PT ;  /* 0x000000f1fc00720c */ /* 0x000fc40003f04070 */
[----:B------:R-:W-:Y:S01]  /*73b0*/  IABS R208, R208 ;  /* 0x000000d000d07213 */ /* 0x000fe20000000000 */
[----:B------:R-:W-:Y:S01]  /*73c0*/  IMAD.MOV R7, RZ, RZ, -R7 ;  /* 0x000000ffff077224 */ /* 0x000fe200078e0a07 */
[C---:B------:R-:W-:Y:S01]  /*73d0*/  ISETP.GT.U32.AND P3, PT, R252.reuse, R240, PT ;  /* 0x000000f0fc00720c */ /* 0x040fe20003f64070 */
[----:B------:R-:W-:Y:S01]  /*73e0*/  IMAD.MOV R6, RZ, RZ, -R6 ;  /* 0x000000ffff067224 */ /* 0x000fe200078e0a06 */
[----:B------:R-:W-:Y:S01]  /*73f0*/  IABS R96, R96 ;  /* 0x0000006000607213 */ /* 0x000fe20000000000 */
[C---:B------:R-:W-:Y:S01]  /*7400*/  IMAD R157, R252.reuse, R7, R157 ;  /* 0x00000007fc9d7224 */ /* 0x040fe200078e029d */
[----:B------:R-:W-:Y:S01]  /*7410*/  IABS R203, R203 ;  /* 0x000000cb00cb7213 */ /* 0x000fe20000000000 */
[C---:B------:R-:W-:Y:S01]  /*7420*/  IMAD.HI.U32 R7, R3.reuse, R155, RZ ;  /* 0x0000009b03077227 */ /* 0x040fe200078e00ff */
[----:B------:R-:W-:Y:S02]  /*7430*/  IABS R97, R97 ;  /* 0x0000006100617213 */ /* 0x000fe40000000000 */
[----:B------:R-:W-:Y:S01]  /*7440*/  IABS R198, R198 ;  /* 0x000000c600c67213 */ /* 0x000fe20000000000 */
[C---:B------:R-:W-:Y:S01]  /*7450*/  IMAD R154, R252.reuse, R6, R154 ;  /* 0x00000006fc9a7224 */ /* 0x040fe200078e029a */
[----:B------:R-:W-:Y:S01]  /*7460*/  ISETP.GT.U32.AND P2, PT, R252, R237, PT ;  /* 0x000000edfc00720c */ /* 0x000fe20003f44070 */
        /* <DEDUP_REMOVED lines=102> */
[----:B------:R-:W0:Y:S01]  /*7ad0*/  S2R R247, SR_TID.X ;  /* 0x0000000000f77919 */ /* 0x000e220000002100 */
[----:B------:R-:W-:Y:S02]  /*7ae0*/  IMAD.MOV R6, RZ, RZ, -R6 ;  /* 0x000000ffff067224 */ /* 0x000fe400078e0a06 */
[----:B------:R-:W-:Y:S01]  /*7af0*/  IMAD R137, R252, R7, R137 ;  /* 0x00000007fc897224 */ /* 0x000fe200078e0289 */
[----:B------:R-:W3:Y:S01]  /*7b00*/  LDL R246, [R1+0xc1c] ;  /* 0x000c1c0001f67983 */ /* 0x000ee20000100800 */
[----:B------:R-:W-:-:S04]  /*7b10*/  IMAD.HI.U32 R7, R3, R135, RZ ;  /* 0x0000008703077227 */ /* 0x000fc800078e00ff */
[----:B------:R-:W-:Y:S02]  /*7b20*/  IMAD R134, R252, R6, R134 ;  /* 0x00000006fc867224 */ /* 0x000fe400078e0286 */
[----:B------:R-:W-:-:S04]  /*7b30*/  IMAD.HI.U32 R6, R3, R131, RZ ;  /* 0x0000008303067227 */ /* 0x000fc800078e00ff */
[----:B------:R-:W-:Y:S02]  /*7b40*/  IMAD.MOV R7, RZ, RZ, -R7 ;  /* 0x000000ffff077224 */ /* 0x000fe400078e0a07 */
[----:B------:R-:W-:Y:S02]  /*7b50*/  IMAD.MOV R6, RZ, RZ, -R6 ;  /* 0x000000ffff067224 */ /* 0x000fe400078e0a06 */
[----:B------:R-:W-:Y:S02]  /*7b60*/  IMAD R135, R252, R7, R135 ;  /* 0x00000007fc877224 */ /* 0x000fe400078e0287 */
        /* <DEDUP_REMOVED lines=43> */
[----:B------:R-:W-:-:S04]  /*7e20*/  IMAD.HI.U32 R7, R3, R115, RZ ;  /* 0x0000007303077227 */ /* 0x000fc800078e00ff */
[----:B------:R-:W-:Y:S02]  /*7e30*/  IMAD R114, R252, R6, R114 ;  /* 0x00000006fc727224 */ /* 0x000fe400078e0272 */
[----:B------:R-:W-:-:S04]  /*7e40*/  IMAD.HI.U32 R6, R3, R111, RZ ;  /* 0x0000006f03067227 */ /* 0x000fc800078e00ff */
[----:B------:R-:W-:Y:S02]  /*7e50*/  IMAD.MOV R8, RZ, RZ, -R8 ;  /* 0x000000ffff087224 */ /* 0x000fe400078e0a08 */
[----:B------:R-:W-:Y:S02]  /*7e60*/  IMAD.MOV R7, RZ, RZ, -R7 ;  /* 0x000000ffff077224 */ /* 0x000fe400078e0a07 */
[----:B------:R-:W-:Y:S02]  /*7e70*/  IMAD.MOV R6, RZ, RZ, -R6 ;  /* 0x000000ffff067224 */ /* 0x000fe400078e0a06 */
[C---:B------:R-:W-:Y:S02]  /*7e80*/  IMAD R238, R252.reuse, R8, R238 ;  /* 0x00000008fcee7224 */ /* 0x040fe400078e02ee */
        /* <DEDUP_REMOVED lines=48> */
[----:B------:R-:W-:Y:S01]  /*8190*/  @!P4 IMAD.IADD R242, R242, 0x1, -R252 ;  /* 0x00000001f2f2c824 */ /* 0x000fe200078e0afc */
[C---:B------:R-:W-:Y:S01]  /*81a0*/  ISETP.GT.U32.AND P4, PT, R252.reuse, R239, PT ;  /* 0x000000effc00720c */ /* 0x040fe20003f84070 */
[----:B------:R-:W-:Y:S02]  /*81b0*/  IMAD R99, R252, R6, R99 ;  /* 0x00000006fc637224 */ /* 0x000fe400078e0263 */
[----:B------:R-:W-:-:S04]  /*81c0*/  IMAD.HI.U32 R6, R3, R96, RZ ;  /* 0x0000006003067227 */ /* 0x000fc800078e00ff */
[----:B------:R-:W-:Y:S02]  /*81d0*/  IMAD.MOV R8, RZ, RZ, -R8 ;  /* 0x000000ffff087224 */ /* 0x000fe400078e0a08 */
[----:B------:R-:W-:Y:S02]  /*81e0*/  IMAD.MOV R7, RZ, RZ, -R7 ;  /* 0x000000ffff077224 */ /* 0x000fe400078e0a07 */
[----:B------:R-:W-:Y:S01]  /*81f0*/  @!P0 IMAD.IADD R241, R241, 0x1, -R252 ;  /* 0x00000001f1f18824 */ /* 0x000fe200078e0afc */
[C---:B------:R-:W-:Y:S01]  /*8200*/  ISETP.GT.U32.AND P0, PT, R252.reuse, R242, PT ;  /* 0x000000f2fc00720c */ /* 0x040fe20003f04070 */
[----:B------:R-:W-:Y:S01]  /*8210*/  IMAD.MOV R6, RZ, RZ, -R6 ;  /* 0x000000ffff067224 */ /* 0x000fe200078e0a06 */
[----:B--2---:R-:W-:Y:S01]  /*8220*/  IABS R17, R14 ;  /* 0x0000000e00117213 */ /* 0x004fe20000000000 */
[C---:B------:R-:W-:Y:S01]  /*8230*/  IMAD R208, R252.reuse, R8, R208 ;  /* 0x00000008fcd07224 */ /* 0x040fe200078e02d0 */
[----:B------:R-:W-:Y:S01]  /*8240*/  IABS R16, R15 ;  /* 0x0000000f00107213 */ /* 0x000fe20000000000 */
[----:B------:R-:W-:Y:S01]  /*8250*/  IMAD R100, R252, R7, R100 ;  /* 0x00000007fc647224 */ /* 0x000fe200078e0264 */
[----:B------:R-:W2:Y:S01]  /*8260*/  LDL R14, [R1+0xbdc] ;  /* 0x000bdc00010e7983 */ /* 0x000ea20000100800 */
[----:B------:R-:W-:Y:S01]  /*8270*/  @!P3 IMAD.IADD R240, R240, 0x1, -R252 ;  /* 0x00000001f0f0b824 */ /* 0x000fe200078e0afc */
[C---:B------:R-:W-:Y:S01]  /*8280*/  ISETP.GT.U32.AND P3, PT, R252.reuse, R241, PT ;  /* 0x000000f1fc00720c */ /* 0x040fe20003f64070 */
[----:B------:R-:W-:Y:S01]  /*8290*/  IMAD.HI.U32 R8, R3, R203, RZ ;  /* 0x000000cb03087227 */ /* 0x000fe200078e00ff */
[----:B------:R-:W3:Y:S01]  /*82a0*/  LDL R15, [R1+0xbe0] ;  /* 0x000be000010f7983 */ /* 0x000ee20000100800 */
[----:B------:R-:W-:-:S02]  /*82b0*/  ISETP.GT.U32.AND P1, PT, R252, R238, PT ;  /* 0x000000eefc00720c */ /* 0x000fc40003f24070 */
[----:B------:R-:W-:-:S04]  /*82c0*/  IMAD.HI.U32 R7, R3, R97, RZ ;  /* 0x0000006103077227 */ /* 0x000fc800078e00ff */
[----:B------:R-:W-:Y:S02]  /*82d0*/  IMAD R96, R252, R6, R96 ;  /* 0x00000006fc607224 */ /* 0x000fe400078e0260 */
[----:B------:R-:W-:-:S04]  /*82e0*/  IMAD.HI.U32 R6, R3, R94, RZ ;  /* 0x0000005e03067227 */ /* 0x000fc800078e00ff */
[----:B------:R-:W-:Y:S02]  /*82f0*/  IMAD.MOV R8, RZ, RZ, -R8 ;  /* 0x000000ffff087224 */ /* 0x000fe400078e0a08 */
[----:B------:R-:W-:Y:S02]  /*8300*/  IMAD.MOV R7, RZ, RZ, -R7 ;  /* 0x000000ffff077224 */ /* 0x000fe400078e0a07 */
[----:B------:R-:W-:Y:S01]  /*8310*/  @!P4 IMAD.IADD R239, R239, 0x1, -R252 ;  /* 0x00000001efefc824 */ /* 0x000fe200078e0afc */
[C---:B------:R-:W-:Y:S01]  /*8320*/  ISETP.GT.U32.AND P4, PT, R252.reuse, R236, PT ;  /* 0x000000ecfc00720c */ /* 0x040fe20003f84070 */
[----:B------:R-:W-:Y:S02]  /*8330*/  IMAD.MOV R6, RZ, RZ, -R6 ;  /* 0x000000ffff067224 */ /* 0x000fe400078e0a06 */
[C---:B------:R-:W-:Y:S02]  /*8340*/  IMAD R203, R252.reuse, R8, R203 ;  /* 0x00000008fccb7224 */ /* 0x040fe400078e02cb */
[----:B------:R-:W-:-:S02]  /*8350*/  IMAD R97, R252, R7, R97 ;  /* 0x00000007fc617224 */ /* 0x000fc400078e0261 */
        /* <DEDUP_REMOVED lines=8> */
[--C-:B------:R-:W-:Y:S01]  /*83e0*/  @!P3 IMAD.IADD R241, R241, 0x1, -R252.reuse ;  /* 0x00000001f1f1b824 */ /* 0x100fe200078e0afc */
[----:B------:R-:W-:Y:S01]  /*83f0*/  ISETP.GT.U32.AND P3, PT, R252, R234, PT ;  /* 0x000000eafc00720c */ /* 0x000fe20003f64070 */
[----:B------:R-:W-:Y:S01]  /*8400*/  @!P1 IMAD.IADD R238, R238, 0x1, -R252 ;  /* 0x00000001eeee9824 */ /* 0x000fe200078e0afc */
[C---:B------:R-:W-:Y:S01]  /*8410*/  ISETP.GT.U32.AND P1, PT, R252.reuse, R233, PT ;  /* 0x000000e9fc00720c */ /* 0x040fe20003f24070 */
[----:B------:R-:W-:Y:S01]  /*8420*/  IMAD.MOV R6, RZ, RZ, -R6 ;  /* 0x000000ffff067224 */ /* 0x000fe200078e0a06 */
[----:B------:R-:W-:Y:S01]  /*8430*/  IABS R10, R12 ;  /* 0x0000000c000a7213 */ /* 0x000fe20000000000 */
[C---:B------:R-:W-:Y:S01]  /*8440*/  IMAD R198, R252.reuse, R8, R198 ;  /* 0x00000008fcc67224 */ /* 0x040fe200078e02c6 */
[----:B------:R-:W3:Y:S01]  /*8450*/  LDL R12, [R1+0xbf0] ;  /* 0x000bf000010c7983 */ /* 0x000ee20000100800 */
[----:B------:R-:W-:-:S02]  /*8460*/  IMAD R95, R252, R7, R95 ;  /* 0x00000007fc5f7224 */ /* 0x000fc400078e025f */
[----:B------:R-:W-:-:S04]  /*8470*/  IMAD.HI.U32 R8, R3, R193, RZ ;  /* 0x000000c103087227 */ /* 0x000fc800078e00ff */
[----:B------:R-:W-:-:S04]  /*8480*/  IMAD.HI.U32 R7, R3, R92, RZ ;  /* 0x0000005c03077227 */ /* 0x000fc800078e00ff */
[--C-:B------:R-:W-:Y:S01]  /*8490*/  @!P2 IMAD.IADD R237, R237, 0x1, -R252.reuse ;  /* 0x00000001ededa824 */ /* 0x100fe200078e0afc */
[----:B------:R-:W-:Y:S01]  /*84a0*/  ISETP.GT.U32.AND P2, PT, R252, R232, PT ;  /* 0x000000e8fc00720c */ /* 0x000fe20003f44070 */
[----:B------:R-:W-:Y:S02]  /*84b0*/  @!P4 IMAD.IADD R236, R236, 0x1, -R252 ;  /* 0x00000001ececc824 */ /* 0x000fe400078e0afc */
        /* <DEDUP_REMOVED lines=8> */
[C---:B------:R-:W-:Y:S01]  /*8540*/  IMAD R92, R252.reuse, R7, R92 ;  /* 0x00000007fc5c7224 */ /* 0x040fe200078e025c */
[----:B------:R-:W-:Y:S01]  /*8550*/  ISETP.GT.U32.AND P4, PT, R252, R231, PT ;  /* 0x000000e7fc00720c */ /* 0x000fe20003f84070 */
[----:B------:R-:W-:-:S04]  /*8560*/  IMAD.HI.U32 R8, R3, R188, RZ ;  /* 0x000000bc03087227 */ /* 0x000fc800078e00ff */
[----:B------:R-:W-:-:S04]  /*8570*/  IMAD.HI.U32 R7, R3, R90, RZ ;  /* 0x0000005a03077227 */ /* 0x000fc800078e00ff */
[--C-:B------:R-:W-:Y:S01]  /*8580*/  @!P3 IMAD.IADD R234, R234, 0x1, -R252.reuse ;  /* 0x00000001eaeab824 */ /* 0x100fe200078e0afc */
[C---:B------:R-:W-:Y:S01]  /*8590*/  ISETP.GT.U32.AND P3, PT, R252.reuse, R235, PT ;  /* 0x000000ebfc00720c */ /* 0x040fe20003f64070 */
[C---:B------:R-:W-:Y:S02]  /*85a0*/  IMAD R89, R252.reuse, R6, R89 ;  /* 0x00000006fc597224 */ /* 0x040fe400078e0259 */
[----:B------:R-:W-:Y:S02]  /*85b0*/  @!P1 IMAD.IADD R233, R233, 0x1, -R252 ;  /* 0x00000001e9e99824 */ /* 0x000fe400078e0afc */
[----:B------:R-:W-:Y:S01]  /*85c0*/  IMAD.HI.U32 R6, R3, R86, RZ ;  /* 0x0000005603067227 */ /* 0x000fe200078e00ff */
[----:B------:R-:W-:Y:S02]  /*85d0*/  ISETP.GT.U32.AND P1, PT, R252, R230, PT ;  /* 0x000000e6fc00720c */ /* 0x000fe40003f24070 */
[----:B----4-:R-:W-:Y:S01]  /*85e0*/  IABS R9, R11 ;  /* 0x0000000b00097213 */ /* 0x010fe20000000000 */
[----:B------:R-:W-:Y:S01]  /*85f0*/  IMAD.MOV R8, RZ, RZ, -R8 ;  /* 0x000000ffff087224 */ /* 0x000fe200078e0a08 */
[----:B------:R-:W4:Y:S01]  /*8600*/  LDL R11, [R1+0xbf8] ;  /* 0x000bf800010b7983 */ /* 0x000f220000100800 */
[----:B------:R-:W-:-:S02]  /*8610*/  IMAD.MOV R7, RZ, RZ, -R7 ;  /* 0x000000ffff077224 */ /* 0x000fc400078e0a07 */
[----:B------:R-:W-:Y:S01]  /*8620*/  @!P2 IMAD.IADD R232, R232, 0x1, -R252 ;  /* 0x00000001e8e8a824 */ /* 0x000fe200078e0afc */
[C---:B------:R-:W-:Y:S01]  /*8630*/  ISETP.GT.U32.AND P2, PT, R252.reuse, R233, PT ;  /* 0x000000e9fc00720c */ /* 0x040fe20003f44070 */
        /* <DEDUP_REMOVED lines=12> */
[C---:B------:R-:W-:Y:S01]  /*8700*/  ISETP.GT.U32.AND P4, PT, R252.reuse, R232, PT ;  /* 0x000000e8fc00720c */ /* 0x040fe20003f84070 */
[----:B------:R-:W-:Y:S01]  /*8710*/  @!P3 IMAD.IADD R235, R235, 0x1, -R252 ;  /* 0x00000001ebebb824 */ /* 0x000fe200078e0afc */
[C---:B------:R-:W-:Y:S01]  /*8720*/  ISETP.GT.U32.AND P3, PT, R252.reuse, R228, PT ;  /* 0x000000e4fc00720c */ /* 0x040fe20003f64070 */
[----:B------:R-:W-:Y:S02]  /*8730*/  IMAD.MOV R6, RZ, RZ, -R6 ;  /* 0x000000ffff067224 */ /* 0x000fe400078e0a06 */
[----:B------:R-:W-:-:S02]  /*8740*/  IMAD R183, R252, R8, R183 ;  /* 0x00000008fcb77224 */ /* 0x000fc400078e02b7 */
[C---:B------:R-:W-:Y:S01]  /*8750*/  IMAD R87, R252.reuse, R7, R87 ;  /* 0x00000007fc577224 */ /* 0x040fe200078e0257 */
[----:B------:R-:W-:Y:S01]  /*8760*/  ISETP.GT.U32.AND P5, PT, R252, R239, PT ;  /* 0x000000effc00720c */ /* 0x000fe20003fa4070 */
[----:B------:R-:W-:-:S04]  /*8770*/  IMAD.HI.U32 R8, R3, R178, RZ ;  /* 0x000000b203087227 */ /* 0x000fc800078e00ff */
[----:B------:R-:W-:-:S04]  /*8780*/  IMAD.HI.U32 R7, R3, R85, RZ ;  /* 0x0000005503077227 */ /* 0x000fc800078e00ff */
[----:B------:R-:W-:Y:S01]  /*8790*/  @!P1 IMAD.IADD R230, R230, 0x1, -R252 ;  /* 0x00000001e6e69824 */ /* 0x000fe200078e0afc */
[C---:B------:R-:W-:Y:S01]  /*87a0*/  ISETP.GT.U32.AND P1, PT, R252.reuse, R227, PT ;  /* 0x000000e3fc00720c */ /* 0x040fe20003f24070 */
[C---:B------:R-:W-:Y:S02]  /*87b0*/  IMAD R84, R252.reuse, R6, R84 ;  /* 0x00000006fc547224 */ /* 0x040fe400078e0254 */
[----:B------:R-:W-:Y:S01]  /*87c0*/  @!P2 IMAD.IADD R233, R233, 0x1, -R252 ;  /* 0x00000001e9e9a824 */ /* 0x000fe200078e0afc */
[----:B------:R-:W-:Y:S01]  /*87d0*/  ISETP.GT.U32.AND P2, PT, R252, R226, PT ;  /* 0x000000e2fc00720c */ /* 0x000fe20003f44070 */
        /* <DEDUP_REMOVED lines=9> */
[----:B------:R-:W-:Y:S01]  /*8870*/  IMAD.HI.U32 R7, R3, R82, RZ ;  /* 0x0000005203077227 */ /* 0x000fe200078e00ff */
[----:B------:R-:W-:-:S03]  /*8880*/  ISETP.GT.U32.AND P6, PT, R252, R240, PT ;  /* 0x000000f0fc00720c */ /* 0x000fc60003fc4070 */
[--C-:B------:R-:W-:Y:S01]  /*8890*/  @!P4 IMAD.IADD R232, R232, 0x1, -R252.reuse ;  /* 0x00000001e8e8c824 */ /* 0x100fe200078e0afc */
[----:B------:R-:W-:Y:S01]  /*88a0*/  ISETP.GT.U32.AND P4, PT, R252, R225, PT ;  /* 0x000000e1fc00720c */ /* 0x000fe20003f84070 */
[----:B------:R-:W-:Y:S02]  /*88b0*/  @!P3 IMAD.IADD R228, R228, 0x1, -R252 ;  /* 0x00000001e4e4b824 */ /* 0x000fe400078e0afc */
        /* <DEDUP_REMOVED lines=8> */
[----:B------:R-:W-:Y:S01]  /*8940*/  IMAD.MOV R6, RZ, RZ, -R6 ;  /* 0x000000ffff067224 */ /* 0x000fe200078e0a06 */
[----:B------:R-:W-:Y:S01]  /*8950*/  ISETP.GT.U32.AND P3, PT, R252, R223, PT ;  /* 0x000000dffc00720c */ /* 0x000fe20003f64070 */
[----:B------:R-:W-:-:S02]  /*8960*/  @!P2 IMAD.IADD R226, R226, 0x1, -R252 ;  /* 0x00000001e2e2a824 */ /* 0x000fc400078e0afc */
[C---:B------:R-:W-:Y:S02]  /*8970*/  IMAD R173, R252.reuse, R8, R173 ;  /* 0x00000008fcad7224 */ /* 0x040fe400078e02ad */
[C---:B------:R-:W-:Y:S02]  /*8980*/  IMAD R82, R252.reuse, R7, R82 ;  /* 0x00000007fc527224 */ /* 0x040fe400078e0252 */
[----:B------:R-:W-:Y:S01]  /*8990*/  IMAD.HI.U32 R8, R3, R168, RZ ;  /* 0x000000a803087227 */ /* 0x000fe200078e00ff */
[----:B------:R-:W-:-:S03]  /*89a0*/  ISETP.GT.U32.AND P2, PT, R252, R226, PT ;  /* 0x000000e2fc00720c */ /* 0x000fc60003f44070 */
[----:B------:R-:W-:-:S04]  /*89b0*/  IMAD.HI.U32 R7, R3, R80, RZ ;  /* 0x0000005003077227 */ /* 0x000fc800078e00ff */
[----:B------:R-:W-:Y:S02]  /*89c0*/  IMAD R79, R252, R6, R79 ;  /* 0x00000006fc4f7224 */ /* 0x000fe400078e024f */
[----:B------:R-:W-:Y:S02]  /*89d0*/  @!P0 IMAD.IADD R224, R224, 0x1, -R252 ;  /* 0x00000001e0e08824 */ /* 0x000fe400078e0afc */
[----:B------:R-:W-:-:S04]  /*89e0*/  IMAD.HI.U32 R6, R3, R76, RZ ;  /* 0x0000004c03067227 */ /* 0x000fc800078e00ff */
[----:B------:R-:W-:Y:S02]  /*89f0*/  IMAD.MOV R8, RZ, RZ, -R8 ;  /* 0x000000ffff087224 */ /* 0x000fe400078e0a08 */
[----:B------:R-:W-:Y:S01]  /*8a00*/  IMAD.MOV R7, RZ, RZ, -R7 ;  /* 0x000000ffff077224 */ /* 0x000fe200078e0a07 */
[C---:B------:R-:W-:Y:S01]  /*8a10*/  ISETP.GT.U32.AND P0, PT, R252.reuse, R224, PT ;  /* 0x000000e0fc00720c */ /* 0x040fe20003f04070 */
[----:B------:R-:W-:Y:S01]  /*8a20*/  @!P4 IMAD.IADD R225, R225, 0x1, -R252 ;  /* 0x00000001e1e1c824 */ /* 0x000fe200078e0afc */
[C---:B------:R-:W-:Y:S01]  /*8a30*/  ISETP.GT.U32.AND P4, PT, R252.reuse, R222, PT ;  /* 0x000000defc00720c */ /* 0x040fe20003f84070 */
[----:B------:R-:W-:Y:S02]  /*8a40*/  IMAD.MOV R6, RZ, RZ, -R6 ;  /* 0x000000ffff067224 */ /* 0x000fe400078e0a06 */
[C---:B------:R-:W-:Y:S02]  /*8a50*/  IMAD R168, R252.reuse, R8, R168 ;  /* 0x00000008fca87224 */ /* 0x040fe400078e02a8 */
[----:B------:R-:W-:-:S02]  /*8a60*/  IMAD R80, R252, R7, R80 ;  /* 0x00000007fc507224 */ /* 0x000fc400078e0250 */
[----:B------:R-:W-:Y:S01]  /*8a70*/  @!P6 IMAD.IADD R240, R240, 0x1, -R252 ;  /* 0x00000001f0f0e824 */ /* 0x000fe200078e0afc */
[----:B------:R-:W-:Y:S01]  /*8a80*/  ISETP.GT.U32.AND P6, PT, R252, R238, PT ;  /* 0x000000eefc00720c */ /* 0x000fe20003fc4070 */
[----:B------:R-:W-:-:S04]  /*8a90*/  IMAD.HI.U32 R8, R3, R163, RZ ;  /* 0x000000a303087227 */ /* 0x000fc800078e00ff */
[----:B------:R-:W-:-:S04]  /*8aa0*/  IMAD.HI.U32 R7, R3, R77, RZ ;  /* 0x0000004d03077227 */ /* 0x000fc800078e00ff */
[--C-:B------:R-:W-:Y:S01]  /*8ab0*/  @!P5 IMAD.IADD R237, R237, 0x1, -R252.reuse ;  /* 0x00000001ededd824 */ /* 0x100fe200078e0afc */
[----:B------:R-:W-:Y:S01]  /*8ac0*/  ISETP.GT.U32.AND P5, PT, R252, R231, PT ;  /* 0x000000e7fc00720c */ /* 0x000fe20003fa4070 */
[----:B------:R-:W-:Y:S01]  /*8ad0*/  @!P1 IMAD.IADD R228, R228, 0x1, -R252 ;  /* 0x00000001e4e49824 */ /* 0x000fe200078e0afc */
[C---:B------:R-:W-:Y:S01]  /*8ae0*/  ISETP.GT.U32.AND P1, PT, R252.reuse, R221, PT ;  /* 0x000000ddfc00720c */ /* 0x040fe20003f24070 */
[----:B------:R-:W-:Y:S02]  /*8af0*/  IMAD R76, R252, R6, R76 ;  /* 0x00000006fc4c7224 */ /* 0x000fe400078e024c */
[----:B------:R-:W-:-:S04]  /*8b00*/  IMAD.HI.U32 R6, R3, R74, RZ ;  /* 0x0000004a03067227 */ /* 0x000fc800078e00ff */
[----:B------:R-:W-:Y:S01]  /*8b10*/  @!P3 IMAD.IADD R223, R223, 0x1, -R252 ;  /* 0x00000001dfdfb824 */ /* 0x000fe200078e0afc */
[----:B------:R-:W-:Y:S01]  /*8b20*/  ISETP.GT.U32.AND P3, PT, R252, R220, PT ;  /* 0x000000dcfc00720c */ /* 0x000fe20003f64070 */
[----:B------:R-:W-:Y:S02]  /*8b30*/  IMAD.MOV R8, RZ, RZ, -R8 ;  /* 0x000000ffff087224 */ /* 0x000fe400078e0a08 */
[----:B------:R-:W-:Y:S02]  /*8b40*/  IMAD.MOV R7, RZ, RZ, -R7 ;  /* 0x000000ffff077224 */ /* 0x000fe400078e0a07 */
[----:B------:R-:W-:Y:S02]  /*8b50*/  IMAD.MOV R6, RZ, RZ, -R6 ;  /* 0x000000ffff067224 */ /* 0x000fe400078e0a06 */
[----:B------:R-:W-:Y:S01]  /*8b60*/  @!P2 IMAD.IADD R226, R226, 0x1, -R252 ;  /* 0x00000001e2e2a824 */ /* 0x000fe200078e0afc */
[C---:B------:R-:W-:Y:S01]  /*8b70*/  ISETP.GT.U32.AND P2, PT, R252.reuse, R219, PT ;  /* 0x000000dbfc00720c */ /* 0x040fe20003f44070 */
[----:B------:R-:W-:-:S02]  /*8b80*/  IMAD R163, R252, R8, R163 ;  /* 0x00000008fca37224 */ /* 0x000fc400078e02a3 */
[----:B------:R-:W-:Y:S02]  /*8b90*/  IMAD R77, R252, R7, R77 ;  /* 0x00000007fc4d7224 */ /* 0x000fe400078e024d */
[----:B------:R-:W-:-:S04]  /*8ba0*/  IMAD.HI.U32 R8, R3, R158, RZ ;  /* 0x0000009e03087227 */ /* 0x000fc800078e00ff */
[----:B------:R-:W-:-:S04]  /*8bb0*/  IMAD.HI.U32 R7, R3, R75, RZ ;  /* 0x0000004b03077227 */ /* 0x000fc800078e00ff */
[----:B------:R-:W-:Y:S02]  /*8bc0*/  IMAD R74, R252, R6, R74 ;  /* 0x00000006fc4a7224 */ /* 0x000fe400078e024a */
[--C-:B------:R-:W-:Y:S01]  /*8bd0*/  @!P4 IMAD.IADD R222, R222, 0x1, -R252.reuse ;  /* 0x00000001dedec824 */ /* 0x100fe200078e0afc */
[----:B------:R-:W-:Y:S01]  /*8be0*/  ISETP.GT.U32.AND P4, PT, R252, R218, PT ;  /* 0x000000dafc00720c */ /* 0x000fe20003f84070 */
[----:B------:R-:W-:Y:S01]  /*8bf0*/  @!P0 IMAD.IADD R224, R224, 0x1, -R252 ;  /* 0x00000001e0e08824 */ /* 0x000fe200078e0afc */
[----:B------:R-:W-:Y:S01]  /*8c00*/  ISETP.GT.U32.AND P0, PT, R252, R217, PT ;  /* 0x000000d9fc00720c */ /* 0x000fe20003f04070 */
[----:B------:R-:W-:-:S04]  /*8c10*/  IMAD.HI.U32 R6, R3, R71, RZ ;  /* 0x0000004703067227 */ /* 0x000fc800078e00ff */
[----:B------:R-:W-:Y:S02]  /*8c20*/  IMAD.MOV R8, RZ, RZ, -R8 ;  /* 0x000000ffff087224 */ /* 0x000fe400078e0a08 */
[----:B------:R-:W-:Y:S02]  /*8c30*/  IMAD.MOV R7, RZ, RZ, -R7 ;  /* 0x000000ffff077224 */ /* 0x000fe400078e0a07 */
[--C-:B------:R-:W-:Y:S01]  /*8c40*/  @!P6 IMAD.IADD R238, R238, 0x1, -R252.reuse ;  /* 0x00000001eeeee824 */ /* 0x100fe200078e0afc */
[C---:B------:R-:W-:Y:S01]  /*8c50*/  ISETP.GT.U32.AND P6, PT, R252.reuse, R234, PT ;  /* 0x000000eafc00720c */ /* 0x040fe20003fc4070 */
[--C-:B------:R-:W-:Y:S01]  /*8c60*/  @!P5 IMAD.IADD R231, R231, 0x1, -R252.reuse ;  /* 0x00000001e7e7d824 */ /* 0x100fe200078e0afc */
[C---:B------:R-:W-:Y:S01]  /*8c70*/  ISETP.GT.U32.AND P5, PT, R252.reuse, R229, PT ;  /* 0x000000e5fc00720c */ /* 0x040fe20003fa4070 */
[----:B------:R-:W-:Y:S01]  /*8c80*/  @!P1 IMAD.IADD R221, R221, 0x1, -R252 ;  /* 0x00000001dddd9824 */ /* 0x000fe200078e0afc */
[----:B------:R-:W-:Y:S01]  /*8c90*/  ISETP.GT.U32.AND P1, PT, R252, R216, PT ;  /* 0x000000d8fc00720c */ /* 0x000fe20003f24070 */
[----:B------:R-:W-:-:S02]  /*8ca0*/  IMAD.MOV R6, RZ, RZ, -R6 ;  /* 0x000000ffff067224 */ /* 0x000fc400078e0a06 */
[C---:B------:R-:W-:Y:S02]  /*8cb0*/  IMAD R158, R252.reuse, R8, R158 ;  /* 0x00000008fc9e7224 */ /* 0x040fe400078e029e */
[----:B------:R-:W-:Y:S02]  /*8cc0*/  IMAD R75, R252, R7, R75 ;  /* 0x00000007fc4b7224 */ /* 0x000fe400078e024b */
[----:B------:R-:W-:Y:S02]  /*8cd0*/  @!P3 IMAD.IADD R220, R220, 0x1, -R252 ;  /* 0x00000001dcdcb824 */ /* 0x000fe400078e0afc */
[----:B------:R-:W-:Y:S01]  /*8ce0*/  IMAD.HI.U32 R8, R3, R153, RZ ;  /* 0x0000009903087227 */ /* 0x000fe200078e00ff */
[----:B------:R-:W-:-:S03]  /*8cf0*/  ISETP.GT.U32.AND P3, PT, R252, R215, PT ;  /* 0x000000d7fc00720c */ /* 0x000fc60003f64070 */
[----:B------:R-:W-:-:S04]  /*8d00*/  IMAD.HI.U32 R7, R3, R72, RZ ;  /* 0x0000004803077227 */ /* 0x000fc800078e00ff */
[----:B------:R-:W-:Y:S02]  /*8d10*/  IMAD R71, R252, R6, R71 ;  /* 0x00000006fc477224 */ /* 0x000fe400078e0247 */
[----:B------:R-:W-:-:S04]  /*8d20*/  IMAD.HI.U32 R6, R3, R69, RZ ;  /* 0x0000004503067227 */ /* 0x000fc800078e00ff */
[----:B------:R-:W-:Y:S01]  /*8d30*/  @!P2 IMAD.IADD R219, R219, 0x1, -R252 ;  /* 0x00000001dbdba824 */ /* 0x000fe200078e0afc */
[----:B------:R-:W-:Y:S01]  /*8d40*/  ISETP.GT.U32.AND P2, PT, R252, R220, PT ;  /* 0x000000dcfc00720c */ /* 0x000fe20003f44070 */
[----:B------:R-:W-:Y:S02]  /*8d50*/  IMAD.MOV R8, RZ, RZ, -R8 ;  /* 0x000000ffff087224 */ /* 0x000fe400078e0a08 */
[----:B------:R-:W-:Y:S02]  /*8d60*/  IMAD.MOV R7, RZ, RZ, -R7 ;  /* 0x000000ffff077224 */ /* 0x000fe400078e0a07 */
[----:B------:R-:W-:Y:S02]  /*8d70*/  IMAD.MOV R6, RZ, RZ, -R6 ;  /* 0x000000ffff067224 */ /* 0x000fe400078e0a06 */
[--C-:B------:R-:W-:Y:S01]  /*8d80*/  @!P4 IMAD.IADD R218, R218, 0x1, -R252.reuse ;  /* 0x00000001dadac824 */ /* 0x100fe200078e0afc */
[C---:B------:R-:W-:Y:S01]  /*8d90*/  ISETP.GT.U32.AND P4, PT, R252.reuse, R219, PT ;  /* 0x000000dbfc00720c */ /* 0x040fe20003f84070 */
[----:B------:R-:W-:Y:S01]  /*8da0*/  @!P0 IMAD.IADD R217, R217, 0x1, -R252 ;  /* 0x00000001d9d98824 */ /* 0x000fe200078e0afc */
[C---:B------:R-:W-:Y:S01]  /*8db0*/  ISETP.GT.U32.AND P0, PT, R252.reuse, R214, PT ;  /* 0x000000d6fc00720c */ /* 0x040fe20003f04070 */
[----:B------:R-:W-:-:S02]  /*8dc0*/  IMAD R153, R252, R8, R153 ;  /* 0x00000008fc997224 */ /* 0x000fc400078e0299 */
[----:B------:R-:W-:Y:S02]  /*8dd0*/  IMAD R72, R252, R7, R72 ;  /* 0x00000007fc487224 */ /* 0x000fe400078e0248 */
[----:B------:R-:W-:-:S04]  /*8de0*/  IMAD.HI.U32 R8, R3, R148, RZ ;  /* 0x0000009403087227 */ /* 0x000fc800078e00ff */
[----:B------:R-:W-:-:S04]  /*8df0*/  IMAD.HI.U32 R7, R3, R70, RZ ;  /* 0x0000004603077227 */ /* 0x000fc800078e00ff */
[--C-:B------:R-:W-:Y:S01]  /*8e00*/  @!P6 IMAD.IADD R234, R234, 0x1, -R252.reuse ;  /* 0x00000001eaeae824 */ /* 0x100fe200078e0afc */
[C---:B------:R-:W-:Y:S01]  /*8e10*/  ISETP.GT.U32.AND P6, PT, R252.reuse, R230, PT ;  /* 0x000000e6fc00720c */ /* 0x040fe20003fc4070 */
[C---:B------:R-:W-:Y:S02]  /*8e20*/  IMAD R69, R252.reuse, R6, R69 ;  /* 0x00000006fc457224 */ /* 0x040fe400078e0245 */
[--C-:B------:R-:W-:Y:S01]  /*8e30*/  @!P5 IMAD.IADD R229, R229, 0x1, -R252.reuse ;  /* 0x00000001e5e5d824 */ /* 0x100fe200078e0afc */
[----:B------:R-:W-:Y:S01]  /*8e40*/  ISETP.GT.U32.AND P5, PT, R252, R225, PT ;  /* 0x000000e1fc00720c */ /* 0x000fe20003fa4070 */
        /* <DEDUP_REMOVED lines=14> */
[----:B------:R-:W-:Y:S02]  /*8f30*/  IMAD R66, R252, R6, R66 ;  /* 0x00000006fc427224 */ /* 0x000fe400078e0242 */
[----:B------:R-:W-:-:S04]  /*8f40*/  IMAD.HI.U32 R6, R3, R64, RZ ;  /* 0x0000004003067227 */ /* 0x000fc800078e00ff */
[--C-:B------:R-:W-:Y:S01]  /*8f50*/  @!P4 IMAD.IADD R219, R219, 0x1, -R252.reuse ;  /* 0x00000001dbdbc824 */ /* 0x100fe200078e0afc */
[----:B------:R-:W-:Y:S01]  /*8f60*/  ISETP.GT.U32.AND P4, PT, R252, R212, PT ;  /* 0x000000d4fc00720c */ /* 0x000fe20003f84070 */
[----:B------:R-:W-:Y:S01]  /*8f70*/  @!P0 IMAD.IADD R214, R214, 0x1, -R252 ;  /* 0x00000001d6d68824 */ /* 0x000fe200078e0afc */
[----:B------:R-:W-:Y:S01]  /*8f80*/  ISETP.GT.U32.AND P0, PT, R252, R211, PT ;  /* 0x000000d3fc00720c */ /* 0x000fe20003f04070 */
[----:B------:R-:W-:Y:S02]  /*8f90*/  IMAD.MOV R8, RZ, RZ, -R8 ;  /* 0x000000ffff087224 */ /* 0x000fe400078e0a08 */
[----:B------:R-:W-:Y:S02]  /*8fa0*/  IMAD.MOV R7, RZ, RZ, -R7 ;  /* 0x000000ffff077224 */ /* 0x000fe400078e0a07 */
[----:B------:R-:W-:Y:S01]  /*8fb0*/  @!P6 IMAD.IADD R230, R230, 0x1, -R252 ;  /* 0x00000001e6e6e824 */ /* 0x000fe200078e0afc */
[----:B------:R-:W-:Y:S01]  /*8fc0*/  ISETP.GT.U32.AND P6, PT, R252, R227, PT ;  /* 0x000000e3fc00720c */ /* 0x000fe20003fc4070 */
[----:B------:R-:W-:-:S02]  /*8fd0*/  IMAD.MOV R6, RZ, RZ, -R6 ;  /* 0x000000ffff067224 */ /* 0x000fc400078e0a06 */
[--C-:B------:R-:W-:Y:S01]  /*8fe0*/  @!P5 IMAD.IADD R225, R225, 0x1, -R252.reuse ;  /* 0x00000001e1e1d824 */ /* 0x100fe200078e0afc */
[C---:B------:R-:W-:Y:S01]  /*8ff0*/  ISETP.GT.U32.AND P5, PT, R252.reuse, R222, PT ;  /* 0x000000defc00720c */ /* 0x040fe20003fa4070 */
[----:B------:R-:W-:Y:S01]  /*9000*/  @!P1 IMAD.IADD R217, R217, 0x1, -R252 ;  /* 0x00000001d9d99824 */ /* 0x000fe200078e0afc */
[C---:B------:R-:W-:Y:S01]  /*9010*/  ISETP.GT.U32.AND P1, PT, R252.reuse, R210, PT ;  /* 0x000000d2fc00720c */ /* 0x040fe20003f24070 */
[C---:B------:R-:W-:Y:S02]  /*9020*/  IMAD R143, R252.reuse, R8, R143 ;  /* 0x00000008fc8f7224 */ /* 0x040fe400078e028f */
[----:B------:R-:W-:Y:S02]  /*9030*/  IMAD R67, R252, R7, R67 ;  /* 0x00000007fc437224 */ /* 0x000fe400078e0243 */
[----:B------:R-:W-:-:S04]  /*9040*/  IMAD.HI.U32 R8, R3, R138, RZ ;  /* 0x0000008a03087227 */ /* 0x000fc800078e00ff */
[----:B------:R-:W-:-:S04]  /*9050*/  IMAD.HI.U32 R7, R3, R65, RZ ;  /* 0x0000004103077227 */ /* 0x000fc800078e00ff */
[----:B------:R-:W-:Y:S02]  /*9060*/  IMAD R64, R252, R6, R64 ;  /* 0x00000006fc407224 */ /* 0x000fe400078e0240 */
        /* <DEDUP_REMOVED lines=10> */
[--C-:B------:R-:W-:Y:S01]  /*9110*/  @!P4 IMAD.IADD R212, R212, 0x1, -R252.reuse ;  /* 0x00000001d4d4c824 */ /* 0x100fe200078e0afc */
[----:B------:R-:W-:Y:S01]  /*9120*/  ISETP.GT.U32.AND P4, PT, R252, R207, PT ;  /* 0x000000cffc00720c */ /* 0x000fe20003f84070 */
[----:B------:R-:W-:Y:S02]  /*9130*/  @!P0 IMAD.IADD R211, R211, 0x1, -R252 ;  /* 0x00000001d3d38824 */ /* 0x000fe400078e0afc */
[----:B------:R-:W-:-:S04]  /*9140*/  IMAD.HI.U32 R8, R3, R133, RZ ;  /* 0x0000008503087227 */ /* 0x000fc800078e00ff */
[----:B------:R-:W-:-:S04]  /*9150*/  IMAD.HI.U32 R7, R3, R62, RZ ;  /* 0x0000003e03077227 */ /* 0x000fc800078e00ff */
[----:B------:R-:W-:Y:S01]  /*9160*/  @!P6 IMAD.IADD R227, R227, 0x1, -R252 ;  /* 0x00000001e3e3e824 */ /* 0x000fe200078e0afc */
[C---:B------:R-:W-:Y:S01]  /*9170*/  ISETP.GT.U32.AND P6, PT, R252.reuse, R223, PT ;  /* 0x000000dffc00720c */ /* 0x040fe20003fc4070 */
[----:B------:R-:W-:Y:S02]  /*9180*/  IMAD R61, R252, R6, R61 ;  /* 0x00000006fc3d7224 */ /* 0x000fe400078e023d */
[----:B------:R-:W-:-:S04]  /*9190*/  IMAD.HI.U32 R6, R3, R59, RZ ;  /* 0x0000003b03067227 */ /* 0x000fc800078e00ff */
[--C-:B------:R-:W-:Y:S01]  /*91a0*/  @!P5 IMAD.IADD R222, R222, 0x1, -R252.reuse ;  /* 0x00000001deded824 */ /* 0x100fe200078e0afc */
[----:B------:R-:W-:Y:S01]  /*91b0*/  ISETP.GT.U32.AND P5, PT, R252, R218, PT ;  /* 0x000000dafc00720c */ /* 0x000fe20003fa4070 */
[----:B------:R-:W-:Y:S01]  /*91c0*/  @!P1 IMAD.IADD R210, R210, 0x1, -R252 ;  /* 0x00000001d2d29824 */ /* 0x000fe200078e0afc */
[C---:B------:R-:W-:Y:S01]  /*91d0*/  ISETP.GT.U32.AND P1, PT, R252.reuse, R211, PT ;  /* 0x000000d3fc00720c */ /* 0x040fe20003f24070 */
[----:B------:R-:W-:Y:S02]  /*91e0*/  IMAD.MOV R8, RZ, RZ, -R8 ;  /* 0x000000ffff087224 */ /* 0x000fe400078e0a08 */
[----:B------:R-:W-:Y:S01]  /*91f0*/  IMAD.MOV R7, RZ, RZ, -R7 ;  /* 0x000000ffff077224 */ /* 0x000fe200078e0a07 */
[C---:B------:R-:W-:Y:S01]  /*9200*/  ISETP.GT.U32.AND P0, PT, R252.reuse, R206, PT ;  /* 0x000000cefc00720c */ /* 0x040fe20003f04070 */
[----:B------:R-:W-:Y:S02]  /*9210*/  IMAD.MOV R6, RZ, RZ, -R6 ;  /* 0x000000ffff067224 */ /* 0x000fe400078e0a06 */
[----:B------:R-:W-:Y:S01]  /*9220*/  @!P3 IMAD.IADD R209, R209, 0x1, -R252 ;  /* 0x00000001d1d1b824 */ /* 0x000fe200078e0afc */
[C---:B------:R-:W-:Y:S01]  /*9230*/  ISETP.GT.U32.AND P3, PT, R252.reuse, R210, PT ;  /* 0x000000d2fc00720c */ /* 0x040fe20003f64070 */
[----:B------:R-:W-:-:S02]  /*9240*/  IMAD R133, R252, R8, R133 ;  /* 0x00000008fc857224 */ /* 0x000fc400078e0285 */
        /* <DEDUP_REMOVED lines=15> */
[----:B------:R-:W-:Y:S02]  /*9340*/  IMAD R60, R252, R7, R60 ;  /* 0x00000007fc3c7224 */ /* 0x000fe400078e023c */
[--C-:B------:R-:W-:Y:S01]  /*9350*/  @!P5 IMAD.IADD R218, R218, 0x1, -R252.reuse ;  /* 0x00000001dadad824 */ /* 0x100fe200078e0afc */
[C---:B------:R-:W-:Y:S01]  /*9360*/  ISETP.GT.U32.AND P5, PT, R252.reuse, R214, PT ;  /* 0x000000d6fc00720c */ /* 0x040fe20003fa4070 */
        /* <DEDUP_REMOVED lines=9> */
[C---:B------:R-:W-:Y:S01]  /*9400*/  ISETP.GT.U32.AND P3, PT, R252.reuse, R203, PT ;  /* 0x000000cbfc00720c */ /* 0x040fe20003f64070 */
        /* <DEDUP_REMOVED lines=17> */
[--C-:B------:R-:W-:Y:S01]  /*9520*/  @!P5 IMAD.IADD R214, R214, 0x1, -R252.reuse ;  /* 0x00000001d6d6d824 */ /* 0x100fe200078e0afc */
[----:B------:R-:W-:Y:S01]  /*9530*/  ISETP.GT.U32.AND P5, PT, R252, R212, PT ;  /* 0x000000d4fc00720c */ /* 0x000fe20003fa4070 */
[----:B------:R-:W-:Y:S01]  /*9540*/  @!P1 IMAD.IADD R204, R204, 0x1, -R252 ;  /* 0x00000001cccc9824 */ /* 0x000fe200078e0afc */
[C---:B------:R-:W-:Y:S01]  /*9550*/  ISETP.GT.U32.AND P1, PT, R252.reuse, R199, PT ;  /* 0x000000c7fc00720c */ /* 0x040fe20003f24070 */
[----:B------:R-:W-:Y:S02]  /*9560*/  IMAD.MOV R6, RZ, RZ, -R6 ;  /* 0x000000ffff067224 */ /* 0x000fe400078e0a06 */
[----:B------:R-:W-:-:S02]  /*9570*/  IMAD R118, R252, R8, R118 ;  /* 0x00000008fc767224 */ /* 0x000fc400078e0276 */
[C---:B------:R-:W-:Y:S02]  /*9580*/  IMAD R55, R252.reuse, R7, R55 ;  /* 0x00000007fc377224 */ /* 0x040fe400078e0237 */
[--C-:B------:R-:W-:Y:S01]  /*9590*/  @!P0 IMAD.IADD R207, R207, 0x1, -R252.reuse ;  /* 0x00000001cfcf8824 */ /* 0x100fe200078e0afc */
[----:B------:R-:W-:Y:S01]  /*95a0*/  ISETP.GT.U32.AND P0, PT, R252, R200, PT ;  /* 0x000000c8fc00720c */ /* 0x000fe20003f04070 */
[----:B------:R-:W-:Y:S02]  /*95b0*/  @!P3 IMAD.IADD R203, R203, 0x1, -R252 ;  /* 0x00000001cbcbb824 */ /* 0x000fe400078e0afc */
[----:B------:R-:W-:-:S04]  /*95c0*/  IMAD.HI.U32 R8, R3, R113, RZ ;  /* 0x0000007103087227 */ /* 0x000fc800078e00ff */
[----:B------:R-:W-:-:S04]  /*95d0*/  IMAD.HI.U32 R7, R3, R52, RZ ;  /* 0x0000003403077227 */ /* 0x000fc800078e00ff */
[C---:B------:R-:W-:Y:S02]  /*95e0*/  IMAD R51, R252.reuse, R6, R51 ;  /* 0x00000006fc337224 */ /* 0x040fe400078e0233 */
[----:B------:R-:W-:Y:S01]  /*95f0*/  IMAD.HI.U32 R6, R3, R49, RZ ;  /* 0x0000003103067227 */ /* 0x000fe200078e00ff */
[----:B------:R-:W-:-:S03]  /*9600*/  ISETP.GT.U32.AND P3, PT, R252, R198, PT ;  /* 0x000000c6fc00720c */ /* 0x000fc60003f64070 */
[----:B------:R-:W-:Y:S01]  /*9610*/  @!P2 IMAD.IADD R202, R202, 0x1, -R252 ;  /* 0x00000001cacaa824 */ /* 0x000fe200078e0afc */
[C---:B------:R-:W-:Y:S01]  /*9620*/  ISETP.GT.U32.AND P2, PT, R252.reuse, R203, PT ;  /* 0x000000cbfc00720c */ /* 0x040fe20003f44070 */
[----:B------:R-:W-:Y:S02]  /*9630*/  IMAD.MOV R8, RZ, RZ, -R8 ;  /* 0x000000ffff087224 */ /* 0x000fe400078e0a08 */
[----:B------:R-:W-:Y:S02]  /*9640*/  IMAD.MOV R7, RZ, RZ, -R7 ;  /* 0x000000ffff077224 */ /* 0x000fe400078e0a07 */
[----:B------:R-:W-:Y:S02]  /*9650*/  @!P4 IMAD.IADD R201, R201, 0x1, -R252 ;  /* 0x00000001c9c9c824 */ /* 0x000fe400078e0afc */
[----:B------:R-:W-:Y:S02]  /*9660*/  IMAD.MOV R6, RZ, RZ, -R6 ;  /* 0x000000ffff067224 */ /* 0x000fe400078e0a06 */
[----:B------:R-:W-:Y:S01]  /*9670*/  @!P6 IMAD.IADD R215, R215, 0x1, -R252 ;  /* 0x00000001d7d7e824 */ /* 0x000fe200078e0afc */
[C---:B------:R-:W-:Y:S01]  /*9680*/  ISETP.GT.U32.AND P6, PT, R252.reuse, R213, PT ;  /* 0x000000d5fc00720c */ /* 0x040fe20003fc4070 */
[----:B------:R-:W-:-:S02]  /*9690*/  IMAD R113, R252, R8, R113 ;  /* 0x00000008fc717224 */ /* 0x000fc400078e0271 */
[C---:B------:R-:W-:Y:S01]  /*96a0*/  IMAD R52, R252.reuse, R7, R52 ;  /* 0x00000007fc347224 */ /* 0x040fe200078e0234 */
[----:B------:R-:W-:Y:S01]  /*96b0*/  ISETP.GT.U32.AND P4, PT, R252, R201, PT ;  /* 0x000000c9fc00720c */ /* 0x000fe20003f84070 */
[----:B------:R-:W-:-:S04]  /*96c0*/  IMAD.HI.U32 R8, R3, R108, RZ ;  /* 0x0000006c03087227 */ /* 0x000fc800078e00ff */
[----:B------:R-:W-:-:S04]  /*96d0*/  IMAD.HI.U32 R7, R3, R50, RZ ;  /* 0x0000003203077227 */ /* 0x000fc800078e00ff */
[--C-:B------:R-:W-:Y:S01]  /*96e0*/  @!P5 IMAD.IADD R212, R212, 0x1, -R252.reuse ;  /* 0x00000001d4d4d824 */ /* 0x100fe200078e0afc */
[C---:B------:R-:W-:Y:S01]  /*96f0*/  ISETP.GT.U32.AND P5, PT, R252.reuse, R206, PT ;  /* 0x000000cefc00720c */ /* 0x040fe20003fa4070 */
[----:B------:R-:W-:Y:S02]  /*9700*/  @!P1 IMAD.IADD R199, R199, 0x1, -R252 ;  /* 0x00000001c7c79824 */ /* 0x000fe400078e0afc */
[C---:B------:R-:W-:Y:S02]  /*9710*/  IMAD R49, R252.reuse, R6, R49 ;  /* 0x00000006fc317224 */ /* 0x040fe400078e0231 */
[----:B------:R-:W-:Y:S01]  /*9720*/  IMAD.HI.U32 R6, R3, R46, RZ ;  /* 0x0000002e03067227 */ /* 0x000fe200078e00ff */
[----:B------:R-:W-:-:S03]  /*9730*/  ISETP.GT.U32.AND P1, PT, R252, R199, PT ;  /* 0x000000c7fc00720c */ /* 0x000fc60003f24070 */
        /* <DEDUP_REMOVED lines=19> */
[--C-:B------:R-:W-:Y:S01]  /*9870*/  @!P5 IMAD.IADD R206, R206, 0x1, -R252.reuse ;  /* 0x00000001ceced824 */ /* 0x100fe200078e0afc */
[C---:B------:R-:W-:Y:S01]  /*9880*/  ISETP.GT.U32.AND P5, PT, R252.reuse, R204, PT ;  /* 0x000000ccfc00720c */ /* 0x040fe20003fa4070 */
[----:B------:R-:W-:Y:S01]  /*9890*/  @!P4 IMAD.IADD R201, R201, 0x1, -R252 ;  /* 0x00000001c9c9c824 */ /* 0x000fe200078e0afc */
[----:B------:R-:W-:Y:S01]  /*98a0*/  ISETP.GT.U32.AND P4, PT, R252, R194, PT ;  /* 0x000000c2fc00720c */ /* 0x000fe20003f84070 */
[----:B------:R-:W-:-:S02]  /*98b0*/  IMAD.MOV R6, RZ, RZ, -R6 ;  /* 0x000000ffff067224 */ /* 0x000fc400078e0a06 */
[C---:B------:R-:W-:Y:S02]  /*98c0*/  IMAD R103, R252.reuse, R8, R103 ;  /* 0x00000008fc677224 */ /* 0x040fe400078e0267 */
[----:B------:R-:W-:Y:S02]  /*98d0*/  IMAD R47, R252, R7, R47 ;  /* 0x00000007fc2f7224 */ /* 0x000fe400078e022f */
[----:B------:R-:W-:-:S04]  /*98e0*/  IMAD.HI.U32 R8, R3, R98, RZ ;  /* 0x0000006203087227 */ /* 0x000fc800078e00ff */
[----:B------:R-:W-:-:S04]  /*98f0*/  IMAD.HI.U32 R7, R3, R45, RZ ;  /* 0x0000002d03077227 */ /* 0x000fc800078e00ff */
[--C-:B------:R-:W-:Y:S01]  /*9900*/  @!P0 IMAD.IADD R197, R197, 0x1, -R252.reuse ;  /* 0x00000001c5c58824 */ /* 0x100fe200078e0afc */
[C---:B------:R-:W-:Y:S01]  /*9910*/  ISETP.GT.U32.AND P0, PT, R252.reuse, R193, PT ;  /* 0x000000c1fc00720c */ /* 0x040fe20003f04070 */
        /* <DEDUP_REMOVED lines=8> */
[----:B------:R-:W-:Y:S02]  /*99a0*/  @!P3 IMAD.IADD R195, R195, 0x1, -R252 ;  /* 0x00000001c3c3b824 */ /* 0x000fe400078e0afc */
[----:B------:R-:W-:Y:S01]  /*99b0*/  IMAD.MOV R6, RZ, RZ, -R6 ;  /* 0x000000ffff067224 */ /* 0x000fe200078e0a06 */
[C---:B------:R-:W-:Y:S01]  /*99c0*/  ISETP.GT.U32.AND P3, PT, R252.reuse, R190, PT ;  /* 0x000000befc00720c */ /* 0x040fe20003f64070 */
[----:B------:R-:W-:-:S02]  /*99d0*/  IMAD R98, R252, R8, R98 ;  /* 0x00000008fc627224 */ /* 0x000fc400078e0262 */
[C---:B------:R-:W-:Y:S02]  /*99e0*/  IMAD R45, R252.reuse, R7, R45 ;  /* 0x00000007fc2d7224 */ /* 0x040fe400078e022d */
        /* <DEDUP_REMOVED lines=29> */
[--C-:B------:R-:W-:Y:S01]  /*9bc0*/  @!P3 IMAD.IADD R190, R190, 0x1, -R252.reuse ;  /* 0x00000001bebeb824 */ /* 0x100fe200078e0afc */
[----:B------:R-:W-:Y:S01]  /*9bd0*/  ISETP.GT.U32.AND P3, PT, R252, R191, PT ;  /* 0x000000bffc00720c */ /* 0x000fe20003f64070 */
        /* <DEDUP_REMOVED lines=24> */
[--C-:B------:R-:W-:Y:S01]  /*9d60*/  @!P6 IMAD.IADD R202, R202, 0x1, -R252.reuse ;  /* 0x00000001cacae824 */ /* 0x100fe200078e0afc */
[C---:B------:R-:W-:Y:S01]  /*9d70*/  ISETP.GT.U32.AND P6, PT, R252.reuse, R198, PT ;  /* 0x000000c6fc00720c */ /* 0x040fe20003fc4070 */
[----:B------:R-:W-:Y:S01]  /*9d80*/  @!P3 IMAD.IADD R191, R191, 0x1, -R252 ;  /* 0x00000001bfbfb824 */ /* 0x000fe200078e0afc */
        /* <DEDUP_REMOVED lines=10> */
[----:B------:R-:W-:Y:S01]  /*9e30*/  ISETP.GT.U32.AND P0, PT, R252, R182, PT ;  /* 0x000000b6fc00720c */ /* 0x000fe20003f04070 */
[----:B------:R-:W-:Y:S02]  /*9e40*/  @!P1 IMAD.IADD R186, R186, 0x1, -R252 ;  /* 0x00000001baba9824 */ /* 0x000fe400078e0afc */
[----:B------:R-:W-:Y:S02]  /*9e50*/  IMAD.MOV R6, RZ, RZ, -R6 ;  /* 0x000000ffff067224 */ /* 0x000fe400078e0a06 */
[----:B------:R-:W-:-:S02]  /*9e60*/  IMAD R78, R252, R8, R78 ;  /* 0x00000008fc4e7224 */ /* 0x000fc400078e024e */
[----:B------:R-:W-:Y:S02]  /*9e70*/  IMAD R35, R252, R7, R35 ;  /* 0x00000007fc237224 */ /* 0x000fe400078e0223 */
[----:B------:R-:W-:-:S04]  /*9e80*/  IMAD.HI.U32 R8, R3, R73, RZ ;  /* 0x0000004903087227 */ /* 0x000fc800078e00ff */
[----:B------:R-:W-:-:S04]  /*9e90*/  IMAD.HI.U32 R7, R3, R32, RZ ;  /* 0x0000002003077227 */ /* 0x000fc800078e00ff */
[----:B------:R-:W-:Y:S01]  /*9ea0*/  @!P2 IMAD.IADD R185, R185, 0x1, -R252 ;  /* 0x00000001b9b9a824 */ /* 0x000fe200078e0afc */
[C---:B------:R-:W-:Y:S01]  /*9eb0*/  ISETP.GT.U32.AND P2, PT, R252.reuse, R186, PT ;  /* 0x000000bafc00720c */ /* 0x040fe20003f44070 */
[C---:B------:R-:W-:Y:S02]  /*9ec0*/  IMAD R31, R252.reuse, R6, R31 ;  /* 0x00000006fc1f7224 */ /* 0x040fe400078e021f */
[----:B------:R-:W-:Y:S01]  /*9ed0*/  IMAD.HI.U32 R6, R3, R29, RZ ;  /* 0x0000001d03067227 */ /* 0x000fe200078e00ff */
[----:B------:R-:W-:-:S03]  /*9ee0*/  ISETP.GT.U32.AND P1, PT, R252, R181, PT ;  /* 0x000000b5fc00720c */ /* 0x000fc60003f24070 */
[----:B------:R-:W-:Y:S02]  /*9ef0*/  IMAD.MOV R8, RZ, RZ, -R8 ;  /* 0x000000ffff087224 */ /* 0x000fe400078e0a08 */
[----:B------:R-:W-:Y:S02]  /*9f00*/  IMAD.MOV R7, RZ, RZ, -R7 ;  /* 0x000000ffff077224 */ /* 0x000fe400078e0a07 */
[--C-:B------:R-:W-:Y:S01]  /*9f10*/  @!P6 IMAD.IADD R198, R198, 0x1, -R252.reuse ;  /* 0x00000001c6c6e824 */ /* 0x100fe200078e0afc */
[----:B------:R-:W-:Y:S01]  /*9f20*/  ISETP.GT.U32.AND P6, PT, R252, R196, PT ;  /* 0x000000c4fc00720c */ /* 0x000fe20003fc4070 */
[----:B------:R-:W-:Y:S01]  /*9f30*/  @!P3 IMAD.IADD R184, R184, 0x1, -R252 ;  /* 0x00000001b8b8b824 */ /* 0x000fe200078e0afc */
[C---:B------:R-:W-:Y:S01]  /*9f40*/  ISETP.GT.U32.AND P3, PT, R252.reuse, R185, PT ;  /* 0x000000b9fc00720c */ /* 0x040fe20003f64070 */
[----:B------:R-:W-:Y:S02]  /*9f50*/  IMAD.MOV R6, RZ, RZ, -R6 ;  /* 0x000000ffff067224 */ /* 0x000fe400078e0a06 */
[--C-:B------:R-:W-:Y:S01]  /*9f60*/  @!P5 IMAD.IADD R193, R193, 0x1, -R252.reuse ;  /* 0x00000001c1c1d824 */ /* 0x100fe200078e0afc */
[----:B------:R-:W-:Y:S01]  /*9f70*/  ISETP.GT.U32.AND P5, PT, R252, R189, PT ;  /* 0x000000bdfc00720c */ /* 0x000fe20003fa4070 */
[----:B------:R-:W-:-:S02]  /*9f80*/  @!P4 IMAD.IADD R183, R183, 0x1, -R252 ;  /* 0x00000001b7b7c824 */ /* 0x000fc400078e0afc */
[C---:B------:R-:W-:Y:S02]  /*9f90*/  IMAD R73, R252.reuse, R8, R73 ;  /* 0x00000008fc497224 */ /* 0x040fe400078e0249 */
[C---:B------:R-:W-:Y:S01]  /*9fa0*/  IMAD R32, R252.reuse, R7, R32 ;  /* 0x00000007fc207224 */ /* 0x040fe200078e0220 */
[----:B------:R-:W-:Y:S01]  /*9fb0*/  ISETP.GT.U32.AND P4, PT, R252, R180, PT ;  /* 0x000000b4fc00720c */ /* 0x000fe20003f84070 */
        /* <DEDUP_REMOVED lines=17> */
[--C-:B------:R-:W-:Y:S01]  /*a0d0*/  @!P1 IMAD.IADD R181, R181, 0x1, -R252.reuse ;  /* 0x00000001b5b59824 */ /* 0x100fe200078e0afc */
[C---:B------:R-:W-:Y:S01]  /*a0e0*/  ISETP.GT.U32.AND P1, PT, R252.reuse, R182, PT ;  /* 0x000000b6fc00720c */ /* 0x040fe20003f24070 */
        /* <DEDUP_REMOVED lines=8> */
[----:B------:R-:W-:Y:S01]  /*a170*/  @!P4 IMAD.IADD R180, R180, 0x1, -R252 ;  /* 0x00000001b4b4c824 */ /* 0x000fe200078e0afc */
        /* <DEDUP_REMOVED lines=16> */
[--C-:B------:R-:W-:Y:S01]  /*a280*/  @!P1 IMAD.IADD R182, R182, 0x1, -R252.reuse ;  /* 0x00000001b6b69824 */ /* 0x100fe200078e0afc */
[----:B------:R-:W-:Y:S01]  /*a290*/  ISETP.GT.U32.AND P1, PT, R252, R175, PT ;  /* 0x000000affc00720c */ /* 0x000fe20003f24070 */
[----:B------:R-:W-:Y:S02]  /*a2a0*/  @!P3 IMAD.IADD R178, R178, 0x1, -R252 ;  /* 0x00000001b2b2b824 */ /* 0x000fe400078e0afc */
[----:B------:R-:W-:-:S02]  /*a2b0*/  IMAD.MOV R6, RZ, RZ, -R6 ;  /* 0x000000ffff067224 */ /* 0x000fc400078e0a06 */
[C---:B------:R-:W-:Y:S02]  /*a2c0*/  IMAD R58, R252.reuse, R8, R58 ;  /* 0x00000008fc3a7224 */ /* 0x040fe400078e023a */
[C---:B------:R-:W-:Y:S02]  /*a2d0*/  IMAD R25, R252.reuse, R7, R25 ;  /* 0x00000007fc197224 */ /* 0x040fe400078e0219 */
[----:B------:R-:W-:Y:S01]  /*a2e0*/  @!P5 IMAD.IADD R187, R187, 0x1, -R252 ;  /* 0x00000001bbbbd824 */ /* 0x000fe200078e0afc */
[----:B------:R-:W-:Y:S01]  /*a2f0*/  ISETP.GT.U32.AND P5, PT, R252, R181, PT ;  /* 0x000000b5fc00720c */ /* 0x000fe20003fa4070 */
[----:B------:R-:W-:-:S04]  /*a300*/  IMAD.HI.U32 R8, R3, R53, RZ ;  /* 0x0000003503087227 */ /* 0x000fc800078e00ff */
[----:B------:R-:W-:Y:S01]  /*a310*/  IMAD.HI.U32 R7, R3, R23, RZ ;  /* 0x0000001703077227 */ /* 0x000fe200078e00ff */
[----:B------:R-:W-:-:S03]  /*a320*/  ISETP.GT.U32.AND P3, PT, R252, R173, PT ;  /* 0x000000adfc00720c */ /* 0x000fc60003f64070 */
[----:B------:R-:W-:Y:S01]  /*a330*/  @!P4 IMAD.IADD R177, R177, 0x1, -R252 ;  /* 0x00000001b1b1c824 */ /* 0x000fe200078e0afc */
[C---:B------:R-:W-:Y:S01]  /*a340*/  ISETP.GT.U32.AND P4, PT, R252.reuse, R178, PT ;  /* 0x000000b2fc00720c */ /* 0x040fe20003f84070 */
[----:B------:R-:W-:Y:S02]  /*a350*/  IMAD R22, R252, R6, R22 ;  /* 0x00000006fc167224 */ /* 0x000fe400078e0216 */
[----:B------:R-:W-:-:S04]  /*a360*/  IMAD.HI.U32 R6, R3, R20, RZ ;  /* 0x0000001403067227 */ /* 0x000fc800078e00ff */
[----:B------:R-:W-:Y:S02]  /*a370*/  @!P0 IMAD.IADD R176, R176, 0x1, -R252 ;  /* 0x00000001b0b08824 */ /* 0x000fe400078e0afc */
[----:B------:R-:W-:Y:S02]  /*a380*/  IMAD.MOV R8, RZ, RZ, -R8 ;  /* 0x000000ffff087224 */ /* 0x000fe400078e0a08 */
[----:B------:R-:W-:Y:S01]  /*a390*/  IMAD.MOV R7, RZ, RZ, -R7 ;  /* 0x000000ffff077224 */ /* 0x000fe200078e0a07 */
[----:B------:R-:W-:Y:S01]  /*a3a0*/  ISETP.GT.U32.AND P0, PT, R252, R176, PT ;  /* 0x000000b0fc00720c */ /* 0x000fe20003f04070 */
[----:B------:R-:W-:Y:S02]  /*a3b0*/  IMAD.MOV R6, RZ, RZ, -R6 ;  /* 0x000000ffff067224 */ /* 0x000fe400078e0a06 */
[----:B------:R-:W-:Y:S02]  /*a3c0*/  @!P2 IMAD.IADD R174, R174, 0x1, -R252 ;  /* 0x00000001aeaea824 */ /* 0x000fe400078e0afc */
[----:B------:R-:W-:-:S02]  /*a3d0*/  IMAD R53, R252, R8, R53 ;  /* 0x00000008fc357224 */ /* 0x000fc400078e0235 */
[C---:B------:R-:W-:Y:S02]  /*a3e0*/  IMAD R23, R252.reuse, R7, R23 ;  /* 0x00000007fc177224 */ /* 0x040fe400078e0217 */
[----:B------:R-:W-:Y:S01]  /*a3f0*/  IMAD.HI.U32 R8, R3, R48, RZ ;  /* 0x0000003003087227 */ /* 0x000fe200078e00ff */
[----:B------:R-:W-:-:S03]  /*a400*/  ISETP.GT.U32.AND P2, PT, R252, R174, PT ;  /* 0x000000aefc00720c */ /* 0x000fc60003f44070 */
[----:B------:R-:W-:-:S04]  /*a410*/  IMAD.HI.U32 R7, R3, R21, RZ ;  /* 0x0000001503077227 */ /* 0x000fc800078e00ff */
[----:B------:R-:W-:Y:S02]  /*a420*/  IMAD R20, R252, R6, R20 ;  /* 0x00000006fc147224 */ /* 0x000fe400078e0214 */
[--C-:B------:R-:W-:Y:S01]  /*a430*/  @!P6 IMAD.IADD R188, R188, 0x1, -R252.reuse ;  /* 0x00000001bcbce824 */ /* 0x100fe200078e0afc */
[C---:B------:R-:W-:Y:S01]  /*a440*/  ISETP.GT.U32.AND P6, PT, R252.reuse, R184, PT ;  /* 0x000000b8fc00720c */ /* 0x040fe20003fc4070 */
        /* <DEDUP_REMOVED lines=12> */
[----:B------:R-:W-:Y:S01]  /*a510*/  @!P3 IMAD.IADD R173, R173, 0x1, -R252 ;  /* 0x00000001adadb824 */ /* 0x000fe200078e0afc */
[----:B------:R-:W-:Y:S01]  /*a520*/  ISETP.GT.U32.AND P3, PT, R252, R170, PT ;  /* 0x000000aafc00720c */ /* 0x000fe20003f64070 */
[----:B------:R-:W-:-:S04]  /*a530*/  IMAD.HI.U32 R8, R3, R43, RZ ;  /* 0x0000002b03087227 */ /* 0x000fc800078e00ff */
        /* <DEDUP_REMOVED lines=9> */
[----:B------:R-:W-:Y:S01]  /*a5d0*/  ISETP.GT.U32.AND P6, PT, R252, R180, PT ;  /* 0x000000b4fc00720c */ /* 0x000fe20003fc4070 */
[--C-:B------:R-:W-:Y:S01]  /*a5e0*/  @!P1 IMAD.IADD R172, R172, 0x1, -R252.reuse ;  /* 0x00000001acac9824 */ /* 0x100fe200078e0afc */
[----:B------:R-:W-:Y:S01]  /*a5f0*/  ISETP.GT.U32.AND P1, PT, R252, R168, PT ;  /* 0x000000a8fc00720c */ /* 0x000fe20003f24070 */
        /* <DEDUP_REMOVED lines=8> */
[C---:B------:R-:W-:Y:S01]  /*a680*/  IMAD R16, R252.reuse, R6, R16 ;  /* 0x00000006fc107224 */ /* 0x040fe200078e0210 */
[----:B--2---:R-:W-:Y:S01]  /*a690*/  IABS R6, R14 ;  /* 0x0000000e00067213 */ /* 0x004fe20000000000 */
[----:B------:R-:W-:Y:S01]  /*a6a0*/  @!P4 IMAD.IADD R171, R171, 0x1, -R252 ;  /* 0x00000001ababc824 */ /* 0x000fe200078e0afc */
[----:B------:R-:W-:Y:S01]  /*a6b0*/  ISETP.GT.U32.AND P4, PT, R252, R166, PT ;  /* 0x000000a6fc00720c */ /* 0x000fe20003f84070 */
[----:B------:R-:W-:Y:S01]  /*a6c0*/  IMAD.MOV R8, RZ, RZ, -R8 ;  /* 0x000000ffff087224 */ /* 0x000fe200078e0a08 */
[----:B---3--:R-:W-:Y:S01]  /*a6d0*/  IABS R14, R15 ;  /* 0x0000000f000e7213 */ /* 0x008fe20000000000 */
[----:B------:R-:W-:Y:S02]  /*a6e0*/  IMAD.MOV R7, RZ, RZ, -R7 ;  /* 0x000000ffff077224 */ /* 0x000fe400078e0a07 */
[----:B------:R-:W-:Y:S01]  /*a6f0*/  @!P3 IMAD.IADD R170, R170, 0x1, -R252 ;  /* 0x00000001aaaab824 */ /* 0x000fe200078e0afc */
        /* <DEDUP_REMOVED lines=9> */
[--C-:B------:R-:W-:Y:S01]  /*a790*/  @!P1 IMAD.IADD R168, R168, 0x1, -R252.reuse ;  /* 0x00000001a8a89824 */ /* 0x100fe200078e0afc */
[C---:B------:R-:W-:Y:S01]  /*a7a0*/  ISETP.GT.U32.AND P1, PT, R252.reuse, R169, PT ;  /* 0x000000a9fc00720c */ /* 0x040fe20003f24070 */
[----:B------:R-:W-:Y:S01]  /*a7b0*/  @!P2 IMAD.IADD R167, R167, 0x1, -R252 ;  /* 0x00000001a7a7a824 */ /* 0x000fe200078e0afc */
[C---:B------:R-:W-:Y:S01]  /*a7c0*/  ISETP.GT.U32.AND P2, PT, R252.reuse, R164, PT ;  /* 0x000000a4fc00720c */ /* 0x040fe20003f44070 */
[----:B------:R-:W-:Y:S02]  /*a7d0*/  IMAD.MOV R8, RZ, RZ, -R8 ;  /* 0x000000ffff087224 */ /* 0x000fe400078e0a08 */
[----:B------:R-:W-:Y:S02]  /*a7e0*/  IMAD.MOV R7, RZ, RZ, -R7 ;  /* 0x000000ffff077224 */ /* 0x000fe400078e0a07 */
[--C-:B------:R-:W-:Y:S01]  /*a7f0*/  @!P5 IMAD.IADD R175, R175, 0x1, -R252.reuse ;  /* 0x00000001afafd824 */ /* 0x100fe200078e0afc */
[----:B------:R-:W-:Y:S01]  /*a800*/  ISETP.GT.U32.AND P5, PT, R252, R172, PT ;  /* 0x000000acfc00720c */ /* 0x000fe20003fa4070 */
[----:B------:R-:W-:Y:S01]  /*a810*/  @!P4 IMAD.IADD R166, R166, 0x1, -R252 ;  /* 0x00000001a6a6c824 */ /* 0x000fe200078e0afc */
[C---:B------:R-:W-:Y:S01]  /*a820*/  ISETP.GT.U32.AND P4, PT, R252.reuse, R167, PT ;  /* 0x000000a7fc00720c */ /* 0x040fe20003f84070 */
[----:B------:R-:W-:-:S02]  /*a830*/  IMAD R33, R252, R8, R33 ;  /* 0x00000008fc217224 */ /* 0x000fc400078e0221 */
[----:B------:R-:W-:Y:S02]  /*a840*/  IMAD R14, R252, R7, R14 ;  /* 0x00000007fc0e7224 */ /* 0x000fe400078e020e */
[----:B------:R-:W-:-:S04]  /*a850*/  IMAD.HI.U32 R8, R3, R28, RZ ;  /* 0x0000001c03087227 */ /* 0x000fc800078e00ff */
[----:B------:R-:W-:Y:S01]  /*a860*/  IMAD.HI.U32 R7, R3, R10, RZ ;  /* 0x0000000a03077227 */ /* 0x000fe200078e00ff */
[----:B------:R-:W-:-:S03]  /*a870*/  IABS R12, R12 ;  /* 0x0000000c000c7213 */ /* 0x000fc60000000000 */
[----:B------:R-:W-:Y:S01]  /*a880*/  @!P3 IMAD.IADD R165, R165, 0x1, -R252 ;  /* 0x00000001a5a5b824 */ /* 0x000fe200078e0afc */
[----:B------:R-:W-:Y:S01]  /*a890*/  ISETP.GT.U32.AND P3, PT, R252, R166, PT ;  /* 0x000000a6fc00720c */ /* 0x000fe20003f64070 */
[----:B------:R-:W-:Y:S02]  /*a8a0*/  IMAD.MOV R8, RZ, RZ, -R8 ;  /* 0x000000ffff087224 */ /* 0x000fe400078e0a08 */
[--C-:B------:R-:W-:Y:S01]  /*a8b0*/  @!P0 IMAD.IADD R170, R170, 0x1, -R252.reuse ;  /* 0x00000001aaaa8824 */ /* 0x100fe200078e0afc */
[C---:B------:R-:W-:Y:S01]  /*a8c0*/  ISETP.GT.U32.AND P0, PT, R252.reuse, R163, PT ;  /* 0x000000a3fc00720c */ /* 0x040fe20003f04070 */
[----:B------:R-:W-:Y:S02]  /*a8d0*/  IMAD.MOV R7, RZ, RZ, -R7 ;  /* 0x000000ffff077224 */ /* 0x000fe400078e0a07 */
[--C-:B------:R-:W-:Y:S01]  /*a8e0*/  @!P6 IMAD.IADD R177, R177, 0x1, -R252.reuse ;  /* 0x00000001b1b1e824 */ /* 0x100fe200078e0afc */
[C---:B------:R-:W-:Y:S01]  /*a8f0*/  ISETP.GT.U32.AND P6, PT, R252.reuse, R173, PT ;  /* 0x000000adfc00720c */ /* 0x040fe20003fc4070 */
[--C-:B------:R-:W-:Y:S01]  /*a900*/  @!P1 IMAD.IADD R169, R169, 0x1, -R252.reuse ;  /* 0x00000001a9a99824 */ /* 0x100fe200078e0afc */
[----:B------:R-:W-:Y:S01]  /*a910*/  ISETP.GT.U32.AND P1, PT, R252, R162, PT ;  /* 0x000000a2fc00720c */ /* 0x000fe20003f24070 */
[----:B------:R-:W-:Y:S01]  /*a920*/  @!P2 IMAD.IADD R164, R164, 0x1, -R252 ;  /* 0x00000001a4a4a824 */ /* 0x000fe200078e0afc */
[C---:B------:R-:W-:Y:S01]  /*a930*/  ISETP.GT.U32.AND P2, PT, R252.reuse, R161, PT ;  /* 0x000000a1fc00720c */ /* 0x040fe20003f44070 */
[----:B------:R-:W-:-:S02]  /*a940*/  IMAD R10, R252, R7, R10 ;  /* 0x00000007fc0a7224 */ /* 0x000fc400078e020a */
[----:B------:R-:W-:Y:S02]  /*a950*/  IMAD R28, R252, R8, R28 ;  /* 0x00000008fc1c7224 */ /* 0x000fe400078e021c */
[----:B------:R-:W-:Y:S01]  /*a960*/  IMAD.HI.U32 R7, R3, R12, RZ ;  /* 0x0000000c03077227 */ /* 0x000fe200078e00ff */
[----:B------:R-:W2:Y:S03]  /*a970*/  LDL R8, [R1+0xbf4] ;  /* 0x000bf40001087983 */ /* 0x000ea60000100800 */
[--C-:B------:R-:W-:Y:S01]  /*a980*/  @!P5 IMAD.IADD R172, R172, 0x1, -R252.reuse ;  /* 0x00000001acacd824 */ /* 0x100fe200078e0afc */
[C---:B------:R-:W-:Y:S01]  /*a990*/  ISETP.GT.U32.AND P5, PT, R252.reuse, R168, PT ;  /* 0x000000a8fc00720c */ /* 0x040fe20003fa4070 */
[----:B------:R-:W-:Y:S01]  /*a9a0*/  @!P4 IMAD.IADD R167, R167, 0x1, -R252 ;  /* 0x00000001a7a7c824 */ /* 0x000fe200078e0afc */
[----:B------:R-:W-:Y:S01]  /*a9b0*/  ISETP.GT.U32.AND P4, PT, R252, R160, PT ;  /* 0x000000a0fc00720c */ /* 0x000fe20003f84070 */
[----:B------:R-:W-:-:S02]  /*a9c0*/  IMAD.MOV R7, RZ, RZ, -R7 ;  /* 0x000000ffff077224 */ /* 0x000fc400078e0a07 */
[----:B------:R-:W-:Y:S01]  /*a9d0*/  @!P3 IMAD.IADD R166, R166, 0x1, -R252 ;  /* 0x00000001a6a6b824 */ /* 0x000fe200078e0afc */
[C---:B------:R-:W-:Y:S01]  /*a9e0*/  ISETP.GT.U32.AND P3, PT, R252.reuse, R159, PT ;  /* 0x0000009ffc00720c */ /* 0x040fe20003f64070 */
[C---:B------:R-:W-:Y:S01]  /*a9f0*/  IMAD R12, R252.reuse, R7, R12 ;  /* 0x00000007fc0c7224 */ /* 0x040fe200078e020c */
[----:B----4-:R-:W-:Y:S01]  /*aa00*/  IABS R7, R11 ;  /* 0x0000000b00077213 */ /* 0x010fe20000000000 */
[--C-:B------:R-:W-:Y:S01]  /*aa10*/  @!P0 IMAD.IADD R163, R163, 0x1, -R252.reuse ;  /* 0x00000001a3a38824 */ /* 0x100fe200078e0afc */
[C---:B------:R-:W-:Y:S01]  /*aa20*/  ISETP.GT.U32.AND P0, PT, R252.reuse, R158, PT ;  /* 0x0000009efc00720c */ /* 0x040fe20003f04070 */
[--C-:B------:R-:W-:Y:S01]  /*aa30*/  @!P6 IMAD.IADD R173, R173, 0x1, -R252.reuse ;  /* 0x00000001adade824 */ /* 0x100fe200078e0afc */
[----:B------:R-:W-:Y:S01]  /*aa40*/  ISETP.GT.U32.AND P6, PT, R252, R171, PT ;  /* 0x000000abfc00720c */ /* 0x000fe20003fc4070 */
[--C-:B------:R-:W-:Y:S01]  /*aa50*/  @!P1 IMAD.IADD R162, R162, 0x1, -R252.reuse ;  /* 0x00000001a2a29824 */ /* 0x100fe200078e0afc */
[----:B------:R-:W-:Y:S01]  /*aa60*/  ISETP.GT.U32.AND P1, PT, R252, R157, PT ;  /* 0x0000009dfc00720c */ /* 0x000fe20003f24070 */
[----:B------:R-:W-:-:S02]  /*aa70*/  @!P2 IMAD.IADD R161, R161, 0x1, -R252 ;  /* 0x00000001a1a1a824 */ /* 0x000fc400078e0afc */
[----:B------:R-:W-:-:S04]  /*aa80*/  IMAD.HI.U32 R11, R3, R7, RZ ;  /* 0x00000007030b7227 */ /* 0x000fc800078e00ff */
[--C-:B------:R-:W-:Y:S01]  /*aa90*/  @!P5 IMAD.IADD R168, R168, 0x1, -R252.reuse ;  /* 0x00000001a8a8d824 */ /* 0x100fe200078e0afc */
[----:B------:R-:W-:Y:S01]  /*aaa0*/  ISETP.GT.U32.AND P5, PT, R252, R164, PT ;  /* 0x000000a4fc00720c */ /* 0x000fe20003fa4070 */
[--C-:B------:R-:W-:Y:S01]  /*aab0*/  @!P4 IMAD.IADD R160, R160, 0x1, -R252.reuse ;  /* 0x00000001a0a0c824 */ /* 0x100fe200078e0afc */
[C---:B------:R-:W-:Y:S01]  /*aac0*/  ISETP.GT.U32.AND P4, PT, R252.reuse, R161, PT ;  /* 0x000000a1fc00720c */ /* 0x040fe20003f84070 */
[----:B------:R-:W-:Y:S01]  /*aad0*/  IMAD.MOV R11, RZ, RZ, -R11 ;  /* 0x000000ffff0b7224 */ /* 0x000fe200078e0a0b */
[C---:B------:R-:W-:Y:S01]  /*aae0*/  ISETP.GT.U32.AND P2, PT, R252.reuse, R156, PT ;  /* 0x0000009cfc00720c */ /* 0x040fe20003f44070 */
[--C-:B------:R-:W-:Y:S01]  /*aaf0*/  @!P3 IMAD.IADD R159, R159, 0x1, -R252.reuse ;  /* 0x000000019f9fb824 */ /* 0x100fe200078e0afc */
[C---:B------:R-:W-:Y:S01]  /*ab00*/  ISETP.GT.U32.AND P3, PT, R252.reuse, R160, PT ;  /* 0x000000a0fc00720c */ /* 0x040fe20003f64070 */
[----:B------:R-:W-:Y:S01]  /*ab10*/  IMAD R7, R252, R11, R7 ;  /* 0x0000000bfc077224 */ /* 0x000fe200078e0207 */
[----:B------:R-:W-:Y:S01]  /*ab20*/  IABS R11, R251 ;  /* 0x000000fb000b7213 */ /* 0x000fe20000000000 */
[--C-:B------:R-:W-:Y:S01]  /*ab30*/  @!P0 IMAD.IADD R158, R158, 0x1, -R252.reuse ;  /* 0x000000019e9e8824 */ /* 0x100fe200078e0afc */
[----:B------:R-:W3:Y:S01]  /*ab40*/  LDL R251, [R1+0xc0c] ;  /* 0x000c0c0001fb7983 */ /* 0x000ee20000100800 */
[C---:B------:R-:W-:Y:S01]  /*ab50*/  ISETP.GT.U32.AND P0, PT, R252.reuse, R155, PT ;  /* 0x0000009bfc00720c */ /* 0x040fe20003f04070 */
[--C-:B------:R-:W-:Y:S01]  /*ab60*/  @!P6 IMAD.IADD R171, R171, 0x1, -R252.reuse ;  /* 0x00000001ababe824 */ /* 0x100fe200078e0afc */
[C---:B------:R-:W-:Y:S01]  /*ab70*/  ISETP.GT.U32.AND P6, PT, R252.reuse, R165, PT ;  /* 0x000000a5fc00720c */ /* 0x040fe20003fc4070 */
[--C-:B------:R-:W-:Y:S01]  /*ab80*/  @!P1 IMAD.IADD R157, R157, 0x1, -R252.reuse ;  /* 0x000000019d9d9824 */ /* 0x100fe200078e0afc */
[----:B------:R-:W-:Y:S01]  /*ab90*/  ISETP.GT.U32.AND P1, PT, R252, R158, PT ;  /* 0x0000009efc00720c */ /* 0x000fe20003f24070 */
[--C-:B------:R-:W-:Y:S01]  /*aba0*/  @!P5 IMAD.IADD R164, R164, 0x1, -R252.reuse ;  /* 0x00000001a4a4d824 */ /* 0x100fe200078e0afc */
[C---:B------:R-:W-:Y:S01]  /*abb0*/  ISETP.GT.U32.AND P5, PT, R252.reuse, R162, PT ;  /* 0x000000a2fc00720c */ /* 0x040fe20003fa4070 */
[--C-:B------:R-:W-:Y:S01]  /*abc0*/  @!P4 IMAD.IADD R161, R161, 0x1, -R252.reuse ;  /* 0x00000001a1a1c824 */ /* 0x100fe200078e0afc */
[----:B------:R-:W-:Y:S01]  /*abd0*/  ISETP.GT.U32.AND P4, PT, R252, R154, PT ;  /* 0x0000009afc00720c */ /* 0x000fe20003f84070 */
[--C-:B------:R-:W-:Y:S01]  /*abe0*/  @!P2 IMAD.IADD R156, R156, 0x1, -R252.reuse ;  /* 0x000000019c9ca824 */ /* 0x100fe200078e0afc */
[----:B------:R-:W-:Y:S01]  /*abf0*/  ISETP.GT.U32.AND P2, PT, R252, R157, PT ;  /* 0x0000009dfc00720c */ /* 0x000fe20003f44070 */
[--C-:B------:R-:W-:Y:S01]  /*ac00*/  @!P3 IMAD.IADD R160, R160, 0x1, -R252.reuse ;  /* 0x00000001a0a0b824 */ /* 0x100fe200078e0afc */
[C---:B------:R-:W-:Y:S01]  /*ac10*/  ISETP.GT.U32.AND P3, PT, R252.reuse, R153, PT ;  /* 0x00000099fc00720c */ /* 0x040fe20003f64070 */
[--C-:B------:R-:W-:Y:S01]  /*ac20*/  @!P0 IMAD.IADD R155, R155, 0x1, -R252.reuse ;  /* 0x000000019b9b8824 */ /* 0x100fe200078e0afc */
[C---:B------:R-:W-:Y:S01]  /*ac30*/  ISETP.GT.U32.AND P0, PT, R252.reuse, R152, PT ;  /* 0x00000098fc00720c */ /* 0x040fe20003f04070 */
[--C-:B------:R-:W-:Y:S01]  /*ac40*/  @!P6 IMAD.IADD R165, R165, 0x1, -R252.reuse ;  /* 0x00000001a5a5e824 */ /* 0x100fe200078e0afc */
[----:B------:R-:W-:Y:S01]  /*ac50*/  ISETP.GT.U32.AND P6, PT, R252, R163, PT ;  /* 0x000000a3fc00720c */ /* 0x000fe20003fc4070 */
[--C-:B------:R-:W-:Y:S01]  /*ac60*/  @!P1 IMAD.IADD R158, R158, 0x1, -R252.reuse ;  /* 0x000000019e9e9824 */ /* 0x100fe200078e0afc */
[----:B------:R-:W-:Y:S01]  /*ac70*/  ISETP.GT.U32.AND P1, PT, R252, R151, PT ;  /* 0x00000097fc00720c */ /* 0x000fe20003f24070 */
[--C-:B------:R-:W-:Y:S01]  /*ac80*/  @!P5 IMAD.IADD R162, R162, 0x1, -R252.reuse ;  /* 0x00000001a2a2d824 */ /* 0x100fe200078e0afc */
[----:B------:R-:W-:Y:S01]  /*ac90*/  ISETP.GT.U32.AND P5, PT, R252, R156, PT ;  /* 0x0000009cfc00720c */ /* 0x000fe20003fa4070 */
[--C-:B------:R-:W-:Y:S01]  /*aca0*/  @!P4 IMAD.IADD R154, R154, 0x1, -R252.reuse ;  /* 0x000000019a9ac824 */ /* 0x100fe200078e0afc */
[C---:B------:R-:W-:Y:S01]  /*acb0*/  ISETP.GT.U32.AND P4, PT, R252.reuse, R149, PT ;  /* 0x00000095fc00720c */ /* 0x040fe20003f84070 */
[--C-:B------:R-:W-:Y:S01]  /*acc0*/  @!P2 IMAD.IADD R157, R157, 0x1, -R252.reuse ;  /* 0x000000019d9da824 */ /* 0x100fe200078e0afc */
[----:B------:R-:W-:Y:S01]  /*acd0*/  ISETP.GT.U32.AND P2, PT, R252, R150, PT ;  /* 0x00000096fc00720c */ /* 0x000fe20003f44070 */
[----:B------:R-:W-:-:S02]  /*ace0*/  @!P3 IMAD.IADD R153, R153, 0x1, -R252 ;  /* 0x000000019999b824 */ /* 0x000fc400078e0afc */
[--C-:B------:R-:W-:Y:S01]  /*acf0*/  @!P0 IMAD.IADD R152, R152, 0x1, -R252.reuse ;  /* 0x0000000198988824 */ /* 0x100fe200078e0afc */
        /* <DEDUP_REMOVED lines=9> */
[----:B------:R-:W-:Y:S01]  /*ad90*/  @!P2 IMAD.IADD R150, R150, 0x1, -R252 ;  /* 0x000000019696a824 */ /* 0x000fe200078e0afc */
[----:B------:R-:W-:-:S02]  /*ada0*/  ISETP.GT.U32.AND P2, PT, R252, R147, PT ;  /* 0x00000093fc00720c */ /* 0x000fc40003f44070 */
[----:B------:R-:W-:Y:S01]  /*adb0*/  ISETP.GT.U32.AND P4, PT, R252, R149, PT ;  /* 0x00000095fc00720c */ /* 0x000fe20003f84070 */
[--C-:B------:R-:W-:Y:S02]  /*adc0*/  @!P3 IMAD.IADD R148, R148, 0x1, -R252.reuse ;  /* 0x000000019494b824 */ /* 0x100fe400078e0afc */
[--C-:B------:R-:W-:Y:S01]  /*add0*/  @!P0 IMAD.IADD R153, R153, 0x1, -R252.reuse ;  /* 0x0000000199998824 */ /* 0x100fe200078e0afc */
[C---:B------:R-:W-:Y:S01]  /*ade0*/  ISETP.GT.U32.AND P0, PT, R252.reuse, R146, PT ;  /* 0x00000092fc00720c */ /* 0x040fe20003f04070 */
[--C-:B------:R-:W-:Y:S01]  /*adf0*/  @!P6 IMAD.IADD R159, R159, 0x1, -R252.reuse ;  /* 0x000000019f9fe824 */ /* 0x100fe200078e0afc */
[----:B------:R-:W-:Y:S01]  /*ae00*/  ISETP.GT.U32.AND P6, PT, R252, R155, PT ;  /* 0x0000009bfc00720c */ /* 0x000fe20003fc4070 */
[--C-:B------:R-:W-:Y:S01]  /*ae10*/  @!P5 IMAD.IADD R154, R154, 0x1, -R252.reuse ;  /* 0x000000019a9ad824 */ /* 0x100fe200078e0afc */
[C---:B------:R-:W-:Y:S01]  /*ae20*/  ISETP.GT.U32.AND P3, PT, R252.reuse, R145, PT ;  /* 0x00000091fc00720c */ /* 0x040fe20003f64070 */
[----:B------:R-:W-:Y:S01]  /*ae30*/  @!P1 IMAD.IADD R151, R151, 0x1, -R252 ;  /* 0x0000000197979824 */ /* 0x000fe200078e0afc */
[----:B------:R-:W-:-:S02]  /*ae40*/  ISETP.GT.U32.AND P5, PT, R252, R150, PT ;  /* 0x00000096fc00720c */ /* 0x000fc40003fa4070 */
        /* <DEDUP_REMOVED lines=9> */
[--C-:B------:R-:W-:Y:S02]  /*aee0*/  @!P3 IMAD.IADD R145, R145, 0x1, -R252.reuse ;  /* 0x000000019191b824 */ /* 0x100fe400078e0afc */
[--C-:B------:R-:W-:Y:S01]  /*aef0*/  @!P5 IMAD.IADD R150, R150, 0x1, -R252.reuse ;  /* 0x000000019696d824 */ /* 0x100fe200078e0afc */
[----:B------:R-:W-:Y:S01]  /*af00*/  ISETP.GT.U32.AND P5, PT, R252, R147, PT ;  /* 0x00000093fc00720c */ /* 0x000fe20003fa4070 */
[----:B------:R-:W-:Y:S01]  /*af10*/  @!P1 IMAD.IADD R144, R144, 0x1, -R252 ;  /* 0x0000000190909824 */ /* 0x000fe200078e0afc */
[----:B------:R-:W-:-:S02]  /*af20*/  ISETP.GT.U32.AND P3, PT, R252, R140, PT ;  /* 0x0000008cfc00720c */ /* 0x000fc40003f64070 */
[C---:B------:R-:W-:Y:S01]  /*af30*/  ISETP.GT.U32.AND P1, PT, R252.reuse, R145, PT ;  /* 0x00000091fc00720c */ /* 0x040fe20003f24070 */
[--C-:B------:R-:W-:Y:S01]  /*af40*/  @!P2 IMAD.IADD R143, R143, 0x1, -R252.reuse ;  /* 0x000000018f8fa824 */ /* 0x100fe200078e0afc */
[----:B------:R-:W-:Y:S01]  /*af50*/  ISETP.GT.U32.AND P2, PT, R252, R144, PT ;  /* 0x00000090fc00720c */ /* 0x000fe20003f44070 */
[--C-:B------:R-:W-:Y:S01]  /*af60*/  @!P4 IMAD.IADD R142, R142, 0x1, -R252.reuse ;  /* 0x000000018e8ec824 */ /* 0x100fe200078e0afc */
        /* <DEDUP_REMOVED lines=29> */
[----:B------:R-:W-:-:S02]  /*b140*/  @!P0 IMAD.IADD R135, R135, 0x1, -R252 ;  /* 0x0000000187878824 */ /* 0x000fc400078e0afc */
        /* <DEDUP_REMOVED lines=9> */
[C---:B------:R-:W-:Y:S02]  /*b1e0*/  ISETP.GT.U32.AND P1, PT, R252.reuse, R130, PT ;  /* 0x00000082fc00720c */ /* 0x040fe40003f24070 */
        /* <DEDUP_REMOVED lines=27> */
[----:B------:R-:W-:Y:S01]  /*b3a0*/  ISETP.GT.U32.AND P1, PT, R252, R128, PT ;  /* 0x00000080fc00720c */ /* 0x000fe20003f24070 */
[--C-:B------:R-:W-:Y:S02]  /*b3b0*/  @!P4 IMAD.IADD R125, R125, 0x1, -R252.reuse ;  /* 0x000000017d7dc824 */ /* 0x100fe400078e0afc */
[--C-:B------:R-:W-:Y:S01]  /*b3c0*/  @!P0 IMAD.IADD R124, R124, 0x1, -R252.reuse ;  /* 0x000000017c7c8824 */ /* 0x100fe200078e0afc */
[----:B------:R-:W-:Y:S01]  /*b3d0*/  ISETP.GT.U32.AND P2, PT, R252, R126, PT ;  /* 0x0000007efc00720c */ /* 0x000fe20003f44070 */
[--C-:B------:R-:W-:Y:S01]  /*b3e0*/  @!P6 IMAD.IADD R134, R134, 0x1, -R252.reuse ;  /* 0x000000018686e824 */ /* 0x100fe200078e0afc */
[C---:B------:R-:W-:Y:S01]  /*b3f0*/  ISETP.GT.U32.AND P6, PT, R252.reuse, R130, PT ;  /* 0x00000082fc00720c */ /* 0x040fe20003fc4070 */
[--C-:B------:R-:W-:Y:S01]  /*b400*/  @!P5 IMAD.IADD R129, R129, 0x1, -R252.reuse ;  /* 0x000000018181d824 */ /* 0x100fe200078e0afc */
[C---:B------:R-:W-:Y:S02]  /*b410*/  ISETP.GT.U32.AND P5, PT, R252.reuse, R125, PT ;  /* 0x0000007dfc00720c */ /* 0x040fe40003fa4070 */
[C---:B------:R-:W-:Y:S01]  /*b420*/  ISETP.GT.U32.AND P0, PT, R252.reuse, R124, PT ;  /* 0x0000007cfc00720c */ /* 0x040fe20003f04070 */
[--C-:B------:R-:W-:Y:S01]  /*b430*/  @!P3 IMAD.IADD R123, R123, 0x1, -R252.reuse ;  /* 0x000000017b7bb824 */ /* 0x100fe200078e0afc */
[----:B------:R-:W-:Y:S01]  /*b440*/  ISETP.GT.U32.AND P3, PT, R252, R120, PT ;  /* 0x00000078fc00720c */ /* 0x000fe20003f64070 */
[----:B------:R-:W-:Y:S01]  /*b450*/  @!P1 IMAD.IADD R128, R128, 0x1, -R252 ;  /* 0x0000000180809824 */ /* 0x000fe200078e0afc */
[----:B------:R-:W-:-:S03]  /*b460*/  ISETP.GT.U32.AND P1, PT, R252, R121, PT ;  /* 0x00000079fc00720c */ /* 0x000fc60003f24070 */
        /* <DEDUP_REMOVED lines=58> */
[----:B------:R-:W-:Y:S01]  /*b810*/  @!P5 IMAD.IADD R107, R107, 0x1, -R252 ;  /* 0x000000016b6bd824 */ /* 0x000fe200078e0afc */
[----:B------:R-:W-:-:S02]  /*b820*/  ISETP.GT.U32.AND P2, PT, R252, R105, PT ;  /* 0x00000069fc00720c */ /* 0x000fc40003f44070 */
[----:B------:R-:W-:Y:S01]  /*b830*/  ISETP.GT.U32.AND P5, PT, R252, R108, PT ;  /* 0x0000006cfc00720c */ /* 0x000fe20003fa4070 */
[--C-:B------:R-:W-:Y:S02]  /*b840*/  @!P0 IMAD.IADD R106, R106, 0x1, -R252.reuse ;  /* 0x000000016a6a8824 */ /* 0x100fe400078e0afc */
        /* <DEDUP_REMOVED lines=12> */
[----:B------:R-:W-:Y:S01]  /*b910*/  ISETP.GT.U32.AND P5, PT, R252, R101, PT ;  /* 0x00000065fc00720c */ /* 0x000fe20003fa4070 */
[--C-:B------:R-:W-:Y:S01]  /*b920*/  @!P1 IMAD.IADD R104, R104, 0x1, -R252.reuse ;  /* 0x0000000168689824 */ /* 0x100fe200078e0afc */
[----:B------:R-:W-:Y:S01]  /*b930*/  ISETP.GT.U32.AND P1, PT, R252, R99, PT ;  /* 0x00000063fc00720c */ /* 0x000fe20003f24070 */
[--C-:B------:R-:W-:Y:S01]  /*b940*/  @!P4 IMAD.IADD R112, R112, 0x1, -R252.reuse ;  /* 0x000000017070c824 */ /* 0x100fe200078e0afc */
[C---:B------:R-:W-:Y:S01]  /*b950*/  ISETP.GT.U32.AND P4, PT, R252.reuse, R106, PT ;  /* 0x0000006afc00720c */ /* 0x040fe20003f84070 */
[--C-:B------:R-:W-:Y:S01]  /*b960*/  @!P0 IMAD.IADD R107, R107, 0x1, -R252.reuse ;  /* 0x000000016b6b8824 */ /* 0x100fe200078e0afc */
[C---:B------:R-:W-:Y:S01]  /*b970*/  ISETP.GT.U32.AND P0, PT, R252.reuse, R100, PT ;  /* 0x00000064fc00720c */ /* 0x040fe20003f04070 */
[--C-:B------:R-:W-:Y:S02]  /*b980*/  @!P3 IMAD.IADD R103, R103, 0x1, -R252.reuse ;  /* 0x000000016767b824 */ /* 0x100fe400078e0afc */
[--C-:B------:R-:W-:Y:S01]  /*b990*/  @!P6 IMAD.IADD R109, R109, 0x1, -R252.reuse ;  /* 0x000000016d6de824 */ /* 0x100fe200078e0afc */
[----:B------:R-:W-:Y:S01]  /*b9a0*/  ISETP.GT.U32.AND P6, PT, R252, R105, PT ;  /* 0x00000069fc00720c */ /* 0x000fe20003fc4070 */
[--C-:B------:R-:W-:Y:S01]  /*b9b0*/  @!P2 IMAD.IADD R102, R102, 0x1, -R252.reuse ;  /* 0x000000016666a824 */ /* 0x100fe200078e0afc */
[C---:B------:R-:W-:Y:S01]  /*b9c0*/  ISETP.GT.U32.AND P3, PT, R252.reuse, R98, PT ;  /* 0x00000062fc00720c */ /* 0x040fe20003f64070 */
[--C-:B------:R-:W-:Y:S01]  /*b9d0*/  @!P5 IMAD.IADD R101, R101, 0x1, -R252.reuse ;  /* 0x000000016565d824 */ /* 0x100fe200078e0afc */
[----:B------:R-:W-:Y:S01]  /*b9e0*/  ISETP.GT.U32.AND P2, PT, R252, R103, PT ;  /* 0x00000067fc00720c */ /* 0x000fe20003f44070 */
[----:B------:R-:W-:-:S03]  /*b9f0*/  @!P1 IMAD.IADD R99, R99, 0x1, -R252 ;  /* 0x0000000163639824 */ /* 0x000fc600078e0afc */
[----:B------:R-:W-:Y:S01]  /*ba00*/  ISETP.GT.U32.AND P5, PT, R252, R101, PT ;  /* 0x00000065fc00720c */ /* 0x000fe20003fa4070 */
[--C-:B------:R-:W-:Y:S01]  /*ba10*/  @!P4 IMAD.IADD R106, R106, 0x1, -R252.reuse ;  /* 0x000000016a6ac824 */ /* 0x100fe200078e0afc */
[----:B------:R-:W-:Y:S01]  /*ba20*/  ISETP.GT.U32.AND P4, PT, R252, R104, PT ;  /* 0x00000068fc00720c */ /* 0x000fe20003f84070 */
[----:B------:R-:W-:Y:S01]  /*ba30*/  @!P0 IMAD.IADD R100, R100, 0x1, -R252 ;  /* 0x0000000164648824 */ /* 0x000fe200078e0afc */
[C---:B------:R-:W-:Y:S01]  /*ba40*/  ISETP.GT.U32.AND P0, PT, R252.reuse, R97, PT ;  /* 0x00000061fc00720c */ /* 0x040fe20003f04070 */
[----:B------:R-:W-:Y:S01]  /*ba50*/  IMAD.HI.U32 R15, R3, R6, RZ ;  /* 0x00000006030f7227 */ /* 0x000fe200078e00ff */
[----:B------:R-:W-:-:S03]  /*ba60*/  ISETP.GT.U32.AND P1, PT, R252, R99, PT ;  /* 0x00000063fc00720c */ /* 0x000fc60003f24070 */
[--C-:B------:R-:W-:Y:S01]  /*ba70*/  @!P6 IMAD.IADD R105, R105, 0x1, -R252.reuse ;  /* 0x000000016969e824 */ /* 0x100fe200078e0afc */
[C---:B------:R-:W-:Y:S01]  /*ba80*/  ISETP.GT.U32.AND P6, PT, R252.reuse, R102, PT ;  /* 0x00000066fc00720c */ /* 0x040fe20003fc4070 */
[--C-:B------:R-:W-:Y:S01]  /*ba90*/  @!P2 IMAD.IADD R103, R103, 0x1, -R252.reuse ;  /* 0x000000016767a824 */ /* 0x100fe200078e0afc */
[----:B------:R-:W-:Y:S01]  /*baa0*/  ISETP.GT.U32.AND P2, PT, R252, R96, PT ;  /* 0x00000060fc00720c */ /* 0x000fe20003f44070 */
[--C-:B------:R-:W-:Y:S01]  /*bab0*/  @!P3 IMAD.IADD R98, R98, 0x1, -R252.reuse ;  /* 0x000000016262b824 */ /* 0x100fe200078e0afc */
[C---:B------:R-:W-:Y:S01]  /*bac0*/  ISETP.GT.U32.AND P3, PT, R252.reuse, R95, PT ;  /* 0x0000005ffc00720c */ /* 0x040fe20003f64070 */
[----:B------:R-:W-:Y:S01]  /*bad0*/  IMAD.MOV R15, RZ, RZ, -R15 ;  /* 0x000000ffff0f7224 */ /* 0x000fe200078e0a0f */
[----:B------:R-:W-:Y:S01]  /*bae0*/  IABS R13, R13 ;  /* 0x0000000d000d7213 */ /* 0x000fe20000000000 */
[----:B------:R-:W-:Y:S01]  /*baf0*/  @!P5 IMAD.IADD R101, R101, 0x1, -R252 ;  /* 0x000000016565d824 */ /* 0x000fe200078e0afc */
[C---:B------:R-:W-:Y:S01]  /*bb00*/  ISETP.GT.U32.AND P5, PT, R252.reuse, R94, PT ;  /* 0x0000005efc00720c */ /* 0x040fe20003fa4070 */
[----:B------:R-:W-:-:S02]  /*bb10*/  IMAD R15, R252, R15, R6 ;  /* 0x0000000ffc0f7224 */ /* 0x000fc400078e0206 */
[----:B------:R-:W-:-:S04]  /*bb20*/  IMAD.HI.U32 R6, R3, R13, RZ ;  /* 0x0000000d03067227 */ /* 0x000fc800078e00ff */
[--C-:B------:R-:W-:Y:S01]  /*bb30*/  @!P4 IMAD.IADD R104, R104, 0x1, -R252.reuse ;  /* 0x000000016868c824 */ /* 0x100fe200078e0afc */
[C---:B------:R-:W-:Y:S01]  /*bb40*/  ISETP.GT.U32.AND P4, PT, R252.reuse, R100, PT ;  /* 0x00000064fc00720c */ /* 0x040fe20003f84070 */
[--C-:B------:R-:W-:Y:S01]  /*bb50*/  @!P0 IMAD.IADD R97, R97, 0x1, -R252.reuse ;  /* 0x0000000161618824 */ /* 0x100fe200078e0afc */
[C---:B------:R-:W-:Y:S01]  /*bb60*/  ISETP.GT.U32.AND P0, PT, R252.reuse, R93, PT ;  /* 0x0000005dfc00720c */ /* 0x040fe20003f04070 */
[----:B------:R-:W-:Y:S01]  /*bb70*/  @!P1 IMAD.IADD R99, R99, 0x1, -R252 ;  /* 0x0000000163639824 */ /* 0x000fe200078e0afc */
[----:B------:R-:W-:Y:S01]  /*bb80*/  ISETP.GT.U32.AND P1, PT, R252, R92, PT ;  /* 0x0000005cfc00720c */ /* 0x000fe20003f24070 */
[----:B------:R-:W-:Y:S02]  /*bb90*/  IMAD.MOV R6, RZ, RZ, -R6 ;  /* 0x000000ffff067224 */ /* 0x000fe400078e0a06 */
[--C-:B------:R-:W-:Y:S01]  /*bba0*/  @!P6 IMAD.IADD R102, R102, 0x1, -R252.reuse ;  /* 0x000000016666e824 */ /* 0x100fe200078e0afc */
[----:B------:R-:W-:Y:S01]  /*bbb0*/  ISETP.GT.U32.AND P6, PT, R252, R98, PT ;  /* 0x00000062fc00720c */ /* 0x000fe20003fc4070 */
[--C-:B------:R-:W-:Y:S01]  /*bbc0*/  @!P2 IMAD.IADD R96, R96, 0x1, -R252.reuse ;  /* 0x000000016060a824 */ /* 0x100fe200078e0afc */
[----:B------:R-:W-:Y:S01]  /*bbd0*/  ISETP.GT.U32.AND P2, PT, R252, R91, PT ;  /* 0x0000005bfc00720c */ /* 0x000fe20003f44070 */
[----:B------:R-:W-:-:S02]  /*bbe0*/  @!P3 IMAD.IADD R95, R95, 0x1, -R252 ;  /* 0x000000015f5fb824 */ /* 0x000fc400078e0afc */
[C---:B------:R-:W-:Y:S02]  /*bbf0*/  IMAD R13, R252.reuse, R6, R13 ;  /* 0x00000006fc0d7224 */ /* 0x040fe400078e020d */
[----:B------:R-:W-:Y:S01]  /*bc00*/  IMAD.HI.U32 R6, R3, R9, RZ ;  /* 0x0000000903067227 */ /* 0x000fe200078e00ff */
[----:B------:R-:W-:-:S03]  /*bc10*/  ISETP.GT.U32.AND P3, PT, R252, R90, PT ;  /* 0x0000005afc00720c */ /* 0x000fc60003f64070 */
[----:B------:R-:W-:Y:S01]  /*bc20*/  @!P5 IMAD.IADD R94, R94, 0x1, -R252 ;  /* 0x000000015e5ed824 */ /* 0x000fe200078e0afc */
[----:B------:R-:W-:Y:S01]  /*bc30*/  ISETP.GT.U32.AND P5, PT, R252, R95, PT ;  /* 0x0000005ffc00720c */ /* 0x000fe20003fa4070 */
[----:B------:R-:W-:Y:S01]  /*bc40*/  IMAD.MOV R6, RZ, RZ, -R6 ;  /* 0x000000ffff067224 */ /* 0x000fe200078e0a06 */
[----:B--2---:R-:W-:Y:S01]  /*bc50*/  IABS R8, R8 ;  /* 0x0000000800087213 */ /* 0x004fe20000000000 */
[--C-:B------:R-:W-:Y:S01]  /*bc60*/  @!P4 IMAD.IADD R100, R100, 0x1, -R252.reuse ;  /* 0x000000016464c824 */ /* 0x100fe200078e0afc */
[C---:B------:R-:W-:Y:S01]  /*bc70*/  ISETP.GT.U32.AND P4, PT, R252.reuse, R97, PT ;  /* 0x00000061fc00720c */ /* 0x040fe20003f84070 */
[--C-:B------:R-:W-:Y:S01]  /*bc80*/  @!P0 IMAD.IADD R93, R93, 0x1, -R252.reuse ;  /* 0x000000015d5d8824 */ /* 0x100fe200078e0afc */
[C---:B------:R-:W-:Y:S01]  /*bc90*/  ISETP.GT.U32.AND P0, PT, R252.reuse, R94, PT ;  /* 0x0000005efc00720c */ /* 0x040fe20003f04070 */
[----:B------:R-:W-:Y:S02]  /*bca0*/  IMAD R9, R252, R6, R9 ;  /* 0x00000006fc097224 */ /* 0x000fe400078e0209 */
[----:B------:R-:W-:-:S02]  /*bcb0*/  @!P1 IMAD.IADD R92, R92, 0x1, -R252 ;  /* 0x000000015c5c9824 */ /* 0x000fc400078e0afc */
[----:B------:R-:W-:-:S04]  /*bcc0*/  IMAD.HI.U32 R6, R3, R8, RZ ;  /* 0x0000000803067227 */ /* 0x000fc800078e00ff */
[--C-:B------:R-:W-:Y:S01]  /*bcd0*/  @!P6 IMAD.IADD R98, R98, 0x1, -R252.reuse ;  /* 0x000000016262e824 */ /* 0x100fe200078e0afc */
[C---:B------:R-:W-:Y:S01]  /*bce0*/  ISETP.GT.U32.AND P6, PT, R252.reuse, R96, PT ;  /* 0x00000060fc00720c */ /* 0x040fe20003fc4070 */
[----:B------:R-:W-:Y:S01]  /*bcf0*/  @!P2 IMAD.IADD R91, R91, 0x1, -R252 ;  /* 0x000000015b5ba824 */ /* 0x000fe200078e0afc */
[C---:B------:R-:W-:Y:S01]  /*bd00*/  ISETP.GT.U32.AND P2, PT, R252.reuse, R92, PT ;  /* 0x0000005cfc00720c */ /* 0x040fe20003f44070 */
[----:B------:R-:W-:Y:S01]  /*bd10*/  IMAD.MOV R6, RZ, RZ, -R6 ;  /* 0x000000ffff067224 */ /* 0x000fe200078e0a06 */
[----:B------:R-:W-:Y:S01]  /*bd20*/  ISETP.GT.U32.AND P1, PT, R252, R89, PT ;  /* 0x00000059fc00720c */ /* 0x000fe20003f24070 */
[--C-:B------:R-:W-:Y:S01]  /*bd30*/  @!P3 IMAD.IADD R90, R90, 0x1, -R252.reuse ;  /* 0x000000015a5ab824 */ /* 0x100fe200078e0afc */
[C---:B------:R-:W-:Y:S01]  /*bd40*/  ISETP.GT.U32.AND P3, PT, R252.reuse, R91, PT ;  /* 0x0000005bfc00720c */ /* 0x040fe20003f64070 */
[----:B------:R-:W-:Y:S01]  /*bd50*/  @!P5 IMAD.IADD R95, R95, 0x1, -R252 ;  /* 0x000000015f5fd824 */ /* 0x000fe200078e0afc */
[C---:B------:R-:W-:Y:S01]  /*bd60*/  ISETP.GT.U32.AND P5, PT, R252.reuse, R88, PT ;  /* 0x00000058fc00720c */ /* 0x040fe20003fa4070 */
[----:B------:R-:W-:Y:S01]  /*bd70*/  IMAD R8, R252, R6, R8 ;  /* 0x00000006fc087224 */ /* 0x000fe200078e0208 */
[----:B------:R-:W-:Y:S01]  /*bd80*/  IABS R6, R250 ;  /* 0x000000fa00067213 */ /* 0x000fe20000000000 */
[----:B------:R-:W-:-:S04]  /*bd90*/  IMAD.HI.U32 R243, R3, R11, RZ ;  /* 0x0000000b03f37227 */ /* 0x000fc800078e00ff */
[--C-:B------:R-:W-:Y:S01]  /*bda0*/  @!P4 IMAD.IADD R97, R97, 0x1, -R252.reuse ;  /* 0x000000016161c824 */ /* 0x100fe200078e0afc */
[----:B------:R-:W-:Y:S01]  /*bdb0*/  ISETP.GT.U32.AND P4, PT, R252, R93, PT ;  /* 0x0000005dfc00720c */ /* 0x000fe20003f84070 */
[----:B------:R-:W-:Y:S01]  /*bdc0*/  @!P0 IMAD.IADD R94, R94, 0x1, -R252 ;  /* 0x000000015e5e8824 */ /* 0x000fe200078e0afc */
[----:B------:R-:W-:Y:S01]  /*bdd0*/  ISETP.GT.U32.AND P0, PT, R252, R87, PT ;  /* 0x00000057fc00720c */ /* 0x000fe20003f04070 */
[----:B------:R-:W-:Y:S02]  /*bde0*/  IMAD.MOV R243, RZ, RZ, -R243 ;  /* 0x000000fffff37224 */ /* 0x000fe400078e0af3 */
[----:B------:R-:W-:-:S04]  /*bdf0*/  IMAD.HI.U32 R244, R3, R6, RZ ;  /* 0x0000000603f47227 */ /* 0x000fc800078e00ff */
[--C-:B------:R-:W-:Y:S01]  /*be00*/  @!P6 IMAD.IADD R96, R96, 0x1, -R252.reuse ;  /* 0x000000016060e824 */ /* 0x100fe200078e0afc */
[----:B------:R-:W-:Y:S01]  /*be10*/  ISETP.GT.U32.AND P6, PT, R252, R90, PT ;  /* 0x0000005afc00720c */ /* 0x000fe20003fc4070 */
[----:B------:R-:W-:Y:S01]  /*be20*/  @!P2 IMAD.IADD R92, R92, 0x1, -R252 ;  /* 0x000000015c5ca824 */ /* 0x000fe200078e0afc */
[C---:B------:R-:W-:Y:S01]  /*be30*/  ISETP.GT.U32.AND P2, PT, R252.reuse, R85, PT ;  /* 0x00000055fc00720c */ /* 0x040fe20003f44070 */
[C---:B------:R-:W-:Y:S01]  /*be40*/  IMAD R249, R252.reuse, R243, R11 ;  /* 0x000000f3fcf97224 */ /* 0x040fe200078e020b */
[----:B---3--:R-:W-:Y:S01]  /*be50*/  IABS R243, R251 ;  /* 0x000000fb00f37213 */ /* 0x008fe20000000000 */
[----:B------:R-:W-:Y:S02]  /*be60*/  IMAD.MOV R244, RZ, RZ, -R244 ;  /* 0x000000fffff47224 */ /* 0x000fe400078e0af4 */
[--C-:B------:R-:W-:Y:S01]  /*be70*/  @!P1 IMAD.IADD R89, R89, 0x1, -R252.reuse ;  /* 0x0000000159599824 */ /* 0x100fe200078e0afc */
[C---:B------:R-:W-:Y:S01]  /*be80*/  ISETP.GT.U32.AND P1, PT, R252.reuse, R86, PT ;  /* 0x00000056fc00720c */ /* 0x040fe20003f24070 */
[--C-:B------:R-:W-:Y:S01]  /*be90*/  @!P3 IMAD.IADD R91, R91, 0x1, -R252.reuse ;  /* 0x000000015b5bb824 */ /* 0x100fe200078e0afc */
[----:B------:R-:W-:Y:S01]  /*bea0*/  ISETP.GT.U32.AND P3, PT, R252, R84, PT ;  /* 0x00000054fc00720c */ /* 0x000fe20003f64070 */
[----:B------:R-:W-:Y:S01]  /*beb0*/  @!P5 IMAD.IADD R88, R88, 0x1, -R252 ;  /* 0x000000015858d824 */ /* 0x000fe200078e0afc */
[C---:B------:R-:W-:Y:S01]  /*bec0*/  ISETP.GT.U32.AND P5, PT, R252.reuse, R83, PT ;  /* 0x00000053fc00720c */ /* 0x040fe20003fa4070 */
[----:B------:R-:W-:Y:S01]  /*bed0*/  IMAD R6, R252, R244, R6 ;  /* 0x000000f4fc067224 */ /* 0x000fe200078e0206 */
[----:B------:R-:W-:Y:S01]  /*bee0*/  IABS R11, R2 ;  /* 0x00000002000b7213 */ /* 0x000fe20000000000 */
[----:B------:R-:W-:-:S02]  /*bef0*/  IMAD.MOV.U32 R244, RZ, RZ, R243 ;  /* 0x000000fffff47224 */ /* 0x000fc400078e00f3 */
[--C-:B------:R-:W-:Y:S01]  /*bf00*/  @!P4 IMAD.IADD R93, R93, 0x1, -R252.reuse ;  /* 0x000000015d5dc824 */ /* 0x100fe200078e0afc */
[C---:B------:R-:W-:Y:S01]  /*bf10*/  ISETP.GT.U32.AND P4, PT, R252.reuse, R89, PT ;  /* 0x00000059fc00720c */ /* 0x040fe20003f84070 */
[----:B------:R-:W-:Y:S01]  /*bf20*/  @!P0 IMAD.IADD R87, R87, 0x1, -R252 ;  /* 0x0000000157578824 */ /* 0x000fe200078e0afc */
[----:B------:R-:W-:Y:S01]  /*bf30*/  ISETP.GT.U32.AND P0, PT, R252, R82, PT ;  /* 0x00000052fc00720c */ /* 0x000fe20003f04070 */
[----:B------:R-:W-:-:S04]  /*bf40*/  IMAD.HI.U32 R243, R5, R244, RZ ;  /* 0x000000f405f37227 */ /* 0x000fc800078e00ff */
[----:B------:R-:W-:-:S04]  /*bf50*/  IMAD.HI.U32 R5, R3, R11, RZ ;  /* 0x0000000b03057227 */ /* 0x000fc800078e00ff */
[--C-:B------:R-:W-:Y:S01]  /*bf60*/  @!P6 IMAD.IADD R90, R90, 0x1, -R252.reuse ;  /* 0x000000015a5ae824 */ /* 0x100fe200078e0afc */
[----:B------:R-:W-:Y:S01]  /*bf70*/  ISETP.GT.U32.AND P6, PT, R252, R88, PT ;  /* 0x00000058fc00720c */ /* 0x000fe20003fc4070 */
[--C-:B------:R-:W-:Y:S02]  /*bf80*/  @!P2 IMAD.IADD R85, R85, 0x1, -R252.reuse ;  /* 0x000000015555a824 */ /* 0x100fe400078e0afc */
[----:B------:R-:W-:Y:S02]  /*bf90*/  IMAD.MOV R5, RZ, RZ, -R5 ;  /* 0x000000ffff057224 */ /* 0x000fe400078e0a05 */
[--C-:B------:R-:W-:Y:S01]  /*bfa0*/  @!P1 IMAD.IADD R86, R86, 0x1, -R252.reuse ;  /* 0x0000000156569824 */ /* 0x100fe200078e0afc */
[----:B------:R-:W-:Y:S01]  /*bfb0*/  ISETP.GT.U32.AND P1, PT, R252, R81, PT ;  /* 0x00000051fc00720c */ /* 0x000fe20003f24070 */
[--C-:B------:R-:W-:Y:S01]  /*bfc0*/  @!P3 IMAD.IADD R84, R84, 0x1, -R252.reuse ;  /* 0x000000015454b824 */ /* 0x100fe200078e0afc */
[C---:B------:R-:W-:Y:S01]  /*bfd0*/  ISETP.GT.U32.AND P3, PT, R252.reuse, R85, PT ;  /* 0x00000055fc00720c */ /* 0x040fe20003f64070 */
[----:B------:R-:W-:Y:S01]  /*bfe0*/  @!P5 IMAD.IADD R83, R83, 0x1, -R252 ;  /* 0x000000015353d824 */ /* 0x000fe200078e0afc */
[C---:B------:R-:W-:Y:S01]  /*bff0*/  ISETP.GT.U32.AND P5, PT, R252.reuse, R80, PT ;  /* 0x00000050fc00720c */ /* 0x040fe20003fa4070 */
[----:B------:R-:W-:-:S02]  /*c000*/  IMAD R250, R252, R5, R11 ;  /* 0x00000005fcfa7224 */ /* 0x000fc400078e020b */
[----:B------:R-:W2:Y:S01]  /*c010*/  LDL R5, [R1+0xc08] ;  /* 0x000c080001057983 */ /* 0x000ea20000100800 */
[--C-:B------:R-:W-:Y:S01]  /*c020*/  @!P4 IMAD.IADD R89, R89, 0x1, -R252.reuse ;  /* 0x000000015959c824 */ /* 0x100fe200078e0afc */
[----:B------:R-:W-:Y:S01]  /*c030*/  ISETP.GT.U32.AND P4, PT, R252, R87, PT ;  /* 0x00000057fc00720c */ /* 0x000fe20003f84070 */
[--C-:B------:R-:W-:Y:S01]  /*c040*/  @!P0 IMAD.IADD R82, R82, 0x1, -R252.reuse ;  /* 0x0000000152528824 */ /* 0x100fe200078e0afc */
[C---:B------:R-:W-:Y:S02]  /*c050*/  ISETP.GT.U32.AND P2, PT, R252.reuse, R86, PT ;  /* 0x00000056fc00720c */ /* 0x040fe40003f44070 */
        /* <DEDUP_REMOVED lines=19> */
[----:B------:R-:W-:-:S02]  /*c190*/  @!P3 IMAD.IADD R78, R78, 0x1, -R252 ;  /* 0x000000014e4eb824 */ /* 0x000fc400078e0afc */
[--C-:B------:R-:W-:Y:S02]  /*c1a0*/  @!P5 IMAD.IADD R77, R77, 0x1, -R252.reuse ;  /* 0x000000014d4dd824 */ /* 0x100fe400078e0afc */
[--C-:B------:R-:W-:Y:S01]  /*c1b0*/  @!P4 IMAD.IADD R81, R81, 0x1, -R252.reuse ;  /* 0x000000015151c824 */ /* 0x100fe200078e0afc */
[C---:B------:R-:W-:Y:S01]  /*c1c0*/  ISETP.GT.U32.AND P4, PT, R252.reuse, R73, PT ;  /* 0x00000049fc00720c */ /* 0x040fe20003f84070 */
[--C-:B------:R-:W-:Y:S01]  /*c1d0*/  @!P2 IMAD.IADD R79, R79, 0x1, -R252.reuse ;  /* 0x000000014f4fa824 */ /* 0x100fe200078e0afc */
[----:B------:R-:W-:Y:S01]  /*c1e0*/  ISETP.GT.U32.AND P2, PT, R252, R74, PT ;  /* 0x0000004afc00720c */ /* 0x000fe20003f44070 */
[--C-:B------:R-:W-:Y:S01]  /*c1f0*/  @!P0 IMAD.IADD R80, R80, 0x1, -R252.reuse ;  /* 0x0000000150508824 */ /* 0x100fe200078e0afc */
[C---:B------:R-:W-:Y:S02]  /*c200*/  ISETP.GT.U32.AND P5, PT, R252.reuse, R78, PT ;  /* 0x0000004efc00720c */ /* 0x040fe40003fa4070 */
[----:B------:R-:W-:Y:S01]  /*c210*/  ISETP.GT.U32.AND P0, PT, R252, R77, PT ;  /* 0x0000004dfc00720c */ /* 0x000fe20003f04070 */
[--C-:B------:R-:W-:Y:S01]  /*c220*/  @!P6 IMAD.IADD R76, R76, 0x1, -R252.reuse ;  /* 0x000000014c4ce824 */ /* 0x100fe200078e0afc */
[----:B------:R-:W-:Y:S01]  /*c230*/  ISETP.GT.U32.AND P3, PT, R252, R79, PT ;  /* 0x0000004ffc00720c */ /* 0x000fe20003f64070 */
[----:B------:R-:W-:-:S03]  /*c240*/  @!P1 IMAD.IADD R75, R75, 0x1, -R252 ;  /* 0x000000014b4b9824 */ /* 0x000fc600078e0afc */
        /* <DEDUP_REMOVED lines=38> */
[C---:B------:R-:W-:Y:S02]  /*c4b0*/  ISETP.GT.U32.AND P0, PT, R252.reuse, R66, PT ;  /* 0x00000042fc00720c */ /* 0x040fe40003f04070 */
        /* <DEDUP_REMOVED lines=15> */
[----:B------:R-:W-:-:S03]  /*c5b0*/  @!P6 IMAD.IADD R62, R62, 0x1, -R252 ;  /* 0x000000013e3ee824 */ /* 0x000fc600078e0afc */
[C---:B------:R-:W-:Y:S01]  /*c5c0*/  ISETP.GT.U32.AND P6, PT, R252.reuse, R63, PT ;  /* 0x0000003ffc00720c */ /* 0x040fe20003fc4070 */
        /* <DEDUP_REMOVED lines=9> */
[----:B------:R-:W-:-:S02]  /*c660*/  @!P4 IMAD.IADD R58, R58, 0x1, -R252 ;  /* 0x000000013a3ac824 */ /* 0x000fc400078e0afc */
[--C-:B------:R-:W-:Y:S01]  /*c670*/  @!P6 IMAD.IADD R63, R63, 0x1, -R252.reuse ;  /* 0x000000013f3fe824 */ /* 0x100fe200078e0afc */
[C---:B------:R-:W-:Y:S02]  /*c680*/  ISETP.GT.U32.AND P6, PT, R252.reuse, R55, PT ;  /* 0x00000037fc00720c */ /* 0x040fe40003fc4070 */
[C---:B------:R-:W-:Y:S01]  /*c690*/  ISETP.GT.U32.AND P4, PT, R252.reuse, R59, PT ;  /* 0x0000003bfc00720c */ /* 0x040fe20003f84070 */
[--C-:B------:R-:W-:Y:S01]  /*c6a0*/  @!P1 IMAD.IADD R57, R57, 0x1, -R252.reuse ;  /* 0x0000000139399824 */ /* 0x100fe200078e0afc */
[----:B------:R-:W-:Y:S01]  /*c6b0*/  ISETP.GT.U32.AND P1, PT, R252, R58, PT ;  /* 0x0000003afc00720c */ /* 0x000fe20003f24070 */
[--C-:B------:R-:W-:Y:S01]  /*c6c0*/  @!P2 IMAD.IADD R56, R56, 0x1, -R252.reuse ;  /* 0x000000013838a824 */ /* 0x100fe200078e0afc */
[C---:B------:R-:W-:Y:S01]  /*c6d0*/  ISETP.GT.U32.AND P5, PT, R252.reuse, R62, PT ;  /* 0x0000003efc00720c */ /* 0x040fe20003fa4070 */
[--C-:B------:R-:W-:Y:S01]  /*c6e0*/  @!P3 IMAD.IADD R61, R61, 0x1, -R252.reuse ;  /* 0x000000013d3db824 */ /* 0x100fe200078e0afc */
[C---:B------:R-:W-:Y:S02]  /*c6f0*/  ISETP.GT.U32.AND P2, PT, R252.reuse, R57, PT ;  /* 0x00000039fc00720c */ /* 0x040fe40003f44070 */
[----:B------:R-:W-:Y:S01]  /*c700*/  ISETP.GT.U32.AND P3, PT, R252, R54, PT ;  /* 0x00000036fc00720c */ /* 0x000fe20003f64070 */
[--C-:B------:R-:W-:Y:S01]  /*c710*/  @!P0 IMAD.IADD R60, R60, 0x1, -R252.reuse ;  /* 0x000000013c3c8824 */ /* 0x100fe200078e0afc */
[----:B------:R-:W-:Y:S01]  /*c720*/  ISETP.GT.U32.AND P0, PT, R252, R53, PT ;  /* 0x00000035fc00720c */ /* 0x000fe20003f04070 */
[----:B------:R-:W-:-:S02]  /*c730*/  @!P6 IMAD.IADD R55, R55, 0x1, -R252 ;  /* 0x000000013737e824 */ /* 0x000fc400078e0afc */
        /* <DEDUP_REMOVED lines=14> */
[----:B------:R-:W-:Y:S01]  /*c820*/  ISETP.GT.U32.AND P4, PT, R252, R53, PT ;  /* 0x00000035fc00720c */ /* 0x000fe20003f84070 */
[----:B------:R-:W-:-:S03]  /*c830*/  @!P1 IMAD.IADD R55, R55, 0x1, -R252 ;  /* 0x0000000137379824 */ /* 0x000fc600078e0afc */
        /* <DEDUP_REMOVED lines=16> */
[C---:B------:R-:W-:Y:S01]  /*c940*/  ISETP.GT.U32.AND P5, PT, R252.reuse, R44, PT ;  /* 0x0000002cfc00720c */ /* 0x040fe20003fa4070 */
[--C-:B------:R-:W-:Y:S02]  /*c950*/  @!P2 IMAD.IADD R47, R47, 0x1, -R252.reuse ;  /* 0x000000012f2fa824 */ /* 0x100fe400078e0afc */
        /* <DEDUP_REMOVED lines=25> */
[C---:B------:R-:W-:Y:S02]  /*caf0*/  ISETP.GT.U32.AND P1, PT, R252.reuse, R41, PT ;  /* 0x00000029fc00720c */ /* 0x040fe40003f24070 */
        /* <DEDUP_REMOVED lines=99> */
[----:B------:R-:W-:Y:S02]  /*d130*/  IMAD.MOV R243, RZ, RZ, -R243 ;  /* 0x000000fffff37224 */ /* 0x000fe400078e0af3 */
[--C-:B------:R-:W-:Y:S02]  /*d140*/  @!P6 IMAD.IADD R15, R15, 0x1, -R252.reuse ;  /* 0x000000010f0fe824 */ /* 0x100fe400078e0afc */
[--C-:B------:R-:W-:Y:S01]  /*d150*/  @!P0 IMAD.IADD R16, R16, 0x1, -R252.reuse ;  /* 0x0000000110108824 */ /* 0x100fe200078e0afc */
[----:B------:R-:W-:Y:S01]  /*d160*/  ISETP.GT.U32.AND P0, PT, R252, R10, PT ;  /* 0x0000000afc00720c */ /* 0x000fe20003f04070 */
[----:B------:R-:W-:Y:S02]  /*d170*/  @!P2 IMAD.IADD R14, R14, 0x1, -R252 ;  /* 0x000000010e0ea824 */ /* 0x000fe400078e0afc */
[----:B------:R-:W-:Y:S01]  /*d180*/  IMAD R11, R0, R243, R244 ;  /* 0x000000f3000b7224 */ /* 0x000fe200078e02f4 */
[----:B------:R-:W-:Y:S01]  /*d190*/  IABS R243, R248 ;  /* 0x000000f800f37213 */ /* 0x000fe20000000000 */
[--C-:B------:R-:W-:Y:S01]  /*d1a0*/  @!P1 IMAD.IADD R13, R13, 0x1, -R252.reuse ;  /* 0x000000010d0d9824 */ /* 0x100fe200078e0afc */
[----:B--2---:R-:W-:Y:S01]  /*d1b0*/  IABS R5, R5 ;  /* 0x0000000500057213 */ /* 0x004fe20000000000 */
[--C-:B------:R-:W-:Y:S01]  /*d1c0*/  @!P3 IMAD.IADD R18, R18, 0x1, -R252.reuse ;  /* 0x000000011212b824 */ /* 0x100fe200078e0afc */
[C---:B------:R-:W-:Y:S01]  /*d1d0*/  ISETP.GT.U32.AND P1, PT, R252.reuse, R15, PT ;  /* 0x0000000ffc00720c */ /* 0x040fe20003f24070 */
[--C-:B------:R-:W-:Y:S01]  /*d1e0*/  @!P4 IMAD.IADD R19, R19, 0x1, -R252.reuse ;  /* 0x000000011313c824 */ /* 0x100fe200078e0afc */
[C---:B------:R-:W-:Y:S01]  /*d1f0*/  ISETP.GT.U32.AND P3, PT, R252.reuse, R14, PT ;  /* 0x0000000efc00720c */ /* 0x040fe20003f64070 */
[----:B------:R-:W-:Y:S01]  /*d200*/  IMAD.MOV.U32 R244, RZ, RZ, R243 ;  /* 0x000000fffff47224 */ /* 0x000fe200078e00f3 */
[C---:B------:R-:W-:Y:S01]  /*d210*/  ISETP.GT.U32.AND P6, PT, R252.reuse, R9, PT ;  /* 0x00000009fc00720c */ /* 0x040fe20003fc4070 */
[----:B------:R-:W-:Y:S01]  /*d220*/  IMAD.MOV.U32 R243, RZ, RZ, R5 ;  /* 0x000000fffff37224 */ /* 0x000fe200078e0005 */
[C---:B------:R-:W-:Y:S01]  /*d230*/  ISETP.GT.U32.AND P4, PT, R252.reuse, R13, PT ;  /* 0x0000000dfc00720c */ /* 0x040fe20003f84070 */
[----:B------:R-:W-:Y:S01]  /*d240*/  @!P5 IMAD.IADD R17, R17, 0x1, -R252 ;  /* 0x000000011111d824 */ /* 0x000fe200078e0afc */
[C---:B------:R-:W-:Y:S01]  /*d250*/  ISETP.GT.U32.AND P5, PT, R252.reuse, R12, PT ;  /* 0x0000000cfc00720c */ /* 0x040fe20003fa4070 */
[----:B------:R-:W-:Y:S01]  /*d260*/  IMAD.HI.U32 R5, R3, R244, RZ ;  /* 0x000000f403057227 */ /* 0x000fe200078e00ff */
[----:B------:R-:W-:-:S03]  /*d270*/  ISETP.GT.U32.AND P2, PT, R252, R16, PT ;  /* 0x00000010fc00720c */ /* 0x000fc60003f44070 */
[----:B------:R-:W-:-:S04]  /*d280*/  IMAD.HI.U32 R3, R3, R243, RZ ;  /* 0x000000f303037227 */ /* 0x000fc800078e00ff */
[--C-:B------:R-:W-:Y:S01]  /*d290*/  @!P0 IMAD.IADD R10, R10, 0x1, -R252.reuse ;  /* 0x000000010a0a8824 */ /* 0x100fe200078e0afc */
[----:B------:R-:W-:Y:S01]  /*d2a0*/  ISETP.GT.U32.AND P0, PT, R0, R11, PT ;  /* 0x0000000b0000720c */ /* 0x000fe20003f04070 */
[----:B------:R-:W-:Y:S02]  /*d2b0*/  IMAD.MOV R3, RZ, RZ, -R3 ;  /* 0x000000ffff037224 */ /* 0x000fe400078e0a03 */
[--C-:B------:R-:W-:Y:S01]  /*d2c0*/  @!P1 IMAD.IADD R15, R15, 0x1, -R252.reuse ;  /* 0x000000010f0f9824 */ /* 0x100fe200078e0afc */
[----:B------:R-:W-:Y:S01]  /*d2d0*/  ISETP.GT.U32.AND P1, PT, R252, R8, PT ;  /* 0x00000008fc00720c */ /* 0x000fe20003f24070 */
[--C-:B------:R-:W-:Y:S01]  /*d2e0*/  @!P3 IMAD.IADD R14, R14, 0x1, -R252.reuse ;  /* 0x000000010e0eb824 */ /* 0x100fe200078e0afc */
[C---:B------:R-:W-:Y:S01]  /*d2f0*/  ISETP.GT.U32.AND P3, PT, R252.reuse, R7, PT ;  /* 0x00000007fc00720c */ /* 0x040fe20003f64070 */
[----:B------:R-:W-:Y:S02]  /*d300*/  @!P6 IMAD.IADD R9, R9, 0x1, -R252 ;  /* 0x000000010909e824 */ /* 0x000fe400078e0afc */
[----:B------:R-:W-:-:S02]  /*d310*/  IMAD R3, R252, R3, R243 ;  /* 0x00000003fc037224 */ /* 0x000fc400078e02f3 */
[--C-:B------:R-:W-:Y:S01]  /*d320*/  @!P4 IMAD.IADD R13, R13, 0x1, -R252.reuse ;  /* 0x000000010d0dc824 */ /* 0x100fe200078e0afc */
[----:B------:R-:W-:Y:S01]  /*d330*/  ISETP.GT.U32.AND P4, PT, R252, R6, PT ;  /* 0x00000006fc00720c */ /* 0x000fe20003f84070 */
[----:B------:R-:W1:Y:S01]  /*d340*/  LDC R243, c[0x0][0x230] ;  /* 0x00008c00fff37b82 */ /* 0x000e620000000800 */
[--C-:B------:R-:W-:Y:S01]  /*d350*/  @!P5 IMAD.IADD R12, R12, 0x1, -R252.reuse ;  /* 0x000000010c0cd824 */ /* 0x100fe200078e0afc */
[----:B------:R-:W-:Y:S01]  /*d360*/  ISETP.GT.U32.AND P5, PT, R252, R249, PT ;  /* 0x000000f9fc00720c */ /* 0x000fe20003fa4070 */
[----:B------:R-:W-:Y:S02]  /*d370*/  IMAD.MOV R5, RZ, RZ, -R5 ;  /* 0x000000ffff057224 */ /* 0x000fe400078e0a05 */
[----:B------:R-:W-:Y:S01]  /*d380*/  @!P2 IMAD.IADD R16, R16, 0x1, -R252 ;  /* 0x000000011010a824 */ /* 0x000fe200078e0afc */
[C---:B------:R-:W-:Y:S01]  /*d390*/  ISETP.GT.U32.AND P2, PT, R252.reuse, R9, PT ;  /* 0x00000009fc00720c */ /* 0x040fe20003f44070 */
[C---:B------:R-:W-:Y:S01]  /*d3a0*/  IMAD R5, R252.reuse, R5, R244 ;  /* 0x00000005fc057224 */ /* 0x040fe200078e02f4 */
[C---:B------:R-:W-:Y:S01]  /*d3b0*/  ISETP.GT.U32.AND P6, PT, R252.reuse, R10, PT ;  /* 0x0000000afc00720c */ /* 0x040fe20003fc4070 */
[----:B------:R-:W-:Y:S01]  /*d3c0*/  @!P0 IMAD.IADD R11, R11, 0x1, -R0 ;  /* 0x000000010b0b8824 */ /* 0x000fe200078e0a00 */
        /* <DEDUP_REMOVED lines=14> */
[----:B------:R-:W-:Y:S01]  /*d4b0*/  ISETP.GT.U32.AND P0, PT, R252, R6, PT ;  /* 0x00000006fc00720c */ /* 0x000fe20003f04070 */
[----:B-1----:R-:W-:Y:S01]  /*d4c0*/  VIADD R243, R243, 0x3f ;  /* 0x0000003ff3f37836 */ /* 0x002fe20000000000 */
[----:B0-----:R-:W-:Y:S01]  /*d4d0*/  LOP3.LUT R248, R247, 0x3f, RZ, 0xc0, !PT ;  /* 0x0000003ff7f87812 */ /* 0x001fe200078ec0ff */
[----:B------:R-:W-:-:S02]  /*d4e0*/  @!P1 IMAD.IADD R5, R5, 0x1, -R252 ;  /* 0x0000000105059824 */ /* 0x000fc400078e0afc */
[--C-:B------:R-:W-:Y:S01]  /*d4f0*/  @!P3 IMAD.IADD R3, R3, 0x1, -R252.reuse ;  /* 0x000000010303b824 */ /* 0x100fe200078e0afc */
[----:B------:R-:W-:Y:S01]  /*d500*/  ISETP.GT.U32.AND P3, PT, R252, R249, PT ;  /* 0x000000f9fc00720c */ /* 0x000fe20003f64070 */
[--C-:B------:R-:W-:Y:S01]  /*d510*/  @!P4 IMAD.IADD R8, R8, 0x1, -R252.reuse ;  /* 0x000000010808c824 */ /* 0x100fe200078e0afc */
[----:B------:R-:W-:Y:S01]  /*d520*/  LOP3.LUT P1, RZ, R247, 0x40, RZ, 0xc0, !PT ;  /* 0x00000040f7ff7812 */ /* 0x000fe2000782c0ff */
[----:B------:R-:W-:Y:S01]  /*d530*/  IMAD.SHL.U32 R244, R248, 0x2, RZ ;  /* 0x00000002f8f47824 */ /* 0x000fe200078e00ff */
[C---:B------:R-:W-:Y:S01]  /*d540*/  ISETP.GT.U32.AND P4, PT, R252.reuse, R250, PT ;  /* 0x000000fafc00720c */ /* 0x040fe20003f84070 */
[----:B------:R-:W-:Y:S01]  /*d550*/  @!P5 IMAD.IADD R7, R7, 0x1, -R252 ;  /* 0x000000010707d824 */ /* 0x000fe200078e0afc */
[----:B------:R-:W-:Y:S01]  /*d560*/  SHF.R.S32.HI R248, RZ, 0x1f, R243 ;  /* 0x0000001ffff87819 */ /* 0x000fe200000114f3 */
[----:B------:R-:W-:Y:S01]  /*d570*/  @!P2 IMAD.IADD R11, R11, 0x1, -R0 ;  /* 0x000000010b0ba824 */ /* 0x000fe200078e0a00 */
[----:B------:R-:W-:Y:S01]  /*d580*/  ISETP.GT.U32.AND P5, PT, R252, R5, PT ;  /* 0x00000005fc00720c */ /* 0x000fe20003fa4070 */
[--C-:B------:R-:W-:Y:S01]  /*d590*/  @!P6 IMAD.IADD R12, R12, 0x1, -R252.reuse ;  /* 0x000000010c0ce824 */ /* 0x100fe200078e0afc */
[----:B------:R-:W-:Y:S01]  /*d5a0*/  SEL R0, RZ, 0x90, !P1 ;  /* 0x00000090ff007807 */ /* 0x000fe20004800000 */
[----:B------:R-:W-:Y:S01]  /*d5b0*/  @!P0 IMAD.IADD R6, R6, 0x1, -R252 ;  /* 0x0000000106068824 */ /* 0x000fe200078e0afc */
[----:B------:R-:W-:Y:S01]  /*d5c0*/  LEA.HI R248, R248, R243, RZ, 0x6 ;  /* 0x000000f3f8f87211 */ /* 0x000fe200078f30ff */
[----:B------:R-:W2:Y:S01]  /*d5d0*/  LDL R247, [R1+0xc24] ;  /* 0x000c240001f77983 */ /* 0x000ea20000100800 */
[----:B------:R-:W-:-:S02]  /*d5e0*/  ISETP.GE.AND P6, PT, R251, RZ, PT ;  /* 0x000000fffb00720c */ /* 0x000fc40003fc6270 */
[----:B------:R-:W-:Y:S01]  /*d5f0*/  ISETP.GT.U32.AND P0, PT, R252, R3, PT ;  /* 0x00000003fc00720c */ /* 0x000fe20003f04070 */
[----:B------:R-:W3:Y:S01]  /*d600*/  LDL R251, [R1+0xc14] ;  /* 0x000c140001fb7983 */ /* 0x000ee20000100800 */
[----:B------:R-:W-:Y:S01]  /*d610*/  LOP3.LUT R0, R0, R244, RZ, 0x3c, !PT ;  /* 0x000000f400007212 */ /* 0x000fe200078e3cff */
[--C-:B------:R-:W-:Y:S02]  /*d620*/  @!P3 IMAD.IADD R249, R249, 0x1, -R252.reuse ;  /* 0x00000001f9f9b824 */ /* 0x100fe400078e0afc */
[----:B------:R-:W4:Y:S01]  /*d630*/  LDL.LU R243, [R1+0x1000] ;  /* 0x0010000001f37983 */ /* 0x000f220000300800 */
[----:B------:R-:W-:-:S03]  /*d640*/  @!P4 IMAD.IADD R250, R250, 0x1, -R252 ;  /* 0x00000001fafac824 */ /* 0x000fc600078e0afc */
[----:B------:R-:W4:Y:S01]  /*d650*/  LDL R248, [R1+0xc28] ;  /* 0x000c280001f87983 */ /* 0x000f220000100800 */
[----:B------:R-:W-:-:S03]  /*d660*/  ISETP.GE.AND P1, PT, R245, RZ, PT ;  /* 0x000000fff500720c */ /* 0x000fc60003f26270 */
[----:B------:R-:W4:Y:S01]  /*d670*/  LDL.LU R244, [R1+0xffc] ;  /* 0x000ffc0001f47983 */ /* 0x000f220000300800 */
[----:B------:R-:W-:-:S03]  /*d680*/  @!P5 IMAD.IADD R5, R5, 0x1, -R252 ;  /* 0x000000010505d824 */ /* 0x000fc600078e0afc */
[----:B------:R0:W-:Y:S01]  /*d690*/  STL [R1+0xf8c], R0 ;  /* 0x000f8c0001007387 */ /* 0x0001e20000100800 */
[----:B------:R-:W-:-:S03]  /*d6a0*/  @!P0 IMAD.IADD R3, R3, 0x1, -R252 ;  /* 0x0000000103038824 */ /* 0x000fc600078e0afc */
[----:B0-----:R-:W2:Y:S04]  /*d6b0*/  LDL R0, [R1+0xc20] ;  /* 0x000c200001007983 */ /* 0x001ea80000100800 */
[----:B------:R-:W4:Y:S04]  /*d6c0*/  LDL.LU R245, [R1+0xff8] ;  /* 0x000ff80001f57983 */ /* 0x000f280000300800 */
[----:B------:R0:W-:Y:S04]  /*d6d0*/  STL [R1+0x24], R249 ;  /* 0x000024f901007387 */ /* 0x0001e80000100800 */
[----:B0-----:R-:W4:Y:S04]  /*d6e0*/  LDL R249, [R1+0xc30] ;  /* 0x000c300001f97983 */ /* 0x001f280000100800 */
[----:B------:R0:W-:Y:S04]  /*d6f0*/  STL [R1+0x20], R250 ;  /* 0x000020fa01007387 */ /* 0x0001e80000100800 */
[----:B0-----:R-:W4:Y:S04]  /*d700*/  LDL R250, [R1+0xc34] ;  /* 0x000c340001fa7983 */ /* 0x001f280000100800 */
[----:B------:R0:W-:Y:S04]  /*d710*/  STL [R1], R5 ;  /* 0x0000000501007387 */ /* 0x0001e80000100800 */
[----:B0-----:R-:W4:Y:S04]  /*d720*/  LDL.LU R5, [R1+0xff4] ;  /* 0x000ff40001057983 */ /* 0x001f280000300800 */
[----:B------:R-:W2:Y:S01]  /*d730*/  LDL R252, [R1+0xc18] ;  /* 0x000c180001fc7983 */ /* 0x000ea20000100800 */
[----:B------:R-:W-:Y:S01]  /*d740*/  ISETP.NE.AND P2, PT, R4, RZ, PT ;  /* 0x000000ff0400720c */ /* 0x000fe20003f45270 */
[----:B------:R-:W-:Y:S01]  /*d750*/  @!P6 IMAD.MOV R11, RZ, RZ, -R11 ;  /* 0x000000ffff0be224 */ /* 0x000fe200078e0a0b */
[----:B------:R-:W-:-:S11]  /*d760*/  ISETP.GE.AND P4, PT, R246, RZ, PT ;  /* 0x000000fff600720c */ /* 0x000fd60003f86270 */
[----:B------:R-:W-:Y:S02]  /*d770*/  @!P2 LOP3.LUT R11, RZ, R4, RZ, 0x33, !PT ;  /* 0x00000004ff0ba212 */ /* 0x000fe400078e33ff */
[----:B------:R-:W4:Y:S01]  /*d780*/  LDL R4, [R1+0xc2c] ;  /* 0x000c2c0001047983 */ /* 0x000f220000100800 */
[----:B---3--:R-:W-:-:S03]  /*d790*/  ISETP.GE.AND P0, PT, R251, RZ, PT ;  /* 0x000000fffb00720c */ /* 0x008fc60003f06270 */
[----:B------:R-:W3:Y:S04]  /*d7a0*/  LDL R251, [R1+0xc38] ;  /* 0x000c380001fb7983 */ /* 0x000ee80000100800 */
[----:B------:R0:W-:Y:S04]  /*d7b0*/  STL [R1+0xfa4], R11 ;  /* 0x000fa40b01007387 */ /* 0x0001e80000100800 */
[----:B0-----:R-:W3:Y:S01]  /*d7c0*/  LDL R11, [R1+0xc3c] ;  /* 0x000c3c00010b7983 */ /* 0x001ee20000100800 */
[----:B--2---:R-:W-:-:S03]  /*d7d0*/  ISETP.GE.AND P5, PT, R252, RZ, PT ;  /* 0x000000fffc00720c */ /* 0x004fc60003fa6270 */
[----:B------:R-:W2:Y:S04]  /*d7e0*/  LDL R252, [R1+0xc40] ;  /* 0x000c400001fc7983 */ /* 0x000ea80000100800 */
[----:B------:R-:W4:Y:S01]  /*d7f0*/  LDL.LU R246, [R1+0x1c] ;  /* 0x00001c0001f67983 */ /* 0x000f220000300800 */
[----:B------:R-:W-:-:S03]  /*d800*/  ISETP.GE.AND P2, PT, R0, RZ, PT ;  /* 0x000000ff0000720c */ /* 0x000fc60003f46270 */
[----:B------:R-:W3:Y:S01]  /*d810*/  LDL.LU R0, [R1+0x18] ;  /* 0x0000180001007983 */ /* 0x000ee20000300800 */
[----:B----4-:R-:W-:Y:S01]  /*d820*/  @!P1 IMAD.MOV R246, RZ, RZ, -R246 ;  /* 0x000000fffff69224 */ /* 0x010fe200078e0af6 */
[----:B------:R-:W-:-:S04]  /*d830*/  ISETP.GE.AND P1, PT, R247, RZ, PT ;  /* 0x000000fff700720c */ /* 0x000fc80003f26270 */
[----:B------:R0:W-:Y:S04]  /*d840*/  STL [R1+0x2c], R246 ;  /* 0x00002cf601007387 */ /* 0x0001e80000100800 */
[----:B0-----:R-:W4:Y:S04]  /*d850*/  LDL.LU R246, [R1+0xff0] ;  /* 0x000ff00001f67983 */ /* 0x001f280000300800 */
[----:B------:R-:W2:Y:S01]  /*d860*/  LDL.LU R247, [R1+0x14] ;  /* 0x0000140001f77983 */ /* 0x000ea20000300800 */
[----:B---3--:R-:W-:Y:S01]  /*d870*/  @!P0 IMAD.MOV R0, RZ, RZ, -R0 ;  /* 0x000000ffff008224 */ /* 0x008fe200078e0a00 */
[----:B------:R-:W-:-:S04]  /*d880*/  ISETP.GE.AND P0, PT, R248, RZ, PT ;  /* 0x000000fff800720c */ /* 0x000fc80003f06270 */
[----:B------:R0:W-:Y:S04]  /*d890*/  STL [R1+0x28], R0 ;  /* 0x0000280001007387 */ /* 0x0001e80000100800 */
[----:B0-----:R-:W3:Y:S04]  /*d8a0*/  LDL R0, [R1+0xc48] ;  /* 0x000c480001007983 */ /* 0x001ee80000100800 */
[----:B------:R-:W4:Y:S01]  /*d8b0*/  LDL.LU R248, [R1+0x10] ;  /* 0x0000100001f87983 */ /* 0x000f220000300800 */
[----:B--2---:R-:W-:Y:S01]  /*d8c0*/  @!P5 IMAD.MOV R247, RZ, RZ, -R247 ;  /* 0x000000fffff7d224 */ /* 0x004fe200078e0af7 */
[----:B------:R-:W-:-:S04]  /*d8d0*/  ISETP.GE.AND P5, PT, R4, RZ, PT ;  /* 0x000000ff0400720c */ /* 0x000fc80003fa6270 */
[----:B------:R0:W-:Y:S04]  /*d8e0*/  STL [R1+0x1c], R247 ;  /* 0x00001cf701007387 */ /* 0x0001e80000100800 */
[----:B0-----:R-:W2:Y:S04]  /*d8f0*/  LDL.LU R247, [R1+0xfec] ;  /* 0x000fec0001f77983 */ /* 0x001ea80000300800 */
[----:B------:R-:W3:Y:S01]  /*d900*/  LDL.LU R4, [R1+0xc] ;  /* 0x00000c0001047983 */ /* 0x000ee20000300800 */
[----:B----4-:R-:W-:Y:S01]  /*d910*/  @!P4 IMAD.MOV R248, RZ, RZ, -R248 ;  /* 0x000000fffff8c224 */ /* 0x010fe200078e0af8 */
[----:B------:R-:W-:-:S04]  /*d920*/  ISETP.GE.AND P4, PT, R249, RZ, PT ;  /* 0x000000fff900720c */ /* 0x000fc80003f86270 */
[----:B------:R0:W-:Y:S04]  /*d930*/  STL [R1+0x18], R248 ;  /* 0x000018f801007387 */ /* 0x0001e80000100800 */
[----:B0-----:R-:W4:Y:S04]  /*d940*/  LDL.LU R248, [R1+0xfe8] ;  /* 0x000fe80001f87983 */ /* 0x001f280000300800 */
[----:B------:R-:W2:Y:S01]  /*d950*/  LDL.LU R249, [R1+0x8] ;  /* 0x0000080001f97983 */ /* 0x000ea20000300800 */
[----:B---3--:R-:W-:Y:S01]  /*d960*/  @!P2 IMAD.MOV R4, RZ, RZ, -R4 ;  /* 0x000000ffff04a224 */ /* 0x008fe200078e0a04 */
[----:B------:R-:W-:-:S02]  /*d970*/  ISETP.GE.AND P2, PT, R250, RZ, PT ;  /* 0x000000fffa00720c */ /* 0x000fc40003f46270 */
[----:B------:R-:W3:Y:S04]  /*d980*/  LDL.LU R250, [R1+0x4] ;  /* 0x0000040001fa7983 */ /* 0x000ee80000300800 */
[----:B------:R0:W-:Y:S04]  /*d990*/  STL [R1+0x14], R4 ;  /* 0x0000140401007387 */ /* 0x0001e80000100800 */
[----:B0-----:R-:W4:Y:S01]  /*d9a0*/  LDL R4, [R1+0xc50] ;  /* 0x000c500001047983 */ /* 0x001f220000100800 */
[----:B--2---:R-:W-:Y:S01]  /*d9b0*/  @!P1 IMAD.MOV R249, RZ, RZ, -R249 ;  /* 0x000000fffff99224 */ /* 0x004fe200078e0af9 */
[----:B------:R-:W-:-:S04]  /*d9c0*/  ISETP.GE.AND P1, PT, R251, RZ, PT ;  /* 0x000000fffb00720c */ /* 0x000fc80003f26270 */
[----:B------:R0:W-:Y:S04]  /*d9d0*/  STL [R1+0x10], R249 ;  /* 0x000010f901007387 */ /* 0x0001e80000100800 */
[----:B0-----:R-:W2:Y:S04]  /*d9e0*/  LDL.LU R249, [R1+0xfe4] ;  /* 0x000fe40001f97983 */ /* 0x001ea80000300800 */
[----:B------:R-:W4:Y:S01]  /*d9f0*/  LDL.LU R251, [R1+0xfe0] ;  /* 0x000fe00001fb7983 */ /* 0x000f220000300800 */
[----:B---3--:R-:W-:-:S05]  /*da00*/  @!P0 IMAD.MOV R250, RZ, RZ, -R250 ;  /* 0x000000fffffa8224 */ /* 0x008fca00078e0afa */
[----:B------:R0:W-:Y:S04]  /*da10*/  STL [R1+0xc], R250 ;  /* 0x00000cfa01007387 */ /* 0x0001e80000100800 */
[----:B0-----:R-:W3:Y:S01]  /*da20*/  LDL.LU R250, [R1+0xfdc] ;  /* 0x000fdc0001fa7983 */ /* 0x001ee20000300800 */
[----:B------:R-:W-:Y:S01]  /*da30*/  ISETP.GE.AND P0, PT, R11, RZ, PT ;  /* 0x000000ff0b00720c */ /* 0x000fe20003f06270 */
[----:B----4-:R-:W-:Y:S01]  /*da40*/  @!P5 IMAD.MOV R251, RZ, RZ, -R251 ;  /* 0x000000fffffbd224 */ /* 0x010fe200078e0afb */
[----:B------:R-:W-:Y:S01]  /*da50*/  ISETP.GE.AND P5, PT, R252, RZ, PT ;  /* 0x000000fffc00720c */ /* 0x000fe20003fa6270 */
[----:B--2---:R-:W-:Y:S02]  /*da60*/  IMAD.MOV.U32 R252, RZ, RZ, R249 ;  /* 0x000000fffffc7224 */ /* 0x004fe400078e00f9 */
[----:B---3--:R-:W-:-:S02]  /*da70*/  IMAD.MOV.U32 R11, RZ, RZ, R250 ;  /* 0x000000ffff0b7224 */ /* 0x008fc400078e00fa */
[----:B------:R-:W2:Y:S04]  /*da80*/  LDL R250, [R1+0xc4c] ;  /* 0x000c4c0001fa7983 */ /* 0x000ea80000100800 */
[----:B------:R0:W-:Y:S04]  /*da90*/  STL [R1+0x8], R251 ;  /* 0x000008fb01007387 */ /* 0x0001e80000100800 */
[----:B------:R-:W3:Y:S01]  /*daa0*/  LDL R249, [R1+0xc44] ;  /* 0x000c440001f97983 */ /* 0x000ee20000100800 */
[----:B------:R-:W-:Y:S02]  /*dab0*/  @!P4 IMAD.MOV R11, RZ, RZ, -R11 ;  /* 0x000000ffff0bc224 */ /* 0x000fe400078e0a0b */
[----:B------:R-:W-:-:S02]  /*dac0*/  @!P2 IMAD.MOV R252, RZ, RZ, -R252 ;  /* 0x000000fffffca224 */ /* 0x000fc400078e0afc */
[----:B------:R-:W-:Y:S01]  /*dad0*/  @!P1 IMAD.MOV R248, RZ, RZ, -R248 ;  /* 0x000000fffff89224 */ /* 0x000fe200078e0af8 */
[----:B0-----:R-:W4:Y:S01]  /*dae0*/  LDL R251, [R1+0xc58] ;  /* 0x000c580001fb7983 */ /* 0x001f220000100800 */
[----:B------:R-:W-:-:S03]  /*daf0*/  ISETP.GE.AND P2, PT, R0, RZ, PT ;  /* 0x000000ff0000720c */ /* 0x000fc60003f46270 */
[----:B------:R0:W-:Y:S04]  /*db00*/  STL [R1+0xfc4], R11 ;  /* 0x000fc40b01007387 */ /* 0x0001e80000100800 */
[----:B0-----:R-:W4:Y:S01]  /*db10*/  LDL R11, [R1+0xc5c] ;  /* 0x000c5c00010b7983 */ /* 0x001f220000100800 */
[----:B---3--:R-:W-:-:S03]  /*db20*/  ISETP.GE.AND P4, PT, R249, RZ, PT ;  /* 0x000000fff900720c */ /* 0x008fc60003f86270 */
[----:B------:R-:W3:Y:S04]  /*db30*/  LDL R249, [R1+0xc60] ;  /* 0x000c600001f97983 */ /* 0x000ee80000100800 */
[----:B------:R0:W-:Y:S04]  /*db40*/  STL [R1+0xfc8], R252 ;  /* 0x000fc8fc01007387 */ /* 0x0001e80000100800 */
[----:B------:R-:W3:Y:S04]  /*db50*/  LDL R0, [R1+0xc64] ;  /* 0x000c640001007983 */ /* 0x000ee80000100800 */
[----:B------:R1:W-:Y:S04]  /*db60*/  STL [R1+0xfcc], R248 ;  /* 0x000fccf801007387 */ /* 0x0003e80000100800 */
[----:B0-----:R-:W3:Y:S04]  /*db70*/  LDL R252, [R1+0xc68] ;  /* 0x000c680001fc7983 */ /* 0x001ee80000100800 */
[----:B-1----:R-:W3:Y:S01]  /*db80*/  LDL R248, [R1+0xc54] ;  /* 0x000c540001f87983 */ /* 0x002ee20000100800 */
[----:B------:R-:W-:Y:S01]  /*db90*/  @!P0 IMAD.MOV R247, RZ, RZ, -R247 ;  /* 0x000000fffff78224 */ /* 0x000fe200078e0af7 */
[----:B--2---:R-:W-:Y:S01]  /*dba0*/  ISETP.GE.AND P1, PT, R250, RZ, PT ;  /* 0x000000fffa00720c */ /* 0x004fe20003f26270 */
[----:B------:R-:W-:Y:S01]  /*dbb0*/  @!P5 IMAD.MOV R246, RZ, RZ, -R246 ;  /* 0x000000fffff6d224 */ /* 0x000fe200078e0af6 */
[----:B------:R-:W2:Y:S01]  /*dbc0*/  LDL R250, [R1+0xc6c] ;  /* 0x000c6c0001fa7983 */ /* 0x000ea20000100800 */
[----:B------:R-:W-:Y:S01]  /*dbd0*/  @!P4 IMAD.MOV R245, RZ, RZ, -R245 ;  /* 0x000000fffff5c224 */ /* 0x000fe200078e0af5 */
[----:B------:R-:W-:-:S02]  /*dbe0*/  ISETP.GE.AND P0, PT, R4, RZ, PT ;  /* 0x000000ff0400720c */ /* 0x000fc40003f06270 */
[----:B------:R0:W-:Y:S01]  /*dbf0*/  STL [R1+0xfd0], R247 ;  /* 0x000fd0f701007387 */ /* 0x0001e20000100800 */
[----:B----4-:R-:W-:-:S03]  /*dc00*/  ISETP.GE.AND P4, PT, R251, RZ, PT ;  /* 0x000000fffb00720c */ /* 0x010fc60003f86270 */
[----:B------:R-:W4:Y:S04]  /*dc10*/  LDL R4, [R1+0xc70] ;  /* 0x000c700001047983 */ /* 0x000f280000100800 */
[----:B------:R1:W-:Y:S01]  /*dc20*/  STL [R1+0xfd4], R246 ;  /* 0x000fd4f601007387 */ /* 0x0003e20000100800 */
[----:B------:R-:W-:Y:S02]  /*dc30*/  @!P1 IMAD.MOV R243, RZ, RZ, -R243 ;  /* 0x000000fffff39224 */ /* 0x000fe400078e0af3 */
[----:B------:R-:W-:Y:S01]  /*dc40*/  @!P2 IMAD.MOV R244, RZ, RZ, -R244 ;  /* 0x000000fffff4a224 */ /* 0x000fe200078e0af4 */
[----:B------:R-:W-:Y:S01]  /*dc50*/  ISETP.GE.AND P2, PT, R11, RZ, PT ;  /* 0x000000ff0b00720c */ /* 0x000fe20003f46270 */
[----:B------:R-:W-:Y:S01]  /*dc60*/  @!P0 IMAD.MOV R242, RZ, RZ, -R242 ;  /* 0x000000fffff28224 */ /* 0x000fe200078e0af2 */
[----:B---3--:R-:W-:-:S02]  /*dc70*/  ISETP.GE.AND P5, PT, R248, RZ, PT ;  /* 0x000000fff800720c */ /* 0x008fc40003fa6270 */
[----:B------:R-:W3:Y:S04]  /*dc80*/  LDL R248, [R1+0xc74] ;  /* 0x000c740001f87983 */ /* 0x000ee80000100800 */
[----:B------:R-:W-:Y:S04]  /*dc90*/  STL [R1+0xfd8], R245 ;  /* 0x000fd8f501007387 */ /* 0x000fe80000100800 */
[----:B------:R-:W3:Y:S01]  /*dca0*/  LDL R251, [R1+0xc78] ;  /* 0x000c780001fb7983 */ /* 0x000ee20000100800 */
[----:B------:R-:W-:-:S03]  /*dcb0*/  ISETP.GE.AND P1, PT, R249, RZ, PT ;  /* 0x000000fff900720c */ /* 0x000fc60003f26270 */
[----:B------:R-:W3:Y:S04]  /*dcc0*/  LDL R249, [R1+0xc80] ;  /* 0x000c800001f97983 */ /* 0x000ee80000100800 */
[----:B------:R-:W3:Y:S01]  /*dcd0*/  LDL R11, [R1+0xc7c] ;  /* 0x000c7c00010b7983 */ /* 0x000ee20000100800 */
[----:B------:R-:W-:-:S03]  /*dce0*/  ISETP.GE.AND P0, PT, R0, RZ, PT ;  /* 0x000000ff0000720c */ /* 0x000fc60003f06270 */
[----:B------:R-:W3:Y:S01]  /*dcf0*/  LDL R0, [R1+0xc84] ;  /* 0x000c840001007983 */ /* 0x000ee20000100800 */
[----:B------:R-:W-:Y:S01]  /*dd00*/  @!P5 IMAD.MOV R241, RZ, RZ, -R241 ;  /* 0x000000fffff1d224 */ /* 0x000fe200078e0af1 */
[----:B------:R-:W-:Y:S02]  /*dd10*/  ISETP.GE.AND P5, PT, R252, RZ, PT ;  /* 0x000000fffc00720c */ /* 0x000fe40003fa6270 */
[----:B------:R-:W3:Y:S01]  /*dd20*/  LDL R252, [R1+0xc88] ;  /* 0x000c880001fc7983 */ /* 0x000ee20000100800 */
[----:B------:R-:W-:Y:S01]  /*dd30*/  @!P4 IMAD.MOV R240, RZ, RZ, -R240 ;  /* 0x000000fffff0c224 */ /* 0x000fe200078e0af0 */
[----:B--2---:R-:W-:Y:S02]  /*dd40*/  ISETP.GE.AND P4, PT, R250, RZ, PT ;  /* 0x000000fffa00720c */ /* 0x004fe40003f86270 */
[----:B------:R-:W2:Y:S02]  /*dd50*/  LDL R250, [R1+0xc8c] ;  /* 0x000c8c0001fa7983 */ /* 0x000ea40000100800 */
[----:B------:R-:W-:-:S02]  /*dd60*/  @!P0 IMAD.MOV R237, RZ, RZ, -R237 ;  /* 0x000000ffffed8224 */ /* 0x000fc400078e0aed */
[----:B------:R-:W-:Y:S01]  /*dd70*/  @!P2 IMAD.MOV R239, RZ, RZ, -R239 ;  /* 0x000000ffffefa224 */ /* 0x000fe200078e0aef */
[----:B----4-:R-:W-:Y:S01]  /*dd80*/  ISETP.GE.AND P2, PT, R4, RZ, PT ;  /* 0x000000ff0400720c */ /* 0x010fe20003f46270 */
[----:B0-----:R-:W4:Y:S04]  /*dd90*/  LDL R247, [R1+0xbb4] ;  /* 0x000bb40001f77983 */ /* 0x001f280000100800 */
[----:B------:R-:W4:Y:S01]  /*dda0*/  LDL R4, [R1+0xc90] ;  /* 0x000c900001047983 */ /* 0x000f220000100800 */
[----:B------:R-:W-:Y:S02]  /*ddb0*/  @!P4 IMAD.MOV R235, RZ, RZ, -R235 ;  /* 0x000000ffffebc224 */ /* 0x000fe400078e0aeb */
[----:B------:R-:W-:Y:S01]  /*ddc0*/  @!P5 IMAD.MOV R236, RZ, RZ, -R236 ;  /* 0x000000ffffecd224 */ /* 0x000fe200078e0aec */
[----:B-1----:R-:W4:Y:S04]  /*ddd0*/  LDL R246, [R1+0xbe4] ;  /* 0x000be40001f67983 */ /* 0x002f280000100800 */
[----:B------:R-:W-:Y:S01]  /*dde0*/  @!P2 IMAD.MOV R234, RZ, RZ, -R234 ;  /* 0x000000ffffeaa224 */ /* 0x000fe200078e0aea */
[----:B---3--:R-:W-:-:S02]  /*ddf0*/  ISETP.GE.AND P0, PT, R251, RZ, PT ;  /* 0x000000fffb00720c */ /* 0x008fc40003f06270 */
[----:B------:R-:W3:Y:S01]  /*de00*/  LDL R251, [R1+0xc98] ;  /* 0x000c980001fb7983 */ /* 0x000ee20000100800 */
[----:B------:R-:W-:-:S03]  /*de10*/  ISETP.GE.AND P4, PT, R249, RZ, PT ;  /* 0x000000fff900720c */ /* 0x000fc60003f86270 */
[----:B------:R-:W3:Y:S01]  /*de20*/  LDL R249, [R1+0xca0] ;  /* 0x000ca00001f97983 */ /* 0x000ee20000100800 */
[----:B------:R-:W-:-:S03]  /*de30*/  ISETP.GE.AND P5, PT, R11, RZ, PT ;  /* 0x000000ff0b00720c */ /* 0x000fc60003fa6270 */
        /* <DEDUP_REMOVED lines=8> */
[----:B------:R-:W2:Y:S07]  /*dec0*/  LDL R250, [R1+0xcac] ;  /* 0x000cac0001fa7983 */ /* 0x000eae0000100800 */
[----:B------:R-:W-:Y:S01]  /*ded0*/  @!P1 IMAD.MOV R233, RZ, RZ, -R233 ;  /* 0x000000ffffe99224 */ /* 0x000fe200078e0ae9 */
[----:B------:R-:W-:-:S02]  /*dee0*/  ISETP.GE.AND P1, PT, R252, RZ, PT ;  /* 0x000000fffc00720c */ /* 0x000fc40003f26270 */
[----:B------:R-:W2:Y:S01]  /*def0*/  LDL R252, [R1+0xca8] ;  /* 0x000ca80001fc7983 */ /* 0x000ea20000100800 */
[----:B------:R-:W-:Y:S02]  /*df00*/  @!P2 IMAD.MOV R229, RZ, RZ, -R229 ;  /* 0x000000ffffe5a224 */ /* 0x000fe400078e0ae5 */
[----:B------:R-:W-:Y:S01]  /*df10*/  @!P5 IMAD.MOV R231, RZ, RZ, -R231 ;  /* 0x000000ffffe7d224 */ /* 0x000fe200078e0ae7 */
[----:B----4-:R-:W-:Y:S02]  /*df20*/  ISETP.GE.AND P5, PT, R4, RZ, PT ;  /* 0x000000ff0400720c */ /* 0x010fe40003fa6270 */
[----:B------:R-:W4:Y:S01]  /*df30*/  LDL R4, [R1+0xcb0] ;  /* 0x000cb00001047983 */ /* 0x000f220000100800 */
[----:B------:R-:W-:-:S04]  /*df40*/  @!P0 IMAD.MOV R227, RZ, RZ, -R227 ;  /* 0x000000ffffe38224 */ /* 0x000fc800078e0ae3 */
[----:B------:R-:W-:Y:S01]  /*df50*/  @!P1 IMAD.MOV R228, RZ, RZ, -R228 ;  /* 0x000000ffffe49224 */ /* 0x000fe200078e0ae4 */
[----:B---3--:R-:W-:Y:S02]  /*df60*/  ISETP.GE.AND P2, PT, R251, RZ, PT ;  /* 0x000000fffb00720c */ /* 0x008fe40003f46270 */
        /* <DEDUP_REMOVED lines=9> */
[----:B------:R-:W-:Y:S02]  /*e000*/  ISETP.GE.AND P4, PT, R248, RZ, PT ;  /* 0x000000fff800720c */ /* 0x000fe40003f86270 */
[----:B------:R-:W3:Y:S01]  /*e010*/  LDL R248, [R1+0xcb4] ;  /* 0x000cb40001f87983 */ /* 0x000ee20000100800 */
[----:B------:R-:W-:Y:S01]  /*e020*/  @!P2 IMAD.MOV R224, RZ, RZ, -R224 ;  /* 0x000000ffffe0a224 */ /* 0x000fe200078e0ae0 */
[----:B--2---:R-:W-:-:S02]  /*e030*/  ISETP.GE.AND P2, PT, R250, RZ, PT ;  /* 0x000000fffa00720c */ /* 0x004fc40003f46270 */
[----:B------:R-:W2:Y:S07]  /*e040*/  LDL R250, [R1+0xccc] ;  /* 0x000ccc0001fa7983 */ /* 0x000eae0000100800 */
[----:B------:R-:W-:Y:S01]  /*e050*/  @!P4 IMAD.MOV R225, RZ, RZ, -R225 ;  /* 0x000000ffffe1c224 */ /* 0x000fe200078e0ae1 */
[----:B------:R-:W-:Y:S02]  /*e060*/  ISETP.GE.AND P4, PT, R252, RZ, PT ;  /* 0x000000fffc00720c */ /* 0x000fe40003f86270 */
[----:B------:R-:W2:Y:S01]  /*e070*/  LDL R252, [R1+0xcc8] ;  /* 0x000cc80001fc7983 */ /* 0x000ea20000100800 */
[----:B------:R-:W-:-:S02]  /*e080*/  @!P5 IMAD.MOV R221, RZ, RZ, -R221 ;  /* 0x000000ffffddd224 */ /* 0x000fc400078e0add */
        /* <DEDUP_REMOVED lines=567> */
[----:B------:R-:W-:Y:S01]  /*10400*/  ISETP.GE.AND P1, PT, R248, RZ, PT ;  /* 0x000000fff800720c */ /* 0x000fe20003f26270 */
[----:B------:R-:W-:Y:S01]  /*10410*/  @!P0 IMAD.MOV R32, RZ, RZ, -R32 ;  /* 0x000000ffff208224 */ /* 0x000fe200078e0a20 */
[----:B------:R-:W3:Y:S01]  /*10420*/  LDL R248, [R1+0xbb8] ;  /* 0x000bb80001f87983 */ /* 0x000ee20000100800 */
[----:B--2---:R-:W-:-:S03]  /*10430*/  ISETP.GE.AND P0, PT, R250, RZ, PT ;  /* 0x000000fffa00720c */ /* 0x004fc60003f06270 */
[----:B------:R-:W2:Y:S07]  /*10440*/  LDL R250, [R1+0xbd0] ;  /* 0x000bd00001fa7983 */ /* 0x000eae0000100800 */
[----:B------:R-:W-:Y:S01]  /*10450*/  @!P1 IMAD.MOV R33, RZ, RZ, -R33 ;  /* 0x000000ffff219224 */ /* 0x000fe200078e0a21 */
[----:B------:R-:W-:Y:S01]  /*10460*/  ISETP.GE.AND P1, PT, R252, RZ, PT ;  /* 0x000000fffc00720c */ /* 0x000fe20003f26270 */
[----:B------:R-:W-:Y:S01]  /*10470*/  @!P5 IMAD.MOV R31, RZ, RZ, -R31 ;  /* 0x000000ffff1fd224 */ /* 0x000fe200078e0a1f */
[----:B------:R-:W2:Y:S01]  /*10480*/  LDL R252, [R1+0xbcc] ;  /* 0x000bcc0001fc7983 */ /* 0x000ea20000100800 */
[----:B----4-:R-:W-:-:S03]  /*10490*/  ISETP.GE.AND P5, PT, R4, RZ, PT ;  /* 0x000000ff0400720c */ /* 0x010fc60003fa6270 */
[----:B------:R-:W4:Y:S07]  /*104a0*/  LDL R4, [R1+0xbd4] ;  /* 0x000bd40001047983 */ /* 0x000f2e0000100800 */
[----:B------:R-:W-:-:S03]  /*104b0*/  @!P1 IMAD.MOV R28, RZ, RZ, -R28 ;  /* 0x000000ffff1c9224 */ /* 0x000fc600078e0a1c */
[----:B------:R-:W-:Y:S02]  /*104c0*/  @!P5 IMAD.MOV R26, RZ, RZ, -R26 ;  /* 0x000000ffff1ad224 */ /* 0x000fe400078e0a1a */
[----:B------:R-:W-:Y:S02]  /*104d0*/  @!P0 IMAD.MOV R27, RZ, RZ, -R27 ;  /* 0x000000ffff1b8224 */ /* 0x000fe400078e0a1b */
[----:B------:R-:W-:Y:S01]  /*104e0*/  @!P4 IMAD.MOV R30, RZ, RZ, -R30 ;  /* 0x000000ffff1ec224 */ /* 0x000fe200078e0a1e */
[----:B------:R-:W-:Y:S01]  /*104f0*/  ISETP.GE.AND P4, PT, R247, RZ, PT ;  /* 0x000000fff700720c */ /* 0x000fe20003f86270 */
[----:B------:R-:W-:Y:S01]  /*10500*/  @!P2 IMAD.MOV R29, RZ, RZ, -R29 ;  /* 0x000000ffff1da224 */ /* 0x000fe200078e0a1d */
[----:B------:R-:W4:Y:S01]  /*10510*/  LDL R247, [R1+0xbe8] ;  /* 0x000be80001f77983 */ /* 0x000f220000100800 */
[----:B---3--:R-:W-:-:S03]  /*10520*/  ISETP.GE.AND P1, PT, R251, RZ, PT ;  /* 0x000000fffb00720c */ /* 0x008fc60003f26270 */
[----:B------:R-:W3:Y:S01]  /*10530*/  LDL R251, [R1+0xbd8] ;  /* 0x000bd80001fb7983 */ /* 0x000ee20000100800 */
[----:B------:R-:W-:-:S03]  /*10540*/  ISETP.GE.AND P5, PT, R249, RZ, PT ;  /* 0x000000fff900720c */ /* 0x000fc60003fa6270 */
[----:B------:R-:W3:Y:S01]  /*10550*/  LDL R249, [R1+0xbe0] ;  /* 0x000be00001f97983 */ /* 0x000ee20000100800 */
[----:B------:R-:W-:-:S03]  /*10560*/  ISETP.GE.AND P0, PT, R11, RZ, PT ;  /* 0x000000ff0b00720c */ /* 0x000fc60003f06270 */
[----:B------:R-:W3:Y:S01]  /*10570*/  LDL R11, [R1+0xbdc] ;  /* 0x000bdc00010b7983 */ /* 0x000ee20000100800 */
[----:B------:R-:W-:Y:S01]  /*10580*/  @!P4 IMAD.MOV R25, RZ, RZ, -R25 ;  /* 0x000000ffff19c224 */ /* 0x000fe200078e0a19 */
[----:B------:R-:W-:Y:S02]  /*10590*/  ISETP.GE.AND P4, PT, R0, RZ, PT ;  /* 0x000000ff0000720c */ /* 0x000fe40003f86270 */
[----:B------:R-:W0:Y:S01]  /*105a0*/  S2R R0, SR_TID.X ;  /* 0x0000000000007919 */ /* 0x000e220000002100 */
[----:B------:R-:W-:Y:S01]  /*105b0*/  @!P1 IMAD.MOV R23, RZ, RZ, -R23 ;  /* 0x000000ffff179224 */ /* 0x000fe200078e0a17 */
[----:B------:R-:W-:Y:S01]  /*105c0*/  ISETP.GE.AND P2, PT, R248, RZ, PT ;  /* 0x000000fff800720c */ /* 0x000fe20003f46270 */
[----:B------:R-:W-:Y:S01]  /*105d0*/  @!P5 IMAD.MOV R21, RZ, RZ, -R21 ;  /* 0x000000ffff15d224 */ /* 0x000fe200078e0a15 */
[----:B------:R-:W3:Y:S01]  /*105e0*/  LDL R248, [R1+0xbec] ;  /* 0x000bec0001f87983 */ /* 0x000ee20000100800 */
[----:B--2---:R-:W-:-:S03]  /*105f0*/  ISETP.GE.AND P1, PT, R250, RZ, PT ;  /* 0x000000fffa00720c */ /* 0x004fc60003f26270 */
[----:B------:R-:W2:Y:S01]  /*10600*/  LDL R250, [R1+0xbf0] ;  /* 0x000bf00001fa7983 */ /* 0x000ea20000100800 */
[----:B------:R-:W-:-:S06]  /*10610*/  @!P0 IMAD.MOV R22, RZ, RZ, -R22 ;  /* 0x000000ffff168224 */ /* 0x000fcc00078e0a16 */
[----:B------:R-:W-:Y:S01]  /*10620*/  @!P2 IMAD.MOV R24, RZ, RZ, -R24 ;  /* 0x000000ffff18a224 */ /* 0x000fe200078e0a18 */
[----:B------:R-:W-:Y:S02]  /*10630*/  ISETP.GE.AND P2, PT, R252, RZ, PT ;  /* 0x000000fffc00720c */ /* 0x000fe40003f46270 */
[----:B0-----:R-:W-:-:S04]  /*10640*/  SHF.R.U32.HI R0, RZ, 0x6, R0 ;  /* 0x00000006ff007819 */ /* 0x001fc80000011600 */
[----:B------:R-:W-:-:S04]  /*10650*/  SGXT.U32 R0, R0, 0x1 ;  /* 0x000000010000781a */ /* 0x000fc80000000000 */
[----:B------:R-:W-:Y:S02]  /*10660*/  LOP3.LUT R0, R0, 0x3e, RZ, 0xfc, !PT ;  /* 0x0000003e00007812 */ /* 0x000fe400078efcff */
[----:B----4-:R-:W-:-:S03]  /*10670*/  ISETP.GE.AND P0, PT, R4, RZ, PT ;  /* 0x000000ff0400720c */ /* 0x010fc60003f06270 */
[----:B------:R-:W-:Y:S02]  /*10680*/  IMAD R4, R0, UR9, RZ ;  /* 0x0000000900047c24 */ /* 0x000fe4000f8e02ff */
[----:B------:R-:W-:-:S04]  /*10690*/  IMAD R0, RZ, RZ, -UR9 ;  /* 0x80000009ff007e24 */ /* 0x000fc8000f8e02ff */
[----:B------:R-:W-:Y:S02]  /*106a0*/  IMAD R4, R0, 0x2, R4 ;  /* 0x0000000200047824 */ /* 0x000fe400078e0204 */
[----:B------:R-:W-:Y:S02]  /*106b0*/  @!P2 IMAD.MOV R19, RZ, RZ, -R19 ;  /* 0x000000ffff13a224 */ /* 0x000fe400078e0a13 */
[----:B------:R-:W-:Y:S01]  /*106c0*/  @!P4 IMAD.MOV R20, RZ, RZ, -R20 ;  /* 0x000000ffff14c224 */ /* 0x000fe200078e0a14 */
[----:B---3--:R-:W-:Y:S02]  /*106d0*/  ISETP.GE.AND P5, PT, R251, RZ, PT ;  /* 0x000000fffb00720c */ /* 0x008fe40003fa6270 */
[----:B------:R-:W3:Y:S04]  /*106e0*/  LDL R251, [R1+0xbf4] ;  /* 0x000bf40001fb7983 */ /* 0x000ee80000100800 */
[----:B------:R0:W-:Y:S01]  /*106f0*/  STL [R1+0x198], R4 ;  /* 0x0001980401007387 */ /* 0x0001e20000100800 */
[----:B------:R-:W-:-:S03]  /*10700*/  ISETP.GE.AND P2, PT, R249, RZ, PT ;  /* 0x000000fff900720c */ /* 0x000fc60003f46270 */
[----:B------:R-:W4:Y:S01]  /*10710*/  LDL R252, [R1+0xbf8] ;  /* 0x000bf80001fc7983 */ /* 0x000f220000100800 */
[----:B0-----:R-:W-:-:S05]  /*10720*/  IMAD R4, R0, 0x2, R4 ;  /* 0x0000000200047824 */ /* 0x001fca00078e0204 */
[----:B------:R0:W-:Y:S04]  /*10730*/  STL [R1+0x1a0], R4 ;  /* 0x0001a00401007387 */ /* 0x0001e80000100800 */
[----:B------:R-:W4:Y:S01]  /*10740*/  LDL R249, [R1+0xc00] ;  /* 0x000c000001f97983 */ /* 0x000f220000100800 */
[----:B------:R-:W-:-:S03]  /*10750*/  ISETP.GE.AND P4, PT, R11, RZ, PT ;  /* 0x000000ff0b00720c */ /* 0x000fc60003f86270 */
[----:B------:R-:W4:Y:S01]  /*10760*/  LDL R11, [R1+0xbfc] ;  /* 0x000bfc00010b7983 */ /* 0x000f220000100800 */
[----:B0-----:R-:W-:-:S05]  /*10770*/  IMAD R4, R0, 0x2, R4 ;  /* 0x0000000200047824 */ /* 0x001fca00078e0204 */
[----:B------:R0:W-:Y:S02]  /*10780*/  STL [R1+0x15c], R4 ;  /* 0x00015c0401007387 */ /* 0x0001e40000100800 */
[----:B0-----:R-:W-:-:S05]  /*10790*/  IMAD R4, R0, 0x2, R4 ;  /* 0x0000000200047824 */ /* 0x001fca00078e0204 */
[----:B------:R0:W-:Y:S02]  /*107a0*/  STL [R1+0x160], R4 ;  /* 0x0001600401007387 */ /* 0x0001e40000100800 */
[----:B0-----:R-:W-:-:S05]  /*107b0*/  IMAD R4, R0, 0x2, R4 ;  /* 0x0000000200047824 */ /* 0x001fca00078e0204 */
[----:B------:R0:W-:Y:S01]  /*107c0*/  STL [R1+0x164], R4 ;  /* 0x0001640401007387 */ /* 0x0001e20000100800 */
[----:B------:R-:W-:Y:S02]  /*107d0*/  @!P4 IMAD.MOV R15, RZ, RZ, -R15 ;  /* 0x000000ffff0fc224 */ /* 0x000fe400078e0a0f */
[----:B0-----:R-:W-:Y:S01]  /*107e0*/  IMAD R4, R0, 0x2, R4 ;  /* 0x0000000200047824 */ /* 0x001fe200078e0204 */
[----:B--2---:R-:W-:-:S04]  /*107f0*/  ISETP.GE.AND P4, PT, R250, RZ, PT ;  /* 0x000000fffa00720c */ /* 0x004fc80003f86270 */
[----:B------:R0:W-:Y:S04]  /*10800*/  STL [R1+0x168], R4 ;  /* 0x0001680401007387 */ /* 0x0001e80000100800 */
[----:B------:R-:W2:Y:S01]  /*10810*/  LDL R250, [R1+0xc04] ;  /* 0x000c040001fa7983 */ /* 0x000ea20000100800 */
[----:B0-----:R-:W-:Y:S02]  /*10820*/  IMAD R4, R0, 0x2, R4 ;  /* 0x0000000200047824 */ /* 0x001fe400078e0204 */
[----:B------:R-:W-:-:S03]  /*10830*/  @!P2 IMAD.MOV R14, RZ, RZ, -R14 ;  /* 0x000000ffff0ea224 */ /* 0x000fc600078e0a0e */
[----:B------:R0:W-:Y:S01]  /*10840*/  STL [R1+0x16c], R4 ;  /* 0x00016c0401007387 */ /* 0x0001e20000100800 */
[----:B------:R-:W-:Y:S02]  /*10850*/  @!P5 IMAD.MOV R16, RZ, RZ, -R16 ;  /* 0x000000ffff10d224 */ /* 0x000fe400078e0a10 */
[----:B0-----:R-:W-:Y:S01]  /*10860*/  IMAD R4, R0, 0x2, R4 ;  /* 0x0000000200047824 */ /* 0x001fe200078e0204 */
[----:B------:R-:W-:Y:S01]  /*10870*/  ISETP.GE.AND P5, PT, R248, RZ, PT ;  /* 0x000000fff800720c */ /* 0x000fe20003fa6270 */
[----:B------:R-:W-:Y:S01]  /*10880*/  @!P1 IMAD.MOV R18, RZ, RZ, -R18 ;  /* 0x000000ffff129224 */ /* 0x000fe200078e0a12 */
[----:B------:R-:W-:Y:S01]  /*10890*/  ISETP.GE.AND P1, PT, R246, RZ, PT ;  /* 0x000000fff600720c */ /* 0x000fe20003f26270 */
[----:B------:R-:W-:Y:S01]  /*108a0*/  @!P0 IMAD.MOV R17, RZ, RZ, -R17 ;  /* 0x000000ffff118224 */ /* 0x000fe200078e0a11 */
[----:B------:R-:W-:-:S09]  /*108b0*/  ISETP.GE.AND P0, PT, R247, RZ, PT ;  /* 0x000000fff700720c */ /* 0x000fd20003f06270 */
[----:B------:R-:W-:Y:S02]  /*108c0*/  @!P5 IMAD.MOV R9, RZ, RZ, -R9 ;  /* 0x000000ffff09d224 */ /* 0x000fe400078e0a09 */
[----:B------:R-:W-:Y:S02]  /*108d0*/  @!P1 IMAD.MOV R13, RZ, RZ, -R13 ;  /* 0x000000ffff0d9224 */ /* 0x000fe400078e0a0d */
[----:B------:R-:W-:Y:S01]  /*108e0*/  @!P0 IMAD.MOV R10, RZ, RZ, -R10 ;  /* 0x000000ffff0a8224 */ /* 0x000fe200078e0a0a */
[----:B---3--:R-:W-:Y:S02]  /*108f0*/  ISETP.GE.AND P2, PT, R251, RZ, PT ;  /* 0x000000fffb00720c */ /* 0x008fe40003f46270 */
[----:B------:R-:W3:Y:S04]  /*10900*/  LDL R251, [R1+0xc08] ;  /* 0x000c080001fb7983 */ /* 0x000ee80000100800 */
[----:B------:R0:W-:Y:S02]  /*10910*/  STL [R1+0x170], R4 ;  /* 0x0001700401007387 */ /* 0x0001e40000100800 */
[----:B0-----:R-:W-:-:S05]  /*10920*/  IMAD R4, R0, 0x2, R4 ;  /* 0x0000000200047824 */ /* 0x001fca00078e0204 */
[----:B------:R0:W-:Y:S02]  /*10930*/  STL [R1+0x174], R4 ;  /* 0x0001740401007387 */ /* 0x0001e40000100800 */
[----:B0-----:R-:W-:-:S05]  /*10940*/  IMAD R4, R0, 0x2, R4 ;  /* 0x0000000200047824 */ /* 0x001fca00078e0204 */
[----:B------:R0:W-:Y:S01]  /*10950*/  STL [R1+0x178], R4 ;  /* 0x0001780401007387 */ /* 0x0001e20000100800 */
[----:B----4-:R-:W-:Y:S01]  /*10960*/  ISETP.GE.AND P5, PT, R249, RZ, PT ;  /* 0x000000fff900720c */ /* 0x010fe20003fa6270 */
[----:B0-----:R-:W-:-:S05]  /*10970*/  IMAD R4, R0, 0x2, R4 ;  /* 0x0000000200047824 */ /* 0x001fca00078e0204 */
[----:B------:R0:W-:Y:S01]  /*10980*/  STL [R1+0x17c], R4 ;  /* 0x00017c0401007387 */ /* 0x0001e20000100800 */
[----:B------:R-:W-:-:S03]  /*10990*/  IMAD R249, R0, 0x2, R4 ;  /* 0x0000000200f97824 */ /* 0x000fc600078e0204 */
[----:B------:R1:W-:Y:S04]  /*109a0*/  STL [R1+0xf90], R2 ;  /* 0x000f900201007387 */ /* 0x0003e80000100800 */
[----:B------:R-:W4:Y:S04]  /*109b0*/  LDL.LU R245, [R1+0x2c] ;  /* 0x00002c0001f57983 */ /* 0x000f280000300800 */
[----:B------:R-:W4:Y:S01]  /*109c0*/  LDL.LU R246, [R1+0x28] ;  /* 0x0000280001f67983 */ /* 0x000f220000300800 */
[----:B------:R-:W-:-:S03]  /*109d0*/  ISETP.GE.AND P1, PT, R252, RZ, PT ;  /* 0x000000fffc00720c */ /* 0x000fc60003f26270 */
[----:B------:R-:W4:Y:S04]  /*109e0*/  LDL.LU R247, [R1+0x1c] ;  /* 0x00001c0001f77983 */ /* 0x000f280000300800 */
[----:B------:R-:W-:Y:S01]  /*109f0*/  STL [R1+0x180], R249 ;  /* 0x000180f901007387 */ /* 0x000fe20000100800 */
[----:B------:R-:W-:-:S03]  /*10a00*/  ISETP.GE.AND P0, PT, R11, RZ, PT ;  /* 0x000000ff0b00720c */ /* 0x000fc60003f06270 */
[----:B------:R-:W4:Y:S04]  /*10a10*/  LDL.LU R248, [R1+0x18] ;  /* 0x0000180001f87983 */ /* 0x000f280000300800 */
[----:B------:R-:W4:Y:S04]  /*10a20*/  LDL.LU R252, [R1+0x14] ;  /* 0x0000140001fc7983 */ /* 0x000f280000300800 */
[----:B------:R-:W4:Y:S01]  /*10a30*/  LDL.LU R11, [R1+0x10] ;  /* 0x00001000010b7983 */ /* 0x000f220000300800 */
[----:B0-----:R-:W0:Y:S01]  /*10a40*/  S2R R4, SR_TID.X ;  /* 0x0000000000047919 */ /* 0x001e220000002100 */
[----:B------:R-:W-:Y:S01]  /*10a50*/  @!P4 IMAD.MOV R12, RZ, RZ, -R12 ;  /* 0x000000ffff0cc224 */ /* 0x000fe200078e0a0c */
[----:B------:R-:W-:Y:S01]  /*10a60*/  ISETP.GE.AND P4, PT, R2, RZ, PT ;  /* 0x000000ff0200720c */ /* 0x000fe20003f86270 */
[----:B-1----:R-:W-:-:S02]  /*10a70*/  IMAD R2, R0, 0x2, R249 ;  /* 0x0000000200027824 */ /* 0x002fc400078e02f9 */
[----:B------:R-:W-:-:S03]  /*10a80*/  @!P0 IMAD.MOV R6, RZ, RZ, -R6 ;  /* 0x000000ffff068224 */ /* 0x000fc600078e0a06 */
[----:B------:R1:W-:Y:S01]  /*10a90*/  STL [R1+0x184], R2 ;  /* 0x0001840201007387 */ /* 0x0003e20000100800 */
[----:B------:R-:W-:Y:S02]  /*10aa0*/  ISETP.NE.AND P3, PT, R5, RZ, PT ;  /* 0x000000ff0500720c */ /* 0x000fe40003f65270 */
[----:B------:R-:W-:Y:S01]  /*10ab0*/  LOP3.LUT R5, RZ, R5, RZ, 0x33, !PT ;  /* 0x00000005ff057212 */ /* 0x000fe200078e33ff */
[----:B-1----:R-:W-:Y:S01]  /*10ac0*/  IMAD R2, R0, 0x2, R2 ;  /* 0x0000000200027824 */ /* 0x002fe200078e0202 */
[----:B0-----:R-:W-:-:S05]  /*10ad0*/  LOP3.LUT R4, R4, 0x3f, RZ, 0xc0, !PT ;  /* 0x0000003f04047812 */ /* 0x001fca00078ec0ff */
[----:B------:R-:W-:Y:S01]  /*10ae0*/  IMAD R4, R4, UR10, RZ ;  /* 0x0000000a04047c24 */ /* 0x000fe2000f8e02ff */
[----:B------:R0:W-:Y:S04]  /*10af0*/  STL [R1+0x188], R2 ;  /* 0x0001880201007387 */ /* 0x0001e80000100800 */
[----:B------:R-:W-:Y:S01]  /*10b00*/  LEA R4, P0, R4, UR4, 0x1 ;  /* 0x0000000404047c11 */ /* 0x000fe2000f8008ff */
[----:B------:R-:W-:Y:S01]  /*10b10*/  @!P2 IMAD.MOV R8, RZ, RZ, -R8 ;  /* 0x000000ffff08a224 */ /* 0x000fe200078e0a08 */
[----:B--2---:R-:W-:Y:S01]  /*10b20*/  ISETP.GE.AND P2, PT, R250, RZ, PT ;  /* 0x000000fffa00720c */ /* 0x004fe20003f46270 */
[----:B------:R-:W-:Y:S01]  /*10b30*/  @!P1 IMAD.MOV R7, RZ, RZ, -R7 ;  /* 0x000000ffff079224 */ /* 0x000fe200078e0a07 */
[----:B------:R-:W-:Y:S01]  /*10b40*/  ULDC UR4, c[0x0][0x240] ;  /* 0x0000900000047ab9 */ /* 0x000fe20000000800 */
[----:B------:R1:W-:Y:S01]  /*10b50*/  STL [R1+0xfa8], R4 ;  /* 0x000fa80401007387 */ /* 0x0003e20000100800 */
[----:B0-----:R-:W-:-:S04]  /*10b60*/  IMAD R2, R0, 0x2, R2 ;  /* 0x0000000200027824 */ /* 0x001fc800078e0202 */
[----:B------:R-:W-:Y:S01]  /*10b70*/  IMAD R0, R0, 0x2, R2 ;  /* 0x0000000200007824 */ /* 0x000fe200078e0202 */
[----:B-1----:R-:W2:Y:S04]  /*10b80*/  LDL.LU R4, [R1+0x8] ;  /* 0x0000080001047983 */ /* 0x002ea80000300800 */
[----:B------:R-:W2:Y:S04]  /*10b90*/  LDL.LU R249, [R1+0x24] ;  /* 0x0000240001f97983 */ /* 0x000ea80000300800 */
[----:B------:R-:W2:Y:S01]  /*10ba0*/  LDL.LU R250, [R1+0x20] ;  /* 0x0000200001fa7983 */ /* 0x000ea20000300800 */
[----:B---3--:R-:W-:-:S03]  /*10bb0*/  ISETP.GE.AND P1, PT, R251, RZ, PT ;  /* 0x000000fffb00720c */ /* 0x008fc60003f26270 */
[----:B------:R-:W3:Y:S04]  /*10bc0*/  LDL.LU R251, [R1] ;  /* 0x0000000001fb7983 */ /* 0x000ee80000300800 */
[----:B------:R0:W-:Y:S04]  /*10bd0*/  STL [R1+0xf94], R2 ;  /* 0x000f940201007387 */ /* 0x0001e80000100800 */
[----:B0-----:R-:W2:Y:S01]  /*10be0*/  LDL.LU R2, [R1+0xc] ;  /* 0x00000c0001027983 */ /* 0x001ea20000300800 */
[C---:B----4-:R-:W-:Y:S02]  /*10bf0*/  SEL R245, R5.reuse, R245, !P3 ;  /* 0x000000f505f57207 */ /* 0x050fe40005800000 */
[----:B------:R-:W-:-:S03]  /*10c00*/  SEL R246, R5, R246, !P3 ;  /* 0x000000f605f67207 */ /* 0x000fc60005800000 */
[----:B------:R0:W-:Y:S01]  /*10c10*/  STL [R1+0x158], R245 ;  /* 0x000158f501007387 */ /* 0x0001e20000100800 */
[----:B------:R-:W-:-:S03]  /*10c20*/  SEL R247, R5, R247, !P3 ;  /* 0x000000f705f77207 */ /* 0x000fc60005800000 */
[----:B0-----:R-:W4:Y:S01]  /*10c30*/  LDL.LU R245, [R1+0xfd8] ;  /* 0x000fd80001f57983 */ /* 0x001f220000300800 */
[----:B------:R-:W-:-:S03]  /*10c40*/  SEL R248, R5, R248, !P3 ;  /* 0x000000f805f87207 */ /* 0x000fc60005800000 */
[----:B------:R0:W-:Y:S01]  /*10c50*/  STL [R1+0x154], R246 ;  /* 0x000154f601007387 */ /* 0x0001e20000100800 */
[C---:B------:R-:W-:Y:S02]  /*10c60*/  SEL R252, R5.reuse, R252, !P3 ;  /* 0x000000fc05fc7207 */ /* 0x040fe40005800000 */
[C---:B------:R-:W-:Y:S01]  /*10c70*/  SEL R11, R5.reuse, R11, !P3 ;  /* 0x0000000b050b7207 */ /* 0x040fe20005800000 */
[----:B0-----:R-:W3:Y:S04]  /*10c80*/  LDL.LU R246, [R1+0xfd4] ;  /* 0x000fd40001f67983 */ /* 0x001ee80000300800 */
[----:B------:R0:W-:Y:S04]  /*10c90*/  STL [R1+0x150], R247 ;  /* 0x000150f701007387 */ /* 0x0001e80000100800 */
[----:B0-----:R-:W4:Y:S04]  /*10ca0*/  LDL.LU R247, [R1+0xfd0] ;  /* 0x000fd00001f77983 */ /* 0x001f280000300800 */
[----:B------:R0:W-:Y:S04]  /*10cb0*/  STL [R1+0x14c], R248 ;  /* 0x00014cf801007387 */ /* 0x0001e80000100800 */
[----:B0-----:R-:W3:Y:S04]  /*10cc0*/  LDL.LU R248, [R1+0xfcc] ;  /* 0x000fcc0001f87983 */ /* 0x001ee80000300800 */
[----:B------:R0:W-:Y:S04]  /*10cd0*/  STL [R1+0x148], R252 ;  /* 0x000148fc01007387 */ /* 0x0001e80000100800 */
[----:B0-----:R-:W4:Y:S04]  /*10ce0*/  LDL.LU R252, [R1+0xfc8] ;  /* 0x000fc80001fc7983 */ /* 0x001f280000300800 */
[----:B------:R0:W-:Y:S04]  /*10cf0*/  STL [R1+0x144], R11 ;  /* 0x0001440b01007387 */ /* 0x0001e80000100800 */
[----:B0-----:R-:W3:Y:S01]  /*10d00*/  LDL.LU R11, [R1+0xfc4] ;  /* 0x000fc400010b7983 */ /* 0x001ee20000300800 */
[----:B--2---:R-:W-:-:S05]  /*10d10*/  SEL R2, R5, R2, !P3 ;  /* 0x0000000205027207 */ /* 0x004fca0005800000 */
[----:B------:R0:W-:Y:S02]  /*10d20*/  STL [R1+0x140], R2 ;  /* 0x0001400201007387 */ /* 0x0001e40000100800 */
[----:B0-----:R-:W-:-:S05]  /*10d30*/  SEL R2, R5, R4, !P3 ;  /* 0x0000000405027207 */ /* 0x001fca0005800000 */
[----:B------:R4:W-:Y:S02]  /*10d40*/  STL [R1+0x13c], R2 ;  /* 0x00013c0201007387 */ /* 0x0009e40000100800 */
[C---:B----4-:R-:W-:Y:S02]  /*10d50*/  SEL R2, R5.reuse, R252, !P3 ;  /* 0x000000fc05027207 */ /* 0x050fe40005800000 */
[C---:B---3--:R-:W-:Y:S02]  /*10d60*/  SEL R4, R5.reuse, R11, !P3 ;  /* 0x0000000b05047207 */ /* 0x048fe40005800000 */
[----:B------:R-:W-:-:S03]  /*10d70*/  SEL R11, R5, R248, !P3 ;  /* 0x000000f8050b7207 */ /* 0x000fc60005800000 */
[----:B------:R0:W-:Y:S04]  /*10d80*/  STL [R1+0x138], R4 ;  /* 0x0001380401007387 */ /* 0x0001e80000100800 */
[----:B------:R1:W-:Y:S01]  /*10d90*/  STL [R1+0x134], R2 ;  /* 0x0001340201007387 */ /* 0x0003e20000100800 */
[----:B0-----:R-:W-:-:S03]  /*10da0*/  SEL R4, R5, R247, !P3 ;  /* 0x000000f705047207 */ /* 0x001fc60005800000 */
[----:B------:R0:W-:Y:S01]  /*10db0*/  STL [R1+0x130], R11 ;  /* 0x0001300b01007387 */ /* 0x0001e20000100800 */
[----:B-1----:R-:W-:-:S03]  /*10dc0*/  SEL R2, R5, R246, !P3 ;  /* 0x000000f605027207 */ /* 0x002fc60005800000 */
        /* <DEDUP_REMOVED lines=119> */
[C---:B-1----:R-:W-:Y:S01]  /*11540*/  SEL R2, R5.reuse, R186, !P3 ;  /* 0x000000ba05027207 */ /* 0x042fe20005800000 */
[----:B------:R-:W1:Y:S02]  /*11550*/  S2R R247, SR_TID.X ;  /* 0x0000000000f77919 */ /* 0x000e640000002100 */
[----:B------:R2:W-:Y:S01]  /*11560*/  STL [R1+0x38], R4 ;  /* 0x0000380401007387 */ /* 0x0005e20000100800 */
[----:B0-----:R-:W-:-:S03]  /*11570*/  SEL R11, R5, R185, !P3 ;  /* 0x000000b9050b7207 */ /* 0x001fc60005800000 */
[----:B------:R0:W-:Y:S01]  /*11580*/  STL [R1+0x34], R2 ;  /* 0x0000340201007387 */ /* 0x0001e20000100800 */
[----:B--2---:R-:W-:-:S03]  /*11590*/  SEL R4, R5, R184, !P3 ;  /* 0x000000b805047207 */ /* 0x004fc60005800000 */
[----:B------:R2:W-:Y:S01]  /*115a0*/  STL [R1+0x2c], R11 ;  /* 0x00002c0b01007387 */ /* 0x0005e20000100800 */
[----:B0-----:R-:W-:-:S03]  /*115b0*/  SEL R2, R5, R183, !P3 ;  /* 0x000000b705027207 */ /* 0x001fc60005800000 */
[----:B------:R0:W-:Y:S01]  /*115c0*/  STL [R1], R4 ;  /* 0x0000000401007387 */ /* 0x0001e20000100800 */
[----:B--2---:R-:W-:-:S03]  /*115d0*/  SEL R11, R5, R182, !P3 ;  /* 0x000000b6050b7207 */ /* 0x004fc60005800000 */
[----:B------:R2:W-:Y:S01]  /*115e0*/  STL [R1+0xc], R2 ;  /* 0x00000c0201007387 */ /* 0x0005e20000100800 */
[----:B0-----:R-:W-:-:S03]  /*115f0*/  SEL R4, R5, R181, !P3 ;  /* 0x000000b505047207 */ /* 0x001fc60005800000 */
[----:B------:R0:W-:Y:S01]  /*11600*/  STL [R1+0x18], R11 ;  /* 0x0000180b01007387 */ /* 0x0001e20000100800 */
[----:B--2---:R-:W-:-:S03]  /*11610*/  SEL R2, R5, R180, !P3 ;  /* 0x000000b405027207 */ /* 0x004fc60005800000 */
[----:B------:R2:W-:Y:S01]  /*11620*/  STL [R1+0x28], R4 ;  /* 0x0000280401007387 */ /* 0x0005e20000100800 */
[----:B0-----:R-:W-:-:S03]  /*11630*/  SEL R11, R5, R179, !P3 ;  /* 0x000000b3050b7207 */ /* 0x001fc60005800000 */
[----:B------:R0:W-:Y:S01]  /*11640*/  STL [R1+0x24], R2 ;  /* 0x0000240201007387 */ /* 0x0001e20000100800 */
[----:B--2---:R-:W-:-:S03]  /*11650*/  SEL R4, R5, R178, !P3 ;  /* 0x000000b205047207 */ /* 0x004fc60005800000 */
[----:B------:R-:W-:Y:S01]  /*11660*/  STL [R1+0x20], R11 ;  /* 0x0000200b01007387 */ /* 0x000fe20000100800 */
[----:B0-----:R-:W-:-:S03]  /*11670*/  SEL R2, R5, R177, !P3 ;  /* 0x000000b105027207 */ /* 0x001fc60005800000 */
[----:B------:R-:W2:Y:S04]  /*11680*/  LDL.LU R242, [R1+0x158] ;  /* 0x0001580001f27983 */ /* 0x000ea80000300800 */
[----:B------:R0:W-:Y:S04]  /*11690*/  STL [R1+0x1c], R4 ;  /* 0x00001c0401007387 */ /* 0x0001e80000100800 */
[----:B------:R-:W3:Y:S04]  /*116a0*/  LDL.LU R239, [R1+0x154] ;  /* 0x0001540001ef7983 */ /* 0x000ee80000300800 */
[----:B------:R4:W-:Y:S04]  /*116b0*/  STL [R1+0x14], R2 ;  /* 0x0000140201007387 */ /* 0x0009e80000100800 */
[----:B------:R-:W3:Y:S04]  /*116c0*/  LDL.LU R236, [R1+0x150] ;  /* 0x0001500001ec7983 */ /* 0x000ee80000300800 */
[----:B------:R-:W3:Y:S04]  /*116d0*/  LDL.LU R233, [R1+0x14c] ;  /* 0x00014c0001e97983 */ /* 0x000ee80000300800 */
[----:B------:R-:W3:Y:S04]  /*116e0*/  LDL.LU R230, [R1+0x148] ;  /* 0x0001480001e67983 */ /* 0x000ee80000300800 */
[----:B------:R-:W3:Y:S04]  /*116f0*/  LDL.LU R227, [R1+0x144] ;  /* 0x0001440001e37983 */ /* 0x000ee80000300800 */
[----:B------:R-:W3:Y:S04]  /*11700*/  LDL.LU R224, [R1+0x140] ;  /* 0x0001400001e07983 */ /* 0x000ee80000300800 */
[----:B------:R-:W3:Y:S01]  /*11710*/  LDL.LU R221, [R1+0x13c] ;  /* 0x00013c0001dd7983 */ /* 0x000ee20000300800 */
[----:B-1----:R-:W-:-:S03]  /*11720*/  LOP3.LUT R247, R247, 0x3f, RZ, 0xc0, !PT ;  /* 0x0000003ff7f77812 */ /* 0x002fc600078ec0ff */
[----:B------:R-:W3:Y:S04]  /*11730*/  LDL.LU R218, [R1+0x138] ;  /* 0x0001380001da7983 */ /* 0x000ee80000300800 */
[----:B------:R-:W3:Y:S04]  /*11740*/  LDL.LU R215, [R1+0x134] ;  /* 0x0001340001d77983 */ /* 0x000ee80000300800 */
[----:B------:R-:W3:Y:S04]  /*11750*/  LDL.LU R212, [R1+0x130] ;  /* 0x0001300001d47983 */ /* 0x000ee80000300800 */
[----:B------:R-:W3:Y:S01]  /*11760*/  LDL.LU R209, [R1+0x12c] ;  /* 0x00012c0001d17983 */ /* 0x000ee20000300800 */
[----:B------:R-:W-:-:S03]  /*11770*/  @!P1 IMAD.MOV R3, RZ, RZ, -R3 ;  /* 0x000000ffff039224 */ /* 0x000fc600078e0a03 */
[----:B------:R-:W3:Y:S01]  /*11780*/  LDL.LU R206, [R1+0x128] ;  /* 0x0001280001ce7983 */ /* 0x000ee20000300800 */
[----:B0-----:R-:W-:-:S03]  /*11790*/  SEL R4, R5, R176, !P3 ;  /* 0x000000b005047207 */ /* 0x001fc60005800000 */
[----:B------:R-:W3:Y:S01]  /*117a0*/  LDL.LU R203, [R1+0x124] ;  /* 0x0001240001cb7983 */ /* 0x000ee20000300800 */
[----:B------:R-:W-:Y:S01]  /*117b0*/  SEL R11, R5, R175, !P3 ;  /* 0x000000af050b7207 */ /* 0x000fe20005800000 */
[----:B------:R-:W-:Y:S02]  /*117c0*/  IMAD R182, R247, UR10, RZ ;  /* 0x0000000af7b67c24 */ /* 0x000fe4000f8e02ff */
[----:B------:R-:W3:Y:S01]  /*117d0*/  LDL.LU R200, [R1+0x120] ;  /* 0x0001200001c87983 */ /* 0x000ee20000300800 */
[----:B----4-:R-:W-:-:S03]  /*117e0*/  SEL R2, R5, R174, !P3 ;  /* 0x000000ae05027207 */ /* 0x010fc60005800000 */
[----:B------:R-:W4:Y:S01]  /*117f0*/  LDL.LU R197, [R1+0x11c] ;  /* 0x00011c0001c57983 */ /* 0x000f220000300800 */
[----:B------:R-:W-:-:S03]  /*11800*/  SEL R252, R5, R173, !P3 ;  /* 0x000000ad05fc7207 */ /* 0x000fc60005800000 */
[----:B------:R-:W4:Y:S01]  /*11810*/  LDL.LU R194, [R1+0x118] ;  /* 0x0001180001c27983 */ /* 0x000f220000300800 */
[----:B------:R-:W-:-:S03]  /*11820*/  SEL R248, R5, R172, !P3 ;  /* 0x000000ac05f87207 */ /* 0x000fc60005800000 */
[----:B------:R-:W4:Y:S01]  /*11830*/  LDL.LU R191, [R1+0x114] ;  /* 0x0001140001bf7983 */ /* 0x000f220000300800 */
[----:B------:R-:W-:-:S03]  /*11840*/  SEL R246, R5, R171, !P3 ;  /* 0x000000ab05f67207 */ /* 0x000fc60005800000 */
[----:B------:R-:W4:Y:S01]  /*11850*/  LDL.LU R188, [R1+0x110] ;  /* 0x0001100001bc7983 */ /* 0x000f220000300800 */
[----:B------:R-:W-:-:S03]  /*11860*/  SEL R247, R5, R3, !P3 ;  /* 0x0000000305f77207 */ /* 0x000fc60005800000 */
[----:B------:R-:W4:Y:S01]  /*11870*/  LDL.LU R185, [R1+0x10c] ;  /* 0x00010c0001b97983 */ /* 0x000f220000300800 */
[----:B------:R-:W-:Y:S02]  /*11880*/  LEA.HI.X.SX32 R3, R182, UR5, 0x1, P0 ;  /* 0x00000005b6037c11 */ /* 0x000fe400080f0eff */
[C---:B------:R-:W-:Y:S01]  /*11890*/  SEL R245, R5.reuse, R6, !P3 ;  /* 0x0000000605f57207 */ /* 0x040fe20005800000 */
[----:B------:R-:W-:Y:S01]  /*118a0*/  STL [R1+0xfac], R4 ;  /* 0x000fac0401007387 */ /* 0x000fe20000100800 */
[C---:B------:R-:W-:Y:S02]  /*118b0*/  SEL R171, R5.reuse, R58, !P3 ;  /* 0x0000003a05ab7207 */ /* 0x040fe40005800000 */
[C---:B------:R-:W-:Y:S01]  /*118c0*/  SEL R172, R5.reuse, R57, !P3 ;  /* 0x0000003905ac7207 */ /* 0x040fe20005800000 */
[----:B------:R-:W-:Y:S01]  /*118d0*/  STL [R1+0xfb0], R11 ;  /* 0x000fb00b01007387 */ /* 0x000fe20000100800 */
[C---:B------:R-:W-:Y:S02]  /*118e0*/  SEL R174, R5.reuse, R56, !P3 ;  /* 0x0000003805ae7207 */ /* 0x040fe40005800000 */
[C---:B------:R-:W-:Y:S01]  /*118f0*/  SEL R175, R5.reuse, R55, !P3 ;  /* 0x0000003705af7207 */ /* 0x040fe20005800000 */
[----:B------:R-:W-:Y:S01]  /*11900*/  STL [R1+0xfb4], R2 ;  /* 0x000fb40201007387 */ /* 0x000fe20000100800 */
[----:B------:R-:W-:-:S02]  /*11910*/  SEL R177, R5, R54, !P3 ;  /* 0x0000003605b17207 */ /* 0x000fc40005800000 */
        /* <DEDUP_REMOVED lines=10> */
[----:B------:R0:W-:Y:S01]  /*119c0*/  STL [R1+0xfa0], R3 ;  /* 0x000fa00301007387 */ /* 0x0001e20000100800 */
[C---:B------:R-:W-:Y:S02]  /*119d0*/  SEL R189, R5.reuse, R46, !P3 ;  /* 0x0000002e05bd7207 */ /* 0x040fe40005800000 */
[C---:B------:R-:W-:Y:S02]  /*119e0*/  SEL R190, R5.reuse, R45, !P3 ;  /* 0x0000002d05be7207 */ /* 0x040fe40005800000 */
[C---:B------:R-:W-:Y:S02]  /*119f0*/  SEL R192, R5.reuse, R44, !P3 ;  /* 0x0000002c05c07207 */ /* 0x040fe40005800000 */
[C---:B------:R-:W-:Y:S02]  /*11a00*/  SEL R193, R5.reuse, R43, !P3 ;  /* 0x0000002b05c17207 */ /* 0x040fe40005800000 */
[C---:B------:R-:W-:Y:S01]  /*11a10*/  SEL R195, R5.reuse, R42, !P3 ;  /* 0x0000002a05c37207 */ /* 0x040fe20005800000 */
[----:B0-----:R-:W-:Y:S01]  /*11a20*/  IMAD R3, RZ, RZ, -UR9 ;  /* 0x80000009ff037e24 */ /* 0x001fe2000f8e02ff */
[----:B------:R-:W-:-:S02]  /*11a30*/  SEL R196, R5, R41, !P3 ;  /* 0x0000002905c47207 */ /* 0x000fc40005800000 */
[----:B------:R-:W-:Y:S01]  /*11a40*/  SEL R198, R5, R40, !P3 ;  /* 0x0000002805c67207 */ /* 0x000fe20005800000 */
[----:B------:R-:W-:Y:S01]  /*11a50*/  IMAD R6, R3, 0x2, R0 ;  /* 0x0000000203067824 */ /* 0x000fe200078e0200 */
[----:B------:R-:W-:Y:S01]  /*11a60*/  STL [R1+0xf98], R0 ;  /* 0x000f980001007387 */ /* 0x000fe20000100800 */
[C---:B------:R-:W-:Y:S02]  /*11a70*/  SEL R199, R5.reuse, R39, !P3 ;  /* 0x0000002705c77207 */ /* 0x040fe40005800000 */
[C---:B------:R-:W-:Y:S01]  /*11a80*/  SEL R201, R5.reuse, R38, !P3 ;  /* 0x0000002605c97207 */ /* 0x040fe20005800000 */
[----:B------:R0:W-:Y:S01]  /*11a90*/  STL [R1+0xf9c], R6 ;  /* 0x000f9c0601007387 */ /* 0x0001e20000100800 */
[C---:B------:R-:W-:Y:S02]  /*11aa0*/  SEL R211, R5.reuse, R31, !P3 ;  /* 0x0000001f05d37207 */ /* 0x040fe40005800000 */
[C---:B------:R-:W-:Y:S01]  /*11ab0*/  SEL R213, R5.reuse, R30, !P3 ;  /* 0x0000001e05d57207 */ /* 0x040fe20005800000 */
[----:B------:R-:W4:Y:S01]  /*11ac0*/  LDL.LU R182, [R1+0x108] ;  /* 0x0001080001b67983 */ /* 0x000f220000300800 */
[----:B------:R-:W-:-:S02]  /*11ad0*/  SEL R214, R5, R29, !P3 ;  /* 0x0000001d05d67207 */ /* 0x000fc40005800000 */
[C---:B------:R-:W-:Y:S01]  /*11ae0*/  SEL R216, R5.reuse, R28, !P3 ;  /* 0x0000001c05d87207 */ /* 0x040fe20005800000 */
[----:B------:R-:W4:Y:S01]  /*11af0*/  LDL.LU R179, [R1+0x104] ;  /* 0x0001040001b37983 */ /* 0x000f220000300800 */
[C---:B------:R-:W-:Y:S02]  /*11b00*/  SEL R217, R5.reuse, R27, !P3 ;  /* 0x0000001b05d97207 */ /* 0x040fe40005800000 */
[C---:B------:R-:W-:Y:S01]  /*11b10*/  SEL R219, R5.reuse, R26, !P3 ;  /* 0x0000001a05db7207 */ /* 0x040fe20005800000 */
[----:B------:R-:W4:Y:S01]  /*11b20*/  LDL.LU R176, [R1+0x100] ;  /* 0x0001000001b07983 */ /* 0x000f220000300800 */
        /* <DEDUP_REMOVED lines=15> */
[C---:B------:R-:W-:Y:S01]  /*11c20*/  SEL R235, R5.reuse, R15, !P3 ;  /* 0x0000000f05eb7207 */ /* 0x040fe20005800000 */
[----:B------:R-:W-:Y:S01]  /*11c30*/  @!P5 IMAD.MOV R249, RZ, RZ, -R249 ;  /* 0x000000fffff9d224 */ /* 0x000fe200078e0af9 */
[C---:B------:R-:W-:Y:S01]  /*11c40*/  SEL R237, R5.reuse, R14, !P3 ;  /* 0x0000000e05ed7207 */ /* 0x040fe20005800000 */
[----:B------:R-:W4:Y:S01]  /*11c50*/  LDL.LU R54, [R1+0xe4] ;  /* 0x0000e40001367983 */ /* 0x000f220000300800 */
[----:B------:R-:W-:Y:S01]  /*11c60*/  @!P4 IMAD.MOV R250, RZ, RZ, -R250 ;  /* 0x000000fffffac224 */ /* 0x000fe200078e0afa */
[C---:B------:R-:W-:Y:S01]  /*11c70*/  SEL R238, R5.reuse, R13, !P3 ;  /* 0x0000000d05ee7207 */ /* 0x040fe20005800000 */
[----:B------:R-:W-:Y:S01]  /*11c80*/  @!P2 IMAD.MOV R251, RZ, RZ, -R251 ;  /* 0x000000fffffba224 */ /* 0x000fe200078e0afb */
        /* <DEDUP_REMOVED lines=131> */
[C---:B------:R-:W-:Y:S02]  /*124c0*/  SEL R86, R5.reuse, R86, !P3 ;  /* 0x0000005605567207 */ /* 0x040fe40005800000 */
[C---:B------:R-:W-:Y:S02]  /*124d0*/  SEL R85, R5.reuse, R85, !P3 ;  /* 0x0000005505557207 */ /* 0x040fe40005800000 */
[C---:B------:R-:W-:Y:S02]  /*124e0*/  SEL R84, R5.reuse, R84, !P3 ;  /* 0x0000005405547207 */ /* 0x040fe40005800000 */
[----:B------:R-:W-:-:S02]  /*124f0*/  SEL R83, R5, R83, !P3 ;  /* 0x0000005305537207 */ /* 0x000fc40005800000 */
[C---:B------:R-:W-:Y:S02]  /*12500*/  SEL R82, R5.reuse, R82, !P3 ;  /* 0x0000005205527207 */ /* 0x040fe40005800000 */
        /* <DEDUP_REMOVED lines=30> */
[C---:B------:R-:W-:Y:S01]  /*126f0*/  SEL R7, R5.reuse, R7, !P3 ;  /* 0x0000000705077207 */ /* 0x040fe20005800000 */
[----:B--2---:R-:W-:Y:S01]  /*12700*/  IMAD R242, R242, UR4, RZ ;  /* 0x00000004f2f27c24 */ /* 0x004fe2000f8e02ff */
[----:B------:R-:W-:Y:S01]  /*12710*/  SEL R249, R5, R249, !P3 ;  /* 0x000000f905f97207 */ /* 0x000fe20005800000 */
[----:B---3--:R-:W-:Y:S01]  /*12720*/  IMAD R239, R239, UR4, RZ ;  /* 0x00000004efef7c24 */ /* 0x008fe2000f8e02ff */
[C---:B------:R-:W-:Y:S01]  /*12730*/  SEL R250, R5.reuse, R250, !P3 ;  /* 0x000000fa05fa7207 */ /* 0x040fe20005800000 */
[----:B------:R-:W-:Y:S01]  /*12740*/  IMAD R236, R236, UR4, RZ ;  /* 0x00000004ecec7c24 */ /* 0x000fe2000f8e02ff */
[----:B------:R-:W-:Y:S01]  /*12750*/  SEL R251, R5, R251, !P3 ;  /* 0x000000fb05fb7207 */ /* 0x000fe20005800000 */
[----:B------:R-:W-:Y:S01]  /*12760*/  IMAD R233, R233, UR4, RZ ;  /* 0x00000004e9e97c24 */ /* 0x000fe2000f8e02ff */
[----:B------:R-:W2:Y:S01]  /*12770*/  LDL.LU R5, [R1+0x2c] ;  /* 0x00002c0001057983 */ /* 0x000ea20000300800 */
[----:B------:R-:W-:Y:S01]  /*12780*/  IMAD R230, R230, UR4, RZ ;  /* 0x00000004e6e67c24 */ /* 0x000fe2000f8e02ff */
[----:B------:R-:W-:Y:S01]  /*12790*/  ULDC UR5, c[0x0][0x234] ;  /* 0x00008d0000057ab9 */ /* 0x000fe20000000800 */
[----:B----4-:R-:W-:-:S02]  /*127a0*/  IMAD R37, R246, UR4, RZ ;  /* 0x00000004f6257c24 */ /* 0x010fc4000f8e02ff */
[----:B------:R-:W3:Y:S01]  /*127b0*/  LDL.LU R246, [R1] ;  /* 0x0000000001f67983 */ /* 0x000ee20000300800 */
[----:B------:R-:W-:-:S03]  /*127c0*/  IMAD R36, R248, UR4, RZ ;  /* 0x00000004f8247c24 */ /* 0x000fc6000f8e02ff */
[----:B------:R-:W4:Y:S01]  /*127d0*/  LDL.LU R248, [R1+0xc] ;  /* 0x00000c0001f87983 */ /* 0x000f220000300800 */
[----:B------:R-:W-:-:S03]  /*127e0*/  IMAD R35, R252, UR4, RZ ;  /* 0x00000004fc237c24 */ /* 0x000fc6000f8e02ff */
[----:B------:R-:W2:Y:S01]  /*127f0*/  LDL.LU R252, [R1+0x18] ;  /* 0x0000180001fc7983 */ /* 0x000ea20000300800 */
[----:B------:R-:W-:-:S03]  /*12800*/  IMAD R34, R2, UR4, RZ ;  /* 0x0000000402227c24 */ /* 0x000fc6000f8e02ff */
[----:B------:R-:W2:Y:S01]  /*12810*/  LDL.LU R2, [R1+0x28] ;  /* 0x0000280001027983 */ /* 0x000ea20000300800 */
[----:B------:R-:W-:-:S03]  /*12820*/  IMAD R33, R11, UR4, RZ ;  /* 0x000000040b217c24 */ /* 0x000fc6000f8e02ff */
[----:B------:R-:W2:Y:S01]  /*12830*/  LDL.LU R11, [R1+0x24] ;  /* 0x00002400010b7983 */ /* 0x000ea20000300800 */
[----:B------:R-:W-:-:S03]  /*12840*/  IMAD R32, R4, UR4, RZ ;  /* 0x0000000404207c24 */ /* 0x000fc6000f8e02ff */
[----:B------:R-:W2:Y:S01]  /*12850*/  LDL.LU R4, [R1+0x20] ;  /* 0x0000200001047983 */ /* 0x000ea20000300800 */
[----:B------:R-:W-:-:S03]  /*12860*/  IMAD R8, R3, 0x2, R6 ;  /* 0x0000000203087824 */ /* 0x000fc600078e0206 */
[----:B0-----:R-:W2:Y:S04]  /*12870*/  LDL.LU R6, [R1+0x1c] ;  /* 0x00001c0001067983 */ /* 0x001ea80000300800 */
[----:B------:R-:W2:Y:S01]  /*12880*/  LDL.LU R0, [R1+0x14] ;  /* 0x0000140001007983 */ /* 0x000ea20000300800 */
[----:B---3--:R-:W-:Y:S02]  /*12890*/  IMAD R246, R246, UR4, RZ ;  /* 0x00000004f6f67c24 */ /* 0x008fe4000f8e02ff */
[----:B----4-:R-:W-:-:S03]  /*128a0*/  IMAD R248, R248, UR4, RZ ;  /* 0x00000004f8f87c24 */ /* 0x010fc6000f8e02ff */
[----:B------:R0:W-:Y:S01]  /*128b0*/  STL [R1], R246 ;  /* 0x000000f601007387 */ /* 0x0001e20000100800 */
[----:B--2---:R-:W-:Y:S02]  /*128c0*/  IMAD R252, R252, UR4, RZ ;  /* 0x00000004fcfc7c24 */ /* 0x004fe4000f8e02ff */
[----:B------:R-:W-:Y:S01]  /*128d0*/  IMAD R2, R2, UR4, RZ ;  /* 0x0000000402027c24 */ /* 0x000fe2000f8e02ff */
[----:B0-----:R-:W2:Y:S01]  /*128e0*/  LDL.LU R246, [R1+0xfc0] ;  /* 0x000fc00001f67983 */ /* 0x001ea20000300800 */
[----:B------:R-:W-:-:S03]  /*128f0*/  IMAD R11, R11, UR4, RZ ;  /* 0x000000040b0b7c24 */ /* 0x000fc6000f8e02ff */
[----:B------:R0:W-:Y:S01]  /*12900*/  STL [R1+0xc], R248 ;  /* 0x00000cf801007387 */ /* 0x0001e20000100800 */
[----:B------:R-:W-:-:S03]  /*12910*/  IMAD R4, R4, UR4, RZ ;  /* 0x0000000404047c24 */ /* 0x000fc6000f8e02ff */
[----:B0-----:R-:W3:Y:S04]  /*12920*/  LDL.LU R248, [R1+0xfbc] ;  /* 0x000fbc0001f87983 */ /* 0x001ee80000300800 */
[----:B------:R0:W-:Y:S04]  /*12930*/  STL [R1+0x18], R252 ;  /* 0x000018fc01007387 */ /* 0x0001e80000100800 */
[----:B0-----:R-:W4:Y:S04]  /*12940*/  LDL.LU R252, [R1+0xfb8] ;  /* 0x000fb80001fc7983 */ /* 0x001f280000300800 */
[----:B------:R0:W-:Y:S04]  /*12950*/  STL [R1+0x28], R2 ;  /* 0x0000280201007387 */ /* 0x0001e80000100800 */
[----:B0-----:R-:W2:Y:S04]  /*12960*/  LDL.LU R2, [R1+0xfb4] ;  /* 0x000fb40001027983 */ /* 0x001ea80000300800 */
[----:B------:R0:W-:Y:S04]  /*12970*/  STL [R1+0x24], R11 ;  /* 0x0000240b01007387 */ /* 0x0001e80000100800 */
[----:B0-----:R-:W3:Y:S04]  /*12980*/  LDL.LU R11, [R1+0xfb0] ;  /* 0x000fb000010b7983 */ /* 0x001ee80000300800 */
[----:B------:R0:W-:Y:S04]  /*12990*/  STL [R1+0x20], R4 ;  /* 0x0000200401007387 */ /* 0x0001e80000100800 */
[----:B0-----:R-:W4:Y:S01]  /*129a0*/  LDL.LU R4, [R1+0xfac] ;  /* 0x000fac0001047983 */ /* 0x001f220000300800 */
[----:B------:R-:W-:-:S05]  /*129b0*/  IMAD R6, R6, UR4, RZ ;  /* 0x0000000406067c24 */ /* 0x000fca000f8e02ff */
[----:B------:R0:W-:Y:S02]  /*129c0*/  STL [R1+0x1c], R6 ;  /* 0x00001c0601007387 */ /* 0x0001e40000100800 */
[----:B0-----:R-:W-:Y:S02]  /*129d0*/  IMAD R6, R0, UR4, RZ ;  /* 0x0000000400067c24 */ /* 0x001fe4000f8e02ff */
[----:B----4-:R-:W-:Y:S02]  /*129e0*/  IMAD R0, R4, UR4, RZ ;  /* 0x0000000404007c24 */ /* 0x010fe4000f8e02ff */
[----:B------:R-:W4:Y:S04]  /*129f0*/  LDL.LU R4, [R1+0xfa8] ;  /* 0x000fa80001047983 */ /* 0x000f280000300800 */
[----:B------:R3:W-:Y:S02]  /*12a00*/  STL [R1+0x14], R6 ;  /* 0x0000140601007387 */ /* 0x0007e40000100800 */
[----:B---3--:R-:W-:-:S02]  /*12a10*/  IMAD R6, R11, UR4, RZ ;  /* 0x000000040b067c24 */ /* 0x008fc4000f8e02ff */
[----:B------:R-:W3:Y:S04]  /*12a20*/  LDL.LU R11, [R1+0xfa4] ;  /* 0x000fa400010b7983 */ /* 0x000ee80000300800 */
[----:B------:R2:W-:Y:S02]  /*12a30*/  STL [R1+0x10], R0 ;  /* 0x0000100001007387 */ /* 0x0005e40000100800 */
[----:B--2---:R-:W-:Y:S02]  /*12a40*/  IMAD R0, R2, UR4, RZ ;  /* 0x0000000402007c24 */ /* 0x004fe4000f8e02ff */
[----:B------:R-:W-:Y:S02]  /*12a50*/  IMAD R2, R7, UR4, RZ ;  /* 0x0000000407027c24 */ /* 0x000fe4000f8e02ff */
[----:B------:R-:W-:-:S02]  /*12a60*/  IMAD R7, R3, 0x2, R8 ;  /* 0x0000000203077824 */ /* 0x000fc400078e0208 */
[----:B------:R-:W-:Y:S02]  /*12a70*/  IMAD R227, R227, UR4, RZ ;  /* 0x00000004e3e37c24 */ /* 0x000fe4000f8e02ff */
[----:B------:R-:W-:Y:S01]  /*12a80*/  IMAD R224, R224, UR4, RZ ;  /* 0x00000004e0e07c24 */ /* 0x000fe2000f8e02ff */
[----:B----4-:R-:W-:-:S05]  /*12a90*/  LEA R3, P1, R242, R4, 0x1 ;  /* 0x00000004f2037211 */ /* 0x010fca00078208ff */
[----:B------:R0:W-:Y:S02]  /*12aa0*/  STL [R1+0x204], R3 ;  /* 0x0002040301007387 */ /* 0x0001e40000100800 */
[----:B0-----:R-:W-:-:S05]  /*12ab0*/  LEA R3, P2, R239, R4, 0x1 ;  /* 0x00000004ef037211 */ /* 0x001fca00078408ff */
        /* <DEDUP_REMOVED lines=10> */
[----:B------:R0:W-:Y:S04]  /*12b60*/  STL [R1+0x234], R3 ;  /* 0x0002340301007387 */ /* 0x0001e80000100800 */
[----:B0-----:R-:W2:Y:S01]  /*12b70*/  LDL.LU R3, [R1+0xfa0] ;  /* 0x000fa00001037983 */ /* 0x001ea20000300800 */
[----:B------:R-:W-:Y:S02]  /*12b80*/  IMAD R221, R221, UR4, RZ ;  /* 0x00000004dddd7c24 */ /* 0x000fe4000f8e02ff */
[----:B------:R-:W-:Y:S02]  /*12b90*/  IMAD R218, R218, UR4, RZ ;  /* 0x00000004dada7c24 */ /* 0x000fe4000f8e02ff */
[----:B------:R-:W-:Y:S02]  /*12ba0*/  IMAD R215, R215, UR4, RZ ;  /* 0x00000004d7d77c24 */ /* 0x000fe4000f8e02ff */
[----:B------:R-:W-:-:S02]  /*12bb0*/  IMAD R212, R212, UR4, RZ ;  /* 0x00000004d4d47c24 */ /* 0x000fc4000f8e02ff */
[----:B------:R-:W-:Y:S02]  /*12bc0*/  IMAD R209, R209, UR4, RZ ;  /* 0x00000004d1d17c24 */ /* 0x000fe4000f8e02ff */
[----:B------:R-:W-:Y:S02]  /*12bd0*/  IMAD R206, R206, UR4, RZ ;  /* 0x00000004cece7c24 */ /* 0x000fe4000f8e02ff */
        /* <DEDUP_REMOVED lines=46> */
[----:B------:R-:W-:Y:S01]  /*12ec0*/  IMAD R17, R17, UR4, RZ ;  /* 0x0000000411117c24 */ /* 0x000fe2000f8e02ff */
[----:B--2---:R-:W-:-:S05]  /*12ed0*/  LEA.HI.X.SX32 R242, R242, R3, 0x1, P1 ;  /* 0x00000003f2f27211 */ /* 0x004fca00008f0eff */
[----:B------:R0:W-:Y:S01]  /*12ee0*/  STL [R1+0x200], R242 ;  /* 0x000200f201007387 */ /* 0x0001e20000100800 */
[----:B------:R-:W-:Y:S02]  /*12ef0*/  LEA.HI.X.SX32 R236, R236, R3, 0x1, P3 ;  /* 0x00000003ecec7211 */ /* 0x000fe400018f0eff */
[----:B0-----:R-:W-:-:S05]  /*12f00*/  LEA R242, P1, R221, R4, 0x1 ;  /* 0x00000004ddf27211 */ /* 0x001fca00078208ff */
[----:B------:R0:W-:Y:S02]  /*12f10*/  STL [R1+0x23c], R242 ;  /* 0x00023cf201007387 */ /* 0x0001e40000100800 */
[----:B0-----:R-:W-:Y:S02]  /*12f20*/  LEA.HI.X.SX32 R242, R239, R3, 0x1, P2 ;  /* 0x00000003eff27211 */ /* 0x001fe400010f0eff */
[----:B------:R-:W-:-:S03]  /*12f30*/  LEA R239, P2, R218, R4, 0x1 ;  /* 0x00000004daef7211 */ /* 0x000fc600078408ff */
[----:B------:R0:W-:Y:S04]  /*12f40*/  STL [R1+0x208], R242 ;  /* 0x000208f201007387 */ /* 0x0001e80000100800 */
[----:B------:R1:W-:Y:S04]  /*12f50*/  STL [R1+0x244], R239 ;  /* 0x000244ef01007387 */ /* 0x0003e80000100800 */
[----:B------:R2:W-:Y:S01]  /*12f60*/  STL [R1+0x210], R236 ;  /* 0x000210ec01007387 */ /* 0x0005e20000100800 */
[----:B0-----:R-:W-:Y:S02]  /*12f70*/  LEA R242, P3, R215, R4, 0x1 ;  /* 0x00000004d7f27211 */ /* 0x001fe400078608ff */
[----:B-1----:R-:W-:-:S02]  /*12f80*/  LEA.HI.X.SX32 R239, R233, R3, 0x1, P4 ;  /* 0x00000003e9ef7211 */ /* 0x002fc400020f0eff */
[-C--:B------:R-:W-:Y:S02]  /*12f90*/  LEA.HI.X.SX32 R233, R230, R3.reuse, 0x1, P5 ;  /* 0x00000003e6e97211 */ /* 0x080fe400028f0eff */
[-C--:B--2---:R-:W-:Y:S01]  /*12fa0*/  LEA R236, P4, R212, R4.reuse, 0x1 ;  /* 0x00000004d4ec7211 */ /* 0x084fe200078808ff */
[----:B------:R-:W-:Y:S01]  /*12fb0*/  STL [R1+0x24c], R242 ;  /* 0x00024cf201007387 */ /* 0x000fe20000100800 */
[-C--:B------:R-:W-:Y:S02]  /*12fc0*/  LEA R230, P5, R209, R4.reuse, 0x1 ;  /* 0x00000004d1e67211 */ /* 0x080fe400078a08ff */
[----:B------:R-:W-:Y:S01]  /*12fd0*/  LEA.HI.X.SX32 R227, R227, R3, 0x1, P6 ;  /* 0x00000003e3e37211 */ /* 0x000fe200030f0eff */
[----:B------:R-:W-:Y:S04]  /*12fe0*/  STL [R1+0x218], R239 ;  /* 0x000218ef01007387 */ /* 0x000fe80000100800 */
[----:B------:R-:W-:Y:S04]  /*12ff0*/  STL [R1+0x254], R236 ;  /* 0x000254ec01007387 */ /* 0x000fe80000100800 */
[----:B------:R0:W-:Y:S04]  /*13000*/  STL [R1+0x220], R233 ;  /* 0x000220e901007387 */ /* 0x0001e80000100800 */
[----:B------:R1:W-:Y:S04]  /*13010*/  STL [R1+0x25c], R230 ;  /* 0x00025ce601007387 */ /* 0x0003e80000100800 */
[----:B------:R2:W-:Y:S01]  /*13020*/  STL [R1+0x228], R227 ;  /* 0x000228e301007387 */ /* 0x0005e20000100800 */
[----:B0-----:R-:W-:-:S02]  /*13030*/  LEA R233, P6, R206, R4, 0x1 ;  /* 0x00000004cee97211 */ /* 0x001fc400078c08ff */
[-C--:B-1----:R-:W-:Y:S02]  /*13040*/  LEA.HI.X.SX32 R230, R224, R3.reuse, 0x1, P0 ;  /* 0x00000003e0e67211 */ /* 0x082fe400000f0eff */
        /* <DEDUP_REMOVED lines=199> */
[----:B------:R-:W-:Y:S04]  /*13cc0*/  STL [R1+0x3b8], R28 ;  /* 0x0003b81c01007387 */ /* 0x000fe80000100800 */
[----:B------:R-:W2:Y:S04]  /*13cd0*/  LDL.LU R218, [R1] ;  /* 0x0000000001da7983 */ /* 0x000ea80000300800 */
[----:B------:R0:W-:Y:S04]  /*13ce0*/  STL [R1+0x3f4], R27 ;  /* 0x0003f41b01007387 */ /* 0x0001e80000100800 */
[----:B------:R1:W-:Y:S04]  /*13cf0*/  STL [R1+0x3c0], R26 ;  /* 0x0003c01a01007387 */ /* 0x0003e80000100800 */
[----:B------:R-:W4:Y:S01]  /*13d00*/  LDL.LU R221, [R1+0xc] ;  /* 0x00000c0001dd7983 */ /* 0x000f220000300800 */
[----:B0-----:R-:W-:-:S02]  /*13d10*/  LEA R27, P1, R19, R4, 0x1 ;  /* 0x00000004131b7211 */ /* 0x001fc400078208ff */
[----:B-1----:R-:W-:-:S03]  /*13d20*/  LEA.HI.X.SX32 R26, R25, R3, 0x1, P2 ;  /* 0x00000003191a7211 */ /* 0x002fc600010f0eff */
[----:B------:R-:W-:Y:S01]  /*13d30*/  STL [R1+0x3fc], R27 ;  /* 0x0003fc1b01007387 */ /* 0x000fe20000100800 */
[----:B------:R-:W-:-:S03]  /*13d40*/  LEA R25, P2, R18, R4, 0x1 ;  /* 0x0000000412197211 */ /* 0x000fc600078408ff */
[----:B------:R-:W3:Y:S01]  /*13d50*/  LDL.LU R224, [R1+0x18] ;  /* 0x0000180001e07983 */ /* 0x000ee20000300800 */
[----:B------:R-:W-:-:S03]  /*13d60*/  LEA.HI.X.SX32 R24, R24, R3, 0x1, P3 ;  /* 0x0000000318187211 */ /* 0x000fc600018f0eff */
[----:B------:R-:W-:Y:S04]  /*13d70*/  STL [R1+0x3c8], R26 ;  /* 0x0003c81a01007387 */ /* 0x000fe80000100800 */
[----:B------:R-:W3:Y:S04]  /*13d80*/  LDL.LU R227, [R1+0x28] ;  /* 0x0000280001e37983 */ /* 0x000ee80000300800 */
[----:B------:R0:W-:Y:S01]  /*13d90*/  STL [R1+0x404], R25 ;  /* 0x0004041901007387 */ /* 0x0001e20000100800 */
[----:B------:R-:W-:-:S03]  /*13da0*/  IMAD R16, R16, UR4, RZ ;  /* 0x0000000410107c24 */ /* 0x000fc6000f8e02ff */
[----:B------:R-:W3:Y:S04]  /*13db0*/  LDL.LU R230, [R1+0x24] ;  /* 0x0000240001e67983 */ /* 0x000ee80000300800 */
[----:B------:R1:W-:Y:S01]  /*13dc0*/  STL [R1+0x3d0], R24 ;  /* 0x0003d01801007387 */ /* 0x0003e20000100800 */
[----:B0-----:R-:W-:-:S03]  /*13dd0*/  LEA R25, P3, R17, R4, 0x1 ;  /* 0x0000000411197211 */ /* 0x001fc600078608ff */
[----:B------:R-:W3:Y:S04]  /*13de0*/  LDL.LU R233, [R1+0x20] ;  /* 0x0000200001e97983 */ /* 0x000ee80000300800 */
[----:B------:R-:W-:Y:S01]  /*13df0*/  STL [R1+0x40c], R25 ;  /* 0x00040c1901007387 */ /* 0x000fe20000100800 */
[----:B-1----:R-:W-:-:S03]  /*13e00*/  LEA.HI.X.SX32 R24, R23, R3, 0x1, P4 ;  /* 0x0000000317187211 */ /* 0x002fc600020f0eff */
[----:B------:R-:W3:Y:S01]  /*13e10*/  LDL.LU R236, [R1+0x1c] ;  /* 0x00001c0001ec7983 */ /* 0x000ee20000300800 */
[----:B------:R-:W-:-:S03]  /*13e20*/  LEA R23, P4, R16, R4, 0x1 ;  /* 0x0000000410177211 */ /* 0x000fc600078808ff */
[----:B------:R-:W-:Y:S04]  /*13e30*/  STL [R1+0x3d8], R24 ;  /* 0x0003d81801007387 */ /* 0x000fe80000100800 */
[----:B------:R-:W3:Y:S04]  /*13e40*/  LDL.LU R239, [R1+0x14] ;  /* 0x0000140001ef7983 */ /* 0x000ee80000300800 */
[----:B------:R0:W-:Y:S04]  /*13e50*/  STL [R1+0x414], R23 ;  /* 0x0004141701007387 */ /* 0x0001e80000100800 */
[----:B------:R-:W3:Y:S01]  /*13e60*/  LDL.LU R242, [R1+0x10] ;  /* 0x0000100001f27983 */ /* 0x000ee20000300800 */
[----:B------:R-:W-:Y:S01]  /*13e70*/  IMAD R15, R15, UR4, RZ ;  /* 0x000000040f0f7c24 */ /* 0x000fe2000f8e02ff */
[----:B------:R-:W-:Y:S01]  /*13e80*/  LEA.HI.X.SX32 R22, R22, R3, 0x1, P5 ;  /* 0x0000000316167211 */ /* 0x000fe200028f0eff */
[----:B------:R-:W-:-:S03]  /*13e90*/  IMAD R14, R14, UR4, RZ ;  /* 0x000000040e0e7c24 */ /* 0x000fc6000f8e02ff */
[-C--:B0-----:R-:W-:Y:S01]  /*13ea0*/  LEA R23, P5, R15, R4.reuse, 0x1 ;  /* 0x000000040f177211 */ /* 0x081fe200078a08ff */
[----:B------:R0:W-:Y:S01]  /*13eb0*/  STL [R1+0x3e0], R22 ;  /* 0x0003e01601007387 */ /* 0x0001e20000100800 */
[----:B------:R-:W-:Y:S01]  /*13ec0*/  IMAD R13, R13, UR4, RZ ;  /* 0x000000040d0d7c24 */ /* 0x000fe2000f8e02ff */
[-C--:B------:R-:W-:Y:S01]  /*13ed0*/  LEA.HI.X.SX32 R20, R20, R3.reuse, 0x1, P0 ;  /* 0x0000000314147211 */ /* 0x080fe200000f0eff */
[----:B------:R-:W-:Y:S01]  /*13ee0*/  IMAD R12, R12, UR4, RZ ;  /* 0x000000040c0c7c24 */ /* 0x000fe2000f8e02ff */
[----:B------:R-:W-:Y:S01]  /*13ef0*/  STL [R1+0x41c], R23 ;  /* 0x00041c1701007387 */ /* 0x000fe20000100800 */
[----:B------:R-:W-:Y:S01]  /*13f00*/  IMAD R10, R10, UR4, RZ ;  /* 0x000000040a0a7c24 */ /* 0x000fe2000f8e02ff */
[----:B0-----:R-:W-:Y:S02]  /*13f10*/  LEA.HI.X.SX32 R22, R21, R3, 0x1, P6 ;  /* 0x0000000315167211 */ /* 0x001fe400030f0eff */
[----:B------:R-:W-:-:S03]  /*13f20*/  LEA R21, P6, R14, R4, 0x1 ;  /* 0x000000040e157211 */ /* 0x000fc600078c08ff */
[----:B------:R0:W-:Y:S04]  /*13f30*/  STL [R1+0x3e8], R22 ;  /* 0x0003e81601007387 */ /* 0x0001e80000100800 */
[----:B------:R1:W-:Y:S01]  /*13f40*/  STL [R1+0x424], R21 ;  /* 0x0004241501007387 */ /* 0x0003e20000100800 */
[----:B------:R-:W-:-:S03]  /*13f50*/  IMAD R9, R9, UR4, RZ ;  /* 0x0000000409097c24 */ /* 0x000fc6000f8e02ff */
[----:B------:R1:W-:Y:S01]  /*13f60*/  STL [R1+0x3f0], R20 ;  /* 0x0003f01401007387 */ /* 0x0003e20000100800 */
[-C--:B0-----:R-:W-:Y:S02]  /*13f70*/  LEA R22, P0, R13, R4.reuse, 0x1 ;  /* 0x000000040d167211 */ /* 0x081fe400078008ff */
[-C--:B-1----:R-:W-:Y:S02]  /*13f80*/  LEA.HI.X.SX32 R21, R19, R3.reuse, 0x1, P1 ;  /* 0x0000000313157211 */ /* 0x082fe400008f0eff */
[-C--:B------:R-:W-:Y:S02]  /*13f90*/  LEA.HI.X.SX32 R19, R18, R3.reuse, 0x1, P2 ;  /* 0x0000000312137211 */ /* 0x080fe400010f0eff */
[-C--:B------:R-:W-:Y:S01]  /*13fa0*/  LEA R20, P1, R12, R4.reuse, 0x1 ;  /* 0x000000040c147211 */ /* 0x080fe200078208ff */
[----:B------:R-:W-:Y:S01]  /*13fb0*/  STL [R1+0x42c], R22 ;  /* 0x00042c1601007387 */ /* 0x000fe20000100800 */
[-C--:B------:R-:W-:Y:S01]  /*13fc0*/  LEA R18, P2, R10, R4.reuse, 0x1 ;  /* 0x000000040a127211 */ /* 0x080fe200078408ff */
[----:B------:R-:W-:Y:S01]  /*13fd0*/  IMAD R5, R5, UR4, RZ ;  /* 0x0000000405057c24 */ /* 0x000fe2000f8e02ff */
        /* <DEDUP_REMOVED lines=9> */
[----:B------:R-:W-:Y:S01]  /*14070*/  LEA R17, P4, R5, R4, 0x1 ;  /* 0x0000000405117211 */ /* 0x000fe200078808ff */
[----:B------:R-:W-:Y:S01]  /*14080*/  STL [R1+0x444], R19 ;  /* 0x0004441301007387 */ /* 0x000fe20000100800 */
[----:B------:R-:W-:-:S03]  /*14090*/  LEA.HI.X.SX32 R14, R14, R3, 0x1, P6 ;  /* 0x000000030e0e7211 */ /* 0x000fc600030f0eff */
[----:B------:R-:W-:Y:S04]  /*140a0*/  STL [R1+0x410], R18 ;  /* 0x0004101201007387 */ /* 0x000fe80000100800 */
[----:B------:R-:W-:Y:S04]  /*140b0*/  STL [R1+0x44c], R17 ;  /* 0x00044c1101007387 */ /* 0x000fe80000100800 */
[----:B------:R4:W-:Y:S01]  /*140c0*/  STL [R1+0x418], R16 ;  /* 0x0004181001007387 */ /* 0x0009e20000100800 */
[----:B------:R-:W-:Y:S01]  /*140d0*/  LEA.HI.X.SX32 R10, R10, R3, 0x1, P2 ;  /* 0x000000030a0a7211 */ /* 0x000fe200010f0eff */
        /* <DEDUP_REMOVED lines=18> */
[----:B------:R-:W-:Y:S01]  /*14200*/  IMAD R155, R155, UR4, RZ ;  /* 0x000000049b9b7c24 */ /* 0x000fe2000f8e02ff */
[----:B--2---:R-:W-:-:S05]  /*14210*/  LEA R15, P5, R218, R4, 0x1 ;  /* 0x00000004da0f7211 */ /* 0x004fca00078a08ff */
[----:B------:R0:W-:Y:S04]  /*14220*/  STL [R1+0x454], R15 ;  /* 0x0004540f01007387 */ /* 0x0001e80000100800 */
[----:B------:R3:W-:Y:S01]  /*14230*/  STL [R1+0x420], R14 ;  /* 0x0004200e01007387 */ /* 0x0007e20000100800 */
[-C--:B----4-:R-:W-:Y:S02]  /*14240*/  LEA R16, P6, R221, R4.reuse, 0x1 ;  /* 0x00000004dd107211 */ /* 0x090fe400078c08ff */
[-C--:B0-----:R-:W-:Y:S02]  /*14250*/  LEA.HI.X.SX32 R15, R13, R3.reuse, 0x1, P0 ;  /* 0x000000030d0f7211 */ /* 0x081fe400000f0eff */
[----:B------:R-:W-:Y:S01]  /*14260*/  LEA.HI.X.SX32 R13, R12, R3, 0x1, P1 ;  /* 0x000000030c0d7211 */ /* 0x000fe200008f0eff */
[----:B------:R-:W-:Y:S01]  /*14270*/  STL [R1+0x45c], R16 ;  /* 0x00045c1001007387 */ /* 0x000fe20000100800 */
[----:B---3--:R-:W-:-:S03]  /*14280*/  LEA R14, P0, R224, R4, 0x1 ;  /* 0x00000004e00e7211 */ /* 0x008fc600078008ff */
[----:B------:R-:W-:Y:S04]  /*14290*/  STL [R1+0x428], R15 ;  /* 0x0004280f01007387 */ /* 0x000fe80000100800 */
[----:B------:R-:W-:Y:S01]  /*142a0*/  STL [R1+0x464], R14 ;  /* 0x0004640e01007387 */ /* 0x000fe20000100800 */
[----:B------:R-:W-:-:S03]  /*142b0*/  LEA R12, P1, R227, R4, 0x1 ;  /* 0x00000004e30c7211 */ /* 0x000fc600078208ff */
[----:B------:R0:W-:Y:S04]  /*142c0*/  STL [R1+0x430], R13 ;  /* 0x0004300d01007387 */ /* 0x0001e80000100800 */
[----:B------:R1:W-:Y:S04]  /*142d0*/  STL [R1+0x46c], R12 ;  /* 0x00046c0c01007387 */ /* 0x0003e80000100800 */
[----:B------:R2:W-:Y:S01]  /*142e0*/  STL [R1+0x438], R10 ;  /* 0x0004380a01007387 */ /* 0x0005e20000100800 */
[----:B0-----:R-:W-:Y:S02]  /*142f0*/  LEA R13, P2, R230, R4, 0x1 ;  /* 0x00000004e60d7211 */ /* 0x001fe400078408ff */
[----:B-1----:R-:W-:-:S03]  /*14300*/  LEA.HI.X.SX32 R12, R9, R3, 0x1, P3 ;  /* 0x00000003090c7211 */ /* 0x002fc600018f0eff */
[----:B------:R-:W-:Y:S01]  /*14310*/  STL [R1+0x474], R13 ;  /* 0x0004740d01007387 */ /* 0x000fe20000100800 */
[----:B------:R-:W-:Y:S02]  /*14320*/  LEA.HI.X.SX32 R9, R5, R3, 0x1, P4 ;  /* 0x0000000305097211 */ /* 0x000fe400020f0eff */
[-C--:B--2---:R-:W-:Y:S01]  /*14330*/  LEA R10, P3, R233, R4.reuse, 0x1 ;  /* 0x00000004e90a7211 */ /* 0x084fe200078608ff */
[----:B------:R-:W-:Y:S01]  /*14340*/  STL [R1+0x440], R12 ;  /* 0x0004400c01007387 */ /* 0x000fe20000100800 */
[----:B------:R-:W-:-:S03]  /*14350*/  LEA R5, P4, R236, R4, 0x1 ;  /* 0x00000004ec057211 */ /* 0x000fc600078808ff */
[----:B------:R0:W-:Y:S04]  /*14360*/  STL [R1+0x47c], R10 ;  /* 0x00047c0a01007387 */ /* 0x0001e80000100800 */
[----:B------:R1:W-:Y:S01]  /*14370*/  STL [R1+0x448], R9 ;  /* 0x0004480901007387 */ /* 0x0003e20000100800 */
[----:B0-----:R-:W-:-:S03]  /*14380*/  LEA.HI.X.SX32 R10, R218, R3, 0x1, P5 ;  /* 0x00000003da0a7211 */ /* 0x001fc600028f0eff */
[----:B------:R0:W-:Y:S01]  /*14390*/  STL [R1+0x484], R5 ;  /* 0x0004840501007387 */ /* 0x0001e20000100800 */
[----:B-1----:R-:W-:-:S03]  /*143a0*/  LEA R9, P5, R239, R4, 0x1 ;  /* 0x00000004ef097211 */ /* 0x002fc600078a08ff */
        /* <DEDUP_REMOVED lines=34> */
[----:B------:R-:W2:Y:S01]  /*145d0*/  LDL.LU R6, [R1+0xf9c] ;  /* 0x000f9c0001067983 */ /* 0x000ea20000300800 */
[----:B-1----:R-:W-:-:S03]  /*145e0*/  LEA R9, P0, R168, R4, 0x1 ;  /* 0x00000004a8097211 */ /* 0x002fc600078008ff */
[----:B------:R0:W-:Y:S04]  /*145f0*/  STL [R1+0x4cc], R5 ;  /* 0x0004cc0501007387 */ /* 0x0001e80000100800 */
[----:B------:R1:W-:Y:S01]  /*14600*/  STL [R1+0x498], R10 ;  /* 0x0004980a01007387 */ /* 0x0003e20000100800 */
[----:B0-----:R-:W-:-:S03]  /*14610*/  LEA.HI.X.SX32 R5, R0, R3, 0x1, P1 ;  /* 0x0000000300057211 */ /* 0x001fc600008f0eff */
[----:B------:R-:W3:Y:S01]  /*14620*/  LDL.LU R0, [R1+0xf98] ;  /* 0x000f980001007983 */ /* 0x000ee20000300800 */
[----:B-1----:R-:W-:-:S03]  /*14630*/  LEA R10, P1, R167, R4, 0x1 ;  /* 0x00000004a70a7211 */ /* 0x002fc600078208ff */
        /* <DEDUP_REMOVED lines=42> */
[----:B------:R-:W-:Y:S01]  /*148e0*/  IMAD R154, R154, UR4, RZ ;  /* 0x000000049a9a7c24 */ /* 0x000fe2000f8e02ff */
[----:B0-----:R-:W-:Y:S02]  /*148f0*/  LEA.HI.X.SX32 R10, R163, R3, 0x1, P5 ;  /* 0x00000003a30a7211 */ /* 0x001fe400028f0eff */
        /* <DEDUP_REMOVED lines=757> */
[----:B------:R-:W-:Y:S01]  /*17850*/  STL [R1+0xaf8], R10 ;  /* 0x000af80a01007387 */ /* 0x000fe20000100800 */
[----:B-1----:R-:W-:-:S03]  /*17860*/  LEA R5, P3, R250, R4, 0x1 ;  /* 0x00000004fa057211 */ /* 0x002fc600078608ff */
[----:B------:R-:W4:Y:S04]  /*17870*/  LDL.LU R197, [R1+0x198] ;  /* 0x0001980001c57983 */ /* 0x000f280000300800 */
[----:B------:R0:W-:Y:S04]  /*17880*/  STL [R1+0xad8], R9 ;  /* 0x000ad80901007387 */ /* 0x0001e80000100800 */
[----:B------:R-:W2:Y:S04]  /*17890*/  LDL.LU R200, [R1+0x1a0] ;  /* 0x0001a00001c87983 */ /* 0x000ea80000300800 */
[----:B------:R1:W-:Y:S04]  /*178a0*/  STL [R1+0xafc], R5 ;  /* 0x000afc0501007387 */ /* 0x0003e80000100800 */
[----:B------:R-:W3:Y:S01]  /*178b0*/  LDL.LU R203, [R1+0x15c] ;  /* 0x00015c0001cb7983 */ /* 0x000ee20000300800 */
[----:B------:R-:W-:Y:S01]  /*178c0*/  IMAD R247, R247, UR4, RZ ;  /* 0x00000004f7f77c24 */ /* 0x000fe2000f8e02ff */
[----:B0-----:R-:W-:-:S02]  /*178d0*/  LEA.HI.X.SX32 R9, R243, R3, 0x1, P4 ;  /* 0x00000003f3097211 */ /* 0x001fc400020f0eff */
[----:B------:R-:W3:Y:S04]  /*178e0*/  LDL.LU R206, [R1+0x160] ;  /* 0x0001600001ce7983 */ /* 0x000ee80000300800 */
[----:B------:R-:W3:Y:S01]  /*178f0*/  LDL.LU R209, [R1+0x164] ;  /* 0x0001640001d17983 */ /* 0x000ee20000300800 */
[----:B-1----:R-:W-:-:S03]  /*17900*/  LEA R5, P4, R247, R4, 0x1 ;  /* 0x00000004f7057211 */ /* 0x002fc600078808ff */
[----:B------:R-:W3:Y:S04]  /*17910*/  LDL.LU R212, [R1+0x168] ;  /* 0x0001680001d47983 */ /* 0x000ee80000300800 */
[----:B------:R-:W-:Y:S04]  /*17920*/  STL [R1+0xae0], R9 ;  /* 0x000ae00901007387 */ /* 0x000fe80000100800 */
[----:B------:R-:W3:Y:S01]  /*17930*/  LDL.LU R215, [R1+0x16c] ;  /* 0x00016c0001d77983 */ /* 0x000ee20000300800 */
[----:B------:R-:W-:-:S03]  /*17940*/  LEA.HI.X.SX32 R4, R244, R3, 0x1, P5 ;  /* 0x00000003f4047211 */ /* 0x000fc600028f0eff */
[----:B------:R0:W-:Y:S04]  /*17950*/  STL [R1+0x6f8], R5 ;  /* 0x0006f80501007387 */ /* 0x0001e80000100800 */
[----:B------:R-:W3:Y:S04]  /*17960*/  LDL.LU R218, [R1+0x170] ;  /* 0x0001700001da7983 */ /* 0x000ee80000300800 */
[----:B------:R-:W3:Y:S01]  /*17970*/  LDL.LU R221, [R1+0x174] ;  /* 0x0001740001dd7983 */ /* 0x000ee20000300800 */
[----:B0-----:R-:W-:-:S03]  /*17980*/  LEA.HI.X.SX32 R5, R2, R3, 0x1, P6 ;  /* 0x0000000302057211 */ /* 0x001fc600030f0eff */
[----:B------:R-:W-:Y:S04]  /*17990*/  STL [R1+0x6e4], R4 ;  /* 0x0006e40401007387 */ /* 0x000fe80000100800 */
[----:B------:R-:W3:Y:S01]  /*179a0*/  LDL.LU R2, [R1+0xf94] ;  /* 0x000f940001027983 */ /* 0x000ee20000300800 */
[----:B------:R-:W-:-:S03]  /*179b0*/  LEA.HI.X.SX32 R9, R245, R3, 0x1, P0 ;  /* 0x00000003f5097211 */ /* 0x000fc600000f0eff */
[----:B------:R-:W3:Y:S04]  /*179c0*/  LDL.LU R224, [R1+0x178] ;  /* 0x0001780001e07983 */ /* 0x000ee80000300800 */
[----:B------:R0:W-:Y:S04]  /*179d0*/  STL [R1+0x6e8], R5 ;  /* 0x0006e80501007387 */ /* 0x0001e80000100800 */
[----:B------:R-:W3:Y:S01]  /*179e0*/  LDL.LU R227, [R1+0x17c] ;  /* 0x00017c0001e37983 */ /* 0x000ee20000300800 */
[----:B0-----:R-:W-:-:S03]  /*179f0*/  LEA.HI.X.SX32 R5, R249, R3, 0x1, P1 ;  /* 0x00000003f9057211 */ /* 0x001fc600008f0eff */
[----:B------:R-:W-:Y:S04]  /*17a00*/  STL [R1+0x6ec], R9 ;  /* 0x0006ec0901007387 */ /* 0x000fe80000100800 */
[----:B------:R-:W3:Y:S04]  /*17a10*/  LDL.LU R230, [R1+0x180] ;  /* 0x0001800001e67983 */ /* 0x000ee80000300800 */
[----:B------:R0:W-:Y:S04]  /*17a20*/  STL [R1+0x6f0], R5 ;  /* 0x0006f00501007387 */ /* 0x0001e80000100800 */
[----:B------:R-:W3:Y:S01]  /*17a30*/  LDL.LU R233, [R1+0x184] ;  /* 0x0001840001e97983 */ /* 0x000ee20000300800 */
[----:B0-----:R-:W-:-:S05]  /*17a40*/  LEA.HI.X.SX32 R5, R251, R3, 0x1, P2 ;  /* 0x00000003fb057211 */ /* 0x001fca00010f0eff */
[----:B------:R0:W-:Y:S04]  /*17a50*/  STL [R1+0x6f4], R5 ;  /* 0x0006f40501007387 */ /* 0x0001e80000100800 */
[----:B------:R-:W3:Y:S01]  /*17a60*/  LDL.LU R236, [R1+0x188] ;  /* 0x0001880001ec7983 */ /* 0x000ee20000300800 */
[----:B------:R-:W1:Y:S01]  /*17a70*/  S2R R239, SR_TID.X ;  /* 0x0000000000ef7919 */ /* 0x000e620000002100 */
[----:B------:R-:W-:Y:S01]  /*17a80*/  IMAD R11, R11, UR5, RZ ;  /* 0x000000050b0b7c24 */ /* 0x000fe2000f8e02ff */
[-C--:B0-----:R-:W-:Y:S02]  /*17a90*/  LEA.HI.X.SX32 R5, R250, R3.reuse, 0x1, P3 ;  /* 0x00000003fa057211 */ /* 0x081fe400018f0eff */
[----:B------:R-:W-:Y:S02]  /*17aa0*/  LEA.HI.X.SX32 R3, R247, R3, 0x1, P4 ;  /* 0x00000003f7037211 */ /* 0x000fe400020f0eff */
[----:B------:R-:W-:Y:S01]  /*17ab0*/  LEA R4, P5, R11, UR12, 0x1 ;  /* 0x0000000c0b047c11 */ /* 0x000fe2000f8a08ff */
[----:B------:R-:W-:Y:S04]  /*17ac0*/  STL [R1+0x6fc], R5 ;  /* 0x0006fc0501007387 */ /* 0x000fe80000100800 */
[----:B------:R0:W-:Y:S01]  /*17ad0*/  STL [R1+0x5f4], R3 ;  /* 0x0005f40301007387 */ /* 0x0001e20000100800 */
[----:B-1----:R-:W-:-:S04]  /*17ae0*/  SHF.R.U32.HI R194, RZ, 0x6, R239 ;  /* 0x00000006ffc27819 */ /* 0x002fc800000116ef */
[----:B------:R-:W-:-:S04]  /*17af0*/  SGXT.U32 R194, R194, 0x1 ;  /* 0x00000001c2c2781a */ /* 0x000fc80000000000 */
[----:B------:R-:W-:-:S05]  /*17b00*/  LOP3.LUT R194, R194, 0x3e, RZ, 0xfc, !PT ;  /* 0x0000003ec2c27812 */ /* 0x000fca00078efcff */
[----:B------:R-:W-:Y:S01]  /*17b10*/  IMAD R194, R194, UR9, RZ ;  /* 0x00000009c2c27c24 */ /* 0x000fe2000f8e02ff */
[----:B0-----:R-:W-:-:S04]  /*17b20*/  LEA.HI.X.SX32 R3, R11, UR13, 0x1, P5 ;  /* 0x0000000d0b037c11 */ /* 0x001fc8000a8f0eff */
[----:B------:R-:W-:-:S05]  /*17b30*/  LEA R10, P4, R194, R4, 0x1 ;  /* 0x00000004c20a7211 */ /* 0x000fca00078808ff */
[----:B------:R3:W-:Y:S01]  /*17b40*/  STL [R1+0x5fc], R10 ;  /* 0x0005fc0a01007387 */ /* 0x0007e20000100800 */
[----:B------:R-:W-:Y:S01]  /*17b50*/  SHF.R.U32.HI R242, RZ, 0x6, R239 ;  /* 0x00000006fff27819 */ /* 0x000fe200000116ef */
[----:B------:R-:W-:-:S03]  /*17b60*/  IMAD R239, RZ, RZ, -UR9 ;  /* 0x80000009ffef7e24 */ /* 0x000fc6000f8e02ff */
[----:B------:R-:W-:Y:S01]  /*17b70*/  SGXT.U32 R242, R242, 0x1 ;  /* 0x00000001f2f2781a */ /* 0x000fe20000000000 */
[----:B------:R-:W-:-:S04]  /*17b80*/  IMAD R5, R239, 0x2, R7 ;  /* 0x00000002ef057824 */ /* 0x000fc800078e0207 */
[----:B------:R-:W-:Y:S01]  /*17b90*/  IMAD R13, R242, UR9, RZ ;  /* 0x00000009f20d7c24 */ /* 0x000fe2000f8e02ff */
[-C--:B----4-:R-:W-:Y:S02]  /*17ba0*/  LEA R9, P5, R197, R4.reuse, 0x1 ;  /* 0x00000004c5097211 */ /* 0x090fe400078a08ff */
[----:B--2---:R-:W-:-:S03]  /*17bb0*/  LEA R11, P0, R200, R4, 0x1 ;  /* 0x00000004c80b7211 */ /* 0x004fc600078008ff */
[----:B------:R0:W-:Y:S01]  /*17bc0*/  STL [R1+0x604], R9 ;  /* 0x0006040901007387 */ /* 0x0001e20000100800 */
[----:B---3--:R-:W-:-:S03]  /*17bd0*/  LEA R10, P1, R203, R4, 0x1 ;  /* 0x00000004cb0a7211 */ /* 0x008fc600078208ff */
[----:B------:R1:W-:Y:S01]  /*17be0*/  STL [R1+0x60c], R11 ;  /* 0x00060c0b01007387 */ /* 0x0003e20000100800 */
[----:B0-----:R-:W-:-:S03]  /*17bf0*/  LEA R9, P2, R206, R4, 0x1 ;  /* 0x00000004ce097211 */ /* 0x001fc600078408ff */
[----:B------:R0:W-:Y:S01]  /*17c00*/  STL [R1+0x614], R10 ;  /* 0x0006140a01007387 */ /* 0x0001e20000100800 */
[----:B-1----:R-:W-:-:S03]  /*17c10*/  LEA R11, P3, R209, R4, 0x1 ;  /* 0x00000004d10b7211 */ /* 0x002fc600078608ff */
[----:B------:R1:W-:Y:S01]  /*17c20*/  STL [R1+0x61c], R9 ;  /* 0x00061c0901007387 */ /* 0x0003e20000100800 */
[----:B0-----:R-:W-:-:S03]  /*17c30*/  LEA.HI.X.SX32 R10, R194, R3, 0x1, P4 ;  /* 0x00000003c20a7211 */ /* 0x001fc600020f0eff */
[----:B------:R0:W-:Y:S04]  /*17c40*/  STL [R1+0x624], R11 ;  /* 0x0006240b01007387 */ /* 0x0001e80000100800 */
[----:B------:R2:W-:Y:S01]  /*17c50*/  STL [R1+0x5f8], R10 ;  /* 0x0005f80a01007387 */ /* 0x0005e20000100800 */
[----:B-1----:R-:W-:Y:S02]  /*17c60*/  LEA R9, P4, R212, R4, 0x1 ;  /* 0x00000004d4097211 */ /* 0x002fe400078808ff */
[----:B0-----:R-:W-:-:S03]  /*17c70*/  LEA.HI.X.SX32 R11, R197, R3, 0x1, P5 ;  /* 0x00000003c50b7211 */ /* 0x001fc600028f0eff */
[----:B------:R0:W-:Y:S01]  /*17c80*/  STL [R1+0x62c], R9 ;  /* 0x00062c0901007387 */ /* 0x0001e20000100800 */
[----:B--2---:R-:W-:-:S03]  /*17c90*/  LEA R10, P5, R215, R4, 0x1 ;  /* 0x00000004d70a7211 */ /* 0x004fc600078a08ff */
[----:B------:R1:W-:Y:S04]  /*17ca0*/  STL [R1+0x600], R11 ;  /* 0x0006000b01007387 */ /* 0x0003e80000100800 */
[----:B------:R2:W-:Y:S01]  /*17cb0*/  STL [R1+0x634], R10 ;  /* 0x0006340a01007387 */ /* 0x0005e20000100800 */
[----:B0-----:R-:W-:Y:S02]  /*17cc0*/  LEA.HI.X.SX32 R9, R200, R3, 0x1, P0 ;  /* 0x00000003c8097211 */ /* 0x001fe400000f0eff */
[----:B-1----:R-:W-:-:S03]  /*17cd0*/  LEA R11, P0, R218, R4, 0x1 ;  /* 0x00000004da0b7211 */ /* 0x002fc600078008ff */
[----:B------:R0:W-:Y:S01]  /*17ce0*/  STL [R1+0x608], R9 ;  /* 0x0006080901007387 */ /* 0x0001e20000100800 */
[----:B--2---:R-:W-:-:S03]  /*17cf0*/  LEA.HI.X.SX32 R10, R203, R3, 0x1, P1 ;  /* 0x00000003cb0a7211 */ /* 0x004fc600008f0eff */
[----:B------:R1:W-:Y:S04]  /*17d00*/  STL [R1+0x63c], R11 ;  /* 0x00063c0b01007387 */ /* 0x0003e80000100800 */
[----:B------:R2:W-:Y:S01]  /*17d10*/  STL [R1+0x610], R10 ;  /* 0x0006100a01007387 */ /* 0x0005e20000100800 */
[----:B0-----:R-:W-:Y:S02]  /*17d20*/  LEA R9, P1, R221, R4, 0x1 ;  /* 0x00000004dd097211 */ /* 0x001fe400078208ff */
[----:B-1----:R-:W-:-:S03]  /*17d30*/  LEA.HI.X.SX32 R11, R206, R3, 0x1, P2 ;  /* 0x00000003ce0b7211 */ /* 0x002fc600010f0eff */
        /* <DEDUP_REMOVED lines=20> */
[----:B------:R1:W-:Y:S01]  /*17e80*/  STL [R1+0x66c], R11 ;  /* 0x00066c0b01007387 */ /* 0x0003e20000100800 */
[----:B------:R-:W-:-:S03]  /*17e90*/  LEA.HI.X.SX32 R12, R227, R3, 0x1, P3 ;  /* 0x00000003e30c7211 */ /* 0x000fc600018f0eff */
[----:B------:R2:W-:Y:S01]  /*17ea0*/  STL [R1+0x640], R10 ;  /* 0x0006400a01007387 */ /* 0x0005e20000100800 */
[----:B0-----:R-:W-:Y:S02]  /*17eb0*/  LEA R9, P1, R2, R4, 0x1 ;  /* 0x0000000402097211 */ /* 0x001fe400078208ff */
[----:B-1----:R-:W-:-:S03]  /*17ec0*/  LEA.HI.X.SX32 R11, R224, R3, 0x1, P2 ;  /* 0x00000003e00b7211 */ /* 0x002fc600010f0eff */
[----:B------:R-:W-:Y:S01]  /*17ed0*/  STL [R1+0x674], R9 ;  /* 0x0006740901007387 */ /* 0x000fe20000100800 */
[----:B--2---:R-:W-:-:S03]  /*17ee0*/  LEA R10, P2, R0, R4, 0x1 ;  /* 0x00000004000a7211 */ /* 0x004fc600078408ff */
[----:B------:R0:W-:Y:S04]  /*17ef0*/  STL [R1+0x648], R11 ;  /* 0x0006480b01007387 */ /* 0x0001e80000100800 */
[----:B------:R1:W-:Y:S04]  /*17f00*/  STL [R1+0x67c], R10 ;  /* 0x00067c0a01007387 */ /* 0x0003e80000100800 */
[----:B------:R2:W-:Y:S01]  /*17f10*/  STL [R1+0x650], R12 ;  /* 0x0006500c01007387 */ /* 0x0005e20000100800 */
[----:B0-----:R-:W-:Y:S02]  /*17f20*/  LEA.HI.X.SX32 R11, R230, R3, 0x1, P4 ;  /* 0x00000003e60b7211 */ /* 0x001fe400020f0eff */
[----:B-1----:R-:W-:-:S02]  /*17f30*/  LEA R10, P3, R6, R4, 0x1 ;  /* 0x00000004060a7211 */ /* 0x002fc400078608ff */
[----:B--2---:R-:W-:-:S03]  /*17f40*/  LEA R12, P4, R8, R4, 0x1 ;  /* 0x00000004080c7211 */ /* 0x004fc600078808ff */
[----:B------:R-:W-:Y:S04]  /*17f50*/  STL [R1+0x684], R10 ;  /* 0x0006840a01007387 */ /* 0x000fe80000100800 */
[----:B------:R0:W-:Y:S01]  /*17f60*/  STL [R1+0x658], R11 ;  /* 0x0006580b01007387 */ /* 0x0001e20000100800 */
[----:B------:R-:W-:-:S03]  /*17f70*/  LEA.HI.X.SX32 R14, R236, R3, 0x1, P0 ;  /* 0x00000003ec0e7211 */ /* 0x000fc600000f0eff */
[----:B------:R1:W-:Y:S01]  /*17f80*/  STL [R1+0x68c], R12 ;  /* 0x00068c0c01007387 */ /* 0x0003e20000100800 */
[----:B0-----:R-:W-:Y:S02]  /*17f90*/  LEA.HI.X.SX32 R11, R233, R3, 0x1, P5 ;  /* 0x00000003e90b7211 */ /* 0x001fe400028f0eff */
[----:B-1----:R-:W-:-:S03]  /*17fa0*/  LEA R12, P5, R7, R4, 0x1 ;  /* 0x00000004070c7211 */ /* 0x002fc600078a08ff */
[----:B------:R-:W-:Y:S01]  /*17fb0*/  STL [R1+0x660], R11 ;  /* 0x0006600b01007387 */ /* 0x000fe20000100800 */
[----:B------:R-:W-:-:S03]  /*17fc0*/  LEA.HI.X.SX32 R15, R2, R3, 0x1, P1 ;  /* 0x00000003020f7211 */ /* 0x000fc600008f0eff */
[----:B------:R0:W-:Y:S04]  /*17fd0*/  STL [R1+0x694], R12 ;  /* 0x0006940c01007387 */ /* 0x0001e80000100800 */
[----:B------:R1:W-:Y:S04]  /*17fe0*/  STL [R1+0x668], R14 ;  /* 0x0006680e01007387 */ /* 0x0003e80000100800 */
[----:B------:R2:W5:Y:S01]  /*17ff0*/  LDL.LU R2, [R1+0xf90] ;  /* 0x000f900001027983 */ /* 0x0005620000300800 */
[-C--:B0-----:R-:W-:Y:S02]  /*18000*/  LEA R12, P0, R5, R4.reuse, 0x1 ;  /* 0x00000004050c7211 */ /* 0x081fe400078008ff */
[----:B-1----:R-:W-:-:S03]  /*18010*/  LEA R14, P1, R13, R4, 0x1 ;  /* 0x000000040d0e7211 */ /* 0x002fc600078208ff */
[----:B------:R-:W-:Y:S01]  /*18020*/  STL [R1+0x69c], R12 ;  /* 0x00069c0c01007387 */ /* 0x000fe20000100800 */
[----:B------:R-:W-:-:S03]  /*18030*/  LEA.HI.X.SX32 R8, R8, R3, 0x1, P4 ;  /* 0x0000000308087211 */ /* 0x000fc600020f0eff */
[----:B------:R0:W-:Y:S01]  /*18040*/  STL [R1+0x670], R15 ;  /* 0x0006700f01007387 */ /* 0x0001e20000100800 */
[----:B------:R-:W-:-:S03]  /*18050*/  IMAD R9, R239, 0x2, R5 ;  /* 0x00000002ef097824 */ /* 0x000fc600078e0205 */
[----:B------:R1:W-:Y:S01]  /*18060*/  STL [R1+0x6e0], R14 ;  /* 0x0006e00e01007387 */ /* 0x0003e20000100800 */
[----:B0-----:R-:W-:-:S03]  /*18070*/  LEA.HI.X.SX32 R15, R0, R3, 0x1, P2 ;  /* 0x00000003000f7211 */ /* 0x001fc600010f0eff */
[----:B------:R-:W3:Y:S01]  /*18080*/  LDL.LU R0, [R1+0xf8c] ;  /* 0x000f8c0001007983 */ /* 0x000ee20000300800 */
[----:B-1----:R-:W-:-:S03]  /*18090*/  LEA.HI.X.SX32 R14, R6, R3, 0x1, P3 ;  /* 0x00000003060e7211 */ /* 0x002fc600018f0eff */
[----:B------:R-:W-:Y:S01]  /*180a0*/  STL [R1+0x678], R15 ;  /* 0x0006780f01007387 */ /* 0x000fe20000100800 */
[----:B------:R-:W-:-:S03]  /*180b0*/  IMAD R10, R239, 0x2, R9 ;  /* 0x00000002ef0a7824 */ /* 0x000fc600078e0209 */
[----:B------:R0:W-:Y:S04]  /*180c0*/  STL [R1+0x680], R14 ;  /* 0x0006800e01007387 */ /* 0x0001e80000100800 */
[----:B------:R1:W-:Y:S01]  /*180d0*/  STL [R1+0x688], R8 ;  /* 0x0006880801007387 */ /* 0x0003e20000100800 */
[----:B------:R-:W-:Y:S01]  /*180e0*/  IMAD R11, R239, 0x2, R10 ;  /* 0x00000002ef0b7824 */ /* 0x000fe200078e020a */
[-C--:B0-----:R-:W-:Y:S02]  /*180f0*/  LEA.HI.X.SX32 R14, R7, R3.reuse, 0x1, P5 ;  /* 0x00000003070e7211 */ /* 0x081fe400028f0eff */
[-C--:B------:R-:W-:Y:S02]  /*18100*/  LEA.HI.X.SX32 R7, R13, R3.reuse, 0x1, P1 ;  /* 0x000000030d077211 */ /* 0x080fe400008f0eff */
[----:B-1----:R-:W-:Y:S01]  /*18110*/  LEA.HI.X.SX32 R8, R5, R3, 0x1, P0 ;  /* 0x0000000305087211 */ /* 0x002fe200000f0eff */
[----:B------:R-:W-:Y:S01]  /*18120*/  STL [R1+0x690], R14 ;  /* 0x0006900e01007387 */ /* 0x000fe20000100800 */
[----:B------:R-:W-:Y:S01]  /*18130*/  LEA R13, P0, R9, R4, 0x1 ;  /* 0x00000004090d7211 */ /* 0x000fe200078008ff */
[----:B------:R-:W-:-:S02]  /*18140*/  IMAD R12, R239, 0x2, R11 ;  /* 0x00000002ef0c7824 */ /* 0x000fc400078e020b */
[----:B------:R0:W-:Y:S04]  /*18150*/  STL [R1+0x698], R8 ;  /* 0x0006980801007387 */ /* 0x0001e80000100800 */
[----:B------:R1:W-:Y:S01]  /*18160*/  STL [R1+0x6dc], R7 ;  /* 0x0006dc0701007387 */ /* 0x0003e20000100800 */
[----:B------:R-:W-:Y:S01]  /*18170*/  IMAD R6, R239, 0x2, R12 ;  /* 0x00000002ef067824 */ /* 0x000fe200078e020c */
[-C--:B0-----:R-:W-:Y:S02]  /*18180*/  LEA R8, P2, R11, R4.reuse, 0x1 ;  /* 0x000000040b087211 */ /* 0x081fe400078408ff */
[----:B-1----:R-:W-:Y:S01]  /*18190*/  LEA R7, P1, R10, R4, 0x1 ;  /* 0x000000040a077211 */ /* 0x002fe200078208ff */
[----:B------:R-:W-:Y:S01]  /*181a0*/  STL [R1+0x6a4], R13 ;  /* 0x0006a40d01007387 */ /* 0x000fe20000100800 */
[----:B------:R-:W-:-:S03]  /*181b0*/  IMAD R5, R239, 0x2, R6 ;  /* 0x00000002ef057824 */ /* 0x000fc600078e0206 */
[----:B------:R0:W-:Y:S04]  /*181c0*/  STL [R1+0x6ac], R7 ;  /* 0x0006ac0701007387 */ /* 0x0001e80000100800 */
[----:B------:R1:W-:Y:S01]  /*181d0*/  STL [R1+0x6b4], R8 ;  /* 0x0006b40801007387 */ /* 0x0003e20000100800 */
[-C--:B0-----:R-:W-:Y:S02]  /*181e0*/  LEA.HI.X.SX32 R7, R9, R3.reuse, 0x1, P0 ;  /* 0x0000000309077211 */ /* 0x081fe400000f0eff */
[-C--:B------:R-:W-:Y:S02]  /*181f0*/  LEA.HI.X.SX32 R9, R11, R3.reuse, 0x1, P2 ;  /* 0x000000030b097211 */ /* 0x080fe400010f0eff */
[----:B-1----:R-:W-:Y:S01]  /*18200*/  LEA.HI.X.SX32 R8, R10, R3, 0x1, P1 ;  /* 0x000000030a087211 */ /* 0x002fe200008f0eff */
[----:B------:R0:W-:Y:S01]  /*18210*/  STL [R1+0x6a0], R7 ;  /* 0x0006a00701007387 */ /* 0x0001e20000100800 */
[----:B------:R-:W-:Y:S01]  /*18220*/  IMAD R13, R239, 0x2, R5 ;  /* 0x00000002ef0d7824 */ /* 0x000fe200078e0205 */
[----:B------:R-:W-:-:S02]  /*18230*/  LEA R10, P1, R6, R4, 0x1 ;  /* 0x00000004060a7211 */ /* 0x000fc400078208ff */
[----:B------:R1:W-:Y:S04]  /*18240*/  STL [R1+0x6a8], R8 ;  /* 0x0006a80801007387 */ /* 0x0003e80000100800 */
[----:B------:R4:W-:Y:S01]  /*18250*/  STL [R1+0x6b0], R9 ;  /* 0x0006b00901007387 */ /* 0x0009e20000100800 */
[----:B0-----:R-:W-:Y:S01]  /*18260*/  IMAD R7, R239, 0x2, R13 ;  /* 0x00000002ef077824 */ /* 0x001fe200078e020d */
[-C--:B-1----:R-:W-:Y:S02]  /*18270*/  LEA R8, P0, R12, R4.reuse, 0x1 ;  /* 0x000000040c087211 */ /* 0x082fe400078008ff */
[----:B----4-:R-:W-:-:S03]  /*18280*/  LEA R9, P2, R5, R4, 0x1 ;  /* 0x0000000405097211 */ /* 0x010fc600078408ff */
[----:B------:R0:W-:Y:S04]  /*18290*/  STL [R1+0x6bc], R8 ;  /* 0x0006bc0801007387 */ /* 0x0001e80000100800 */
[----:B------:R1:W-:Y:S04]  /*182a0*/  STL [R1+0x6c4], R10 ;  /* 0x0006c40a01007387 */ /* 0x0003e80000100800 */
[----:B------:R4:W-:Y:S01]  /*182b0*/  STL [R1+0x6cc], R9 ;  /* 0x0006cc0901007387 */ /* 0x0009e20000100800 */
[----:B0-----:R-:W-:Y:S01]  /*182c0*/  IMAD R8, R239, 0x2, R7 ;  /* 0x00000002ef087824 */ /* 0x001fe200078e0207 */
[----:B-1----:R-:W-:-:S02]  /*182d0*/  LEA.HI.X.SX32 R10, R12, R3, 0x1, P0 ;  /* 0x000000030c0a7211 */ /* 0x002fc400000f0eff */
[-C--:B----4-:R-:W-:Y:S02]  /*182e0*/  LEA.HI.X.SX32 R9, R6, R3.reuse, 0x1, P1 ;  /* 0x0000000306097211 */ /* 0x090fe400008f0eff */
[----:B------:R-:W-:Y:S01]  /*182f0*/  LEA.HI.X.SX32 R6, R5, R3, 0x1, P2 ;  /* 0x0000000305067211 */ /* 0x000fe200010f0eff */
[----:B------:R-:W-:Y:S01]  /*18300*/  IMAD R5, R239, 0x2, R8 ;  /* 0x00000002ef057824 */ /* 0x000fe200078e0208 */
[----:B------:R0:W-:Y:S04]  /*18310*/  STL [R1+0x6b8], R10 ;  /* 0x0006b80a01007387 */ /* 0x0001e80000100800 */
[----:B------:R1:W-:Y:S04]  /*18320*/  STL [R1+0x6c0], R9 ;  /* 0x0006c00901007387 */ /* 0x0003e80000100800 */
[----:B------:R4:W-:Y:S01]  /*18330*/  STL [R1+0x6c8], R6 ;  /* 0x0006c80601007387 */ /* 0x0009e20000100800 */
[----:B0-----:R-:W-:-:S02]  /*18340*/  LEA R10, P0, R13, R4, 0x1 ;  /* 0x000000040d0a7211 */ /* 0x001fc400078008ff */
[----:B-1----:R-:W-:-:S03]  /*18350*/  LEA R9, P1, R7, R4, 0x1 ;  /* 0x0000000407097211 */ /* 0x002fc600078208ff */
[----:B------:R-:W-:Y:S01]  /*18360*/  STL [R1+0x6d0], R10 ;  /* 0x0006d00a01007387 */ /* 0x000fe20000100800 */
[-C--:B----4-:R-:W-:Y:S02]  /*18370*/  LEA R6, P2, R8, R4.reuse, 0x1 ;  /* 0x0000000408067211 */ /* 0x090fe400078408ff */
[----:B------:R-:W-:Y:S01]  /*18380*/  LEA R4, P3, R5, R4, 0x1 ;  /* 0x0000000405047211 */ /* 0x000fe200078608ff */
[----:B------:R0:W-:Y:S04]  /*18390*/  STL [R1+0x6d4], R9 ;  /* 0x0006d40901007387 */ /* 0x0001e80000100800 */
[----:B------:R1:W-:Y:S04]  /*183a0*/  STL [R1+0x6d8], R6 ;  /* 0x0006d80601007387 */ /* 0x0003e80000100800 */
[----:B------:R4:W-:Y:S01]  /*183b0*/  STL [R1+0x5f0], R4 ;  /* 0x0005f00401007387 */ /* 0x0009e20000100800 */
[----:B0-----:R-:W-:-:S02]  /*183c0*/  LEA.HI.X.SX32 R9, R13, R3, 0x1, P0 ;  /* 0x000000030d097211 */ /* 0x001fc400000f0eff */
[----:B-1----:R-:W-:-:S03]  /*183d0*/  LEA.HI.X.SX32 R6, R7, R3, 0x1, P1 ;  /* 0x0000000307067211 */ /* 0x002fc600008f0eff */
[----:B------:R-:W-:Y:S01]  /*183e0*/  STL [R1+0x5e0], R9 ;  /* 0x0005e00901007387 */ /* 0x000fe20000100800 */
[-C--:B----4-:R-:W-:Y:S02]  /*183f0*/  LEA.HI.X.SX32 R4, R8, R3.reuse, 0x1, P2 ;  /* 0x0000000308047211 */ /* 0x090fe400010f0eff */
[----:B------:R-:W-:Y:S01]  /*18400*/  LEA.HI.X.SX32 R3, R5, R3, 0x1, P3 ;  /* 0x0000000305037211 */ /* 0x000fe200018f0eff */
[----:B------:R-:W-:Y:S04]  /*18410*/  STL [R1+0x5e8], R6 ;  /* 0x0005e80601007387 */ /* 0x000fe80000100800 */
[----:B------:R0:W-:Y:S04]  /*18420*/  STL [R1+0x5ec], R4 ;  /* 0x0005ec0401007387 */ /* 0x0001e80000100800 */
[----:B------:R1:W-:Y:S04]  /*18430*/  STL [R1+0x5e4], R3 ;  /* 0x0005e40301007387 */ /* 0x0003e80000100800 */
[----:B------:R2:W-:Y:S04]  /*18440*/  STL [R1], RZ ;  /* 0x000000ff01007387 */ /* 0x0005e80000100800 */
[----:B------:R2:W-:Y:S04]  /*18450*/  STL [R1+0x4], RZ ;  /* 0x000004ff01007387 */ /* 0x0005e80000100800 */
        /* <DEDUP_REMOVED lines=123> */
[----:B------:R2:W-:Y:S01]  /*18c10*/  STL [R1+0x1f4], RZ ;  /* 0x0001f4ff01007387 */ /* 0x0005e20000100800 */
[----:B------:R-:W-:-:S03]  /*18c20*/  USHF.R.U32.HI UR38, URZ, 0x4, UR7 ;  /* 0x000000043f267899 */ /* 0x000fc60008011607 */
[----:B------:R2:W-:Y:S04]  /*18c30*/  STL [R1+0x1f8], RZ ;  /* 0x0001f8ff01007387 */ /* 0x0005e80000100800 */
[----:B------:R2:W-:Y:S01]  /*18c40*/  STL [R1+0x1fc], RZ ;  /* 0x0001fcff01007387 */ /* 0x0005e20000100800 */
[----:B------:R-:W-:Y:S02]  /*18c50*/  USGXT.U32 UR38, UR38, 0xe ;  /* 0x0000000e2626789a */ /* 0x000fe40008000000 */
[----:B------:R-:W-:Y:S01]  /*18c60*/  UIADD3 UR8, UR7, 0x10000, URZ ;  /* 0x0001000007087890 */ /* 0x000fe2000fffe03f */
[C---:B------:R-:W-:Y:S01]  /*18c70*/  LOP3.LUT R5, R242.reuse, 0x2, RZ, 0xfc, !PT ;  /* 0x00000002f2057812 */ /* 0x040fe200078efcff */
[----:B------:R-:W-:Y:S01]  /*18c80*/  USHF.L.U32 UR10, UR10, 0x6, URZ ;  /* 0x000000060a0a7899 */ /* 0x000fe2000800063f */
[C---:B0-----:R-:W-:Y:S01]  /*18c90*/  LOP3.LUT R4, R242.reuse, 0x4, RZ, 0xfc, !PT ;  /* 0x00000004f2047812 */ /* 0x041fe200078efcff */
[----:B------:R-:W-:Y:S01]  /*18ca0*/  UIADD3 UR13, UP1, UR38, 0x2, URZ ;  /* 0x00000002260d7890 */ /* 0x000fe2000ff3e03f */
[C---:B-1----:R-:W-:Y:S01]  /*18cb0*/  LOP3.LUT R3, R242.reuse, 0x6, RZ, 0xfc, !PT ;  /* 0x00000006f2037812 */ /* 0x042fe200078efcff */
[----:B------:R-:W-:Y:S01]  /*18cc0*/  USHF.R.U32.HI UR8, URZ, 0x4, UR8 ;  /* 0x000000043f087899 */ /* 0x000fe20008011608 */
[C---:B------:R-:W-:Y:S01]  /*18cd0*/  LOP3.LUT R5, R242.reuse, 0x8, RZ, 0xfc, !PT ;  /* 0x00000008f2057812 */ /* 0x040fe200078efcff */
[----:B------:R-:W-:Y:S01]  /*18ce0*/  UMOV UR6, URZ ;  /* 0x0000003f00067c82 */ /* 0x000fe20008000000 */
[----:B------:R-:W-:-:S02]  /*18cf0*/  LOP3.LUT R4, R242, 0xa, RZ, 0xfc, !PT ;  /* 0x0000000af2047812 */ /* 0x000fc400078efcff */
[C---:B------:R-:W-:Y:S01]  /*18d00*/  LOP3.LUT R3, R242.reuse, 0xc, RZ, 0xfc, !PT ;  /* 0x0000000cf2037812 */ /* 0x040fe200078efcff */
[----:B------:R-:W-:Y:S01]  /*18d10*/  USHF.L.U32 UR9, UR9, 0x6, URZ ;  /* 0x0000000609097899 */ /* 0x000fe2000800063f */
[C---:B------:R-:W-:Y:S01]  /*18d20*/  LOP3.LUT R5, R242.reuse, 0xe, RZ, 0xfc, !PT ;  /* 0x0000000ef2057812 */ /* 0x040fe200078efcff */
[----:B------:R-:W-:Y:S01]  /*18d30*/  USHF.R.S32.HI UR11, URZ, 0x1f, UR10 ;  /* 0x0000001f3f0b7899 */ /* 0x000fe2000801140a */
[C---:B------:R-:W-:Y:S01]  /*18d40*/  LOP3.LUT R4, R242.reuse, 0x10, RZ, 0xfc, !PT ;  /* 0x00000010f2047812 */ /* 0x040fe200078efcff */
[----:B------:R-:W-:Y:S01]  /*18d50*/  UIADD3.X UR14, UR6, 0x40000040, URZ, UP1, !UPT ;  /* 0x40000040060e7890 */ /* 0x000fe20008ffe43f */
[C---:B------:R-:W-:Y:S01]  /*18d60*/  LOP3.LUT R3, R242.reuse, 0x12, RZ, 0xfc, !PT ;  /* 0x00000012f2037812 */ /* 0x040fe200078efcff */
[----:B------:R-:W-:Y:S01]  /*18d70*/  USGXT.U32 UR36, UR8, 0xe ;  /* 0x0000000e0824789a */ /* 0x000fe20008000000 */
[C---:B------:R-:W-:Y:S02]  /*18d80*/  LOP3.LUT R5, R242.reuse, 0x14, RZ, 0xfc, !PT ;  /* 0x00000014f2057812 */ /* 0x040fe400078efcff */
[----:B------:R-:W-:-:S02]  /*18d90*/  LOP3.LUT R4, R242, 0x16, RZ, 0xfc, !PT ;  /* 0x00000016f2047812 */ /* 0x000fc400078efcff */
[C---:B------:R-:W-:Y:S02]  /*18da0*/  LOP3.LUT R3, R242.reuse, 0x18, RZ, 0xfc, !PT ;  /* 0x00000018f2037812 */ /* 0x040fe400078efcff */
[C---:B------:R-:W-:Y:S02]  /*18db0*/  LOP3.LUT R5, R242.reuse, 0x1a, RZ, 0xfc, !PT ;  /* 0x0000001af2057812 */ /* 0x040fe400078efcff */
[C---:B------:R-:W-:Y:S02]  /*18dc0*/  LOP3.LUT R4, R242.reuse, 0x1c, RZ, 0xfc, !PT ;  /* 0x0000001cf2047812 */ /* 0x040fe400078efcff */
[C---:B------:R-:W-:Y:S02]  /*18dd0*/  LOP3.LUT R3, R242.reuse, 0x1e, RZ, 0xfc, !PT ;  /* 0x0000001ef2037812 */ /* 0x040fe400078efcff */
[C---:B------:R-:W-:Y:S02]  /*18de0*/  LOP3.LUT R5, R242.reuse, 0x20, RZ, 0xfc, !PT ;  /* 0x00000020f2057812 */ /* 0x040fe400078efcff */
[----:B------:R-:W-:-:S02]  /*18df0*/  LOP3.LUT R4, R242, 0x22, RZ, 0xfc, !PT ;  /* 0x00000022f2047812 */ /* 0x000fc400078efcff */
[C---:B------:R-:W-:Y:S01]  /*18e00*/  LOP3.LUT R3, R242.reuse, 0x24, RZ, 0xfc, !PT ;  /* 0x00000024f2037812 */ /* 0x040fe200078efcff */
[----:B------:R-:W-:Y:S01]  /*18e10*/  USHF.R.S32.HI UR8, URZ, 0x1f, UR9 ;  /* 0x0000001f3f087899 */ /* 0x000fe20008011409 */
[C---:B------:R-:W-:Y:S02]  /*18e20*/  LOP3.LUT R5, R242.reuse, 0x26, RZ, 0xfc, !PT ;  /* 0x00000026f2057812 */ /* 0x040fe400078efcff */
[C---:B------:R-:W-:Y:S02]  /*18e30*/  LOP3.LUT R4, R242.reuse, 0x28, RZ, 0xfc, !PT ;  /* 0x00000028f2047812 */ /* 0x040fe400078efcff */
[C---:B------:R-:W-:Y:S01]  /*18e40*/  LOP3.LUT R3, R242.reuse, 0x2a, RZ, 0xfc, !PT ;  /* 0x0000002af2037812 */ /* 0x040fe200078efcff */
[----:B------:R-:W-:Y:S01]  /*18e50*/  UIADD3 UR12, UP0, UR36, 0x80, URZ ;  /* 0x00000080240c7890 */ /* 0x000fe2000ff1e03f */
[C---:B------:R-:W-:Y:S02]  /*18e60*/  LOP3.LUT R5, R242.reuse, 0x2c, RZ, 0xfc, !PT ;  /* 0x0000002cf2057812 */ /* 0x040fe400078efcff */
[----:B------:R-:W-:-:S02]  /*18e70*/  LOP3.LUT R4, R242, 0x2e, RZ, 0xfc, !PT ;  /* 0x0000002ef2047812 */ /* 0x000fc400078efcff */
[C---:B------:R-:W-:Y:S02]  /*18e80*/  LOP3.LUT R3, R242.reuse, 0x30, RZ, 0xfc, !PT ;  /* 0x00000030f2037812 */ /* 0x040fe400078efcff */
[----:B------:R-:W-:Y:S02]  /*18e90*/  CS2R R24, SRZ ;  /* 0x0000000000187805 */ /* 0x000fe4000001ff00 */
[C---:B------:R-:W-:Y:S02]  /*18ea0*/  LOP3.LUT R5, R242.reuse, 0x32, RZ, 0xfc, !PT ;  /* 0x00000032f2057812 */ /* 0x040fe400078efcff */
[----:B------:R-:W-:Y:S02]  /*18eb0*/  CS2R R26, SRZ ;  /* 0x00000000001a7805 */ /* 0x000fe4000001ff00 */
[----:B------:R-:W-:Y:S02]  /*18ec0*/  LOP3.LUT R4, R242, 0x34, RZ, 0xfc, !PT ;  /* 0x00000034f2047812 */ /* 0x000fe400078efcff */
[----:B------:R-:W-:-:S02]  /*18ed0*/  CS2R R28, SRZ ;  /* 0x00000000001c7805 */ /* 0x000fc4000001ff00 */
[C---:B------:R-:W-:Y:S02]  /*18ee0*/  LOP3.LUT R3, R242.reuse, 0x36, RZ, 0xfc, !PT ;  /* 0x00000036f2037812 */ /* 0x040fe400078efcff */
[----:B------:R-:W-:Y:S02]  /*18ef0*/  CS2R R30, SRZ ;  /* 0x00000000001e7805 */ /* 0x000fe4000001ff00 */
[C---:B------:R-:W-:Y:S02]  /*18f00*/  LOP3.LUT R5, R242.reuse, 0x38, RZ, 0xfc, !PT ;  /* 0x00000038f2057812 */ /* 0x040fe400078efcff */
[----:B------:R-:W-:Y:S02]  /*18f10*/  CS2R R32, SRZ ;  /* 0x0000000000207805 */ /* 0x000fe4000001ff00 */
[----:B------:R-:W-:Y:S02]  /*18f20*/  LOP3.LUT R4, R242, 0x3a, RZ, 0xfc, !PT ;  /* 0x0000003af2047812 */ /* 0x000fe400078efcff */
[----:B------:R-:W-:-:S02]  /*18f30*/  CS2R R34, SRZ ;  /* 0x0000000000227805 */ /* 0x000fc4000001ff00 */
[----:B------:R-:W-:Y:S02]  /*18f40*/  LOP3.LUT R3, R242, 0x3c, RZ, 0xfc, !PT ;  /* 0x0000003cf2037812 */ /* 0x000fe400078efcff */
        /* <DEDUP_REMOVED lines=22> */
[----:B------:R-:W-:Y:S01]  /*190b0*/  CS2R R80, SRZ ;  /* 0x0000000000507805 */ /* 0x000fe2000001ff00 */
[----:B------:R-:W-:Y:S01]  /*190c0*/  USHF.L.U32 UR43, UR10, 0x1, URZ ;  /* 0x000000010a2b7899 */ /* 0x000fe2000800063f */
[----:B------:R-:W-:-:S02]  /*190d0*/  CS2R R82, SRZ ;  /* 0x0000000000527805 */ /* 0x000fc4000001ff00 */
[----:B------:R-:W-:Y:S01]  /*190e0*/  CS2R R84, SRZ ;  /* 0x0000000000547805 */ /* 0x000fe2000001ff00 */
[----:B------:R-:W-:Y:S01]  /*190f0*/  USHF.L.U64.HI UR6, UR10, 0x1, UR11 ;  /* 0x000000010a067899 */ /* 0x000fe2000801020b */
[----:B------:R-:W-:Y:S02]  /*19100*/  CS2R R86, SRZ ;  /* 0x0000000000567805 */ /* 0x000fe4000001ff00 */
[----:B------:R-:W-:Y:S01]  /*19110*/  CS2R R88, SRZ ;  /* 0x0000000000587805 */ /* 0x000fe2000001ff00 */
[----:B------:R-:W-:Y:S01]  /*19120*/  UMOV UR5, URZ ;  /* 0x0000003f00057c82 */ /* 0x000fe20008000000 */
[----:B------:R-:W-:Y:S01]  /*19130*/  UMOV UR10, UR13 ;  /* 0x0000000d000a7c82 */ /* 0x000fe20008000000 */
[----:B------:R-:W-:Y:S01]  /*19140*/  UMOV UR11, UR14 ;  /* 0x0000000e000b7c82 */ /* 0x000fe20008000000 */
[----:B------:R-:W-:Y:S02]  /*19150*/  USHF.L.U32 UR44, UR9, 0x1, URZ ;  /* 0x00000001092c7899 */ /* 0x000fe4000800063f */
[----:B------:R-:W-:Y:S01]  /*19160*/  USHF.L.U64.HI UR42, UR9, 0x1, UR8 ;  /* 0x00000001092a7899 */ /* 0x000fe20008010208 */
[----:B------:R-:W-:Y:S01]  /*19170*/  UMOV UR4, URZ ;  /* 0x0000003f00047c82 */ /* 0x000fe20008000000 */
[----:B------:R-:W-:-:S02]  /*19180*/  UIADD3.X UR9, UR5, 0x40000040, URZ, UP0, !UPT ;  /* 0x4000004005097890 */ /* 0x000fc400087fe43f */
[----:B------:R-:W-:Y:S02]  /*19190*/  UIADD3.64 UR14, UR10, 0x2, URZ ;  /* 0x000000020a0e7897 */ /* 0x000fe4000fffe03f */
[----:B------:R-:W-:Y:S02]  /*191a0*/  UIADD3.64 UR18, UR10, 0x4, URZ ;  /* 0x000000040a127897 */ /* 0x000fe4000fffe03f */
[----:B------:R-:W-:Y:S02]  /*191b0*/  UIADD3.64 UR22, UR10, 0x7fe, URZ ;  /* 0x000007fe0a167897 */ /* 0x000fe4000fffe03f */
[----:B------:R-:W-:Y:S02]  /*191c0*/  UIADD3.64 UR26, UR10, 0x800, URZ ;  /* 0x000008000a1a7897 */ /* 0x000fe4000fffe03f */
[----:B------:R-:W-:Y:S01]  /*191d0*/  UIADD3.64 UR30, UR10, 0x802, URZ ;  /* 0x000008020a1e7897 */ /* 0x000fe2000fffe03f */
[----:B------:R-:W0:Y:S01]  /*191e0*/  LDC R239, c[0x0][0x230] ;  /* 0x00008c00ffef7b82 */ /* 0x000e220000000800 */
        /* <DEDUP_REMOVED lines=23> */
[----:B0-----:R-:W-:Y:S01]  /*19360*/  VIADD R239, R239, 0x3f ;  /* 0x0000003fefef7836 */ /* 0x001fe20000000000 */
[----:B------:R-:W-:Y:S02]  /*19370*/  CS2R R136, SRZ ;  /* 0x0000000000887805 */ /* 0x000fe4000001ff00 */
[----:B------:R-:W-:-:S02]  /*19380*/  CS2R R138, SRZ ;  /* 0x00000000008a7805 */ /* 0x000fc4000001ff00 */
[----:B------:R-:W-:Y:S02]  /*19390*/  CS2R R140, SRZ ;  /* 0x00000000008c7805 */ /* 0x000fe4000001ff00 */
[----:B------:R-:W-:Y:S02]  /*193a0*/  CS2R R142, SRZ ;  /* 0x00000000008e7805 */ /* 0x000fe4000001ff00 */
[----:B------:R-:W-:Y:S02]  /*193b0*/  SHF.R.S32.HI R242, RZ, 0x1f, R239 ;  /* 0x0000001ffff27819 */ /* 0x000fe400000114ef */
[----:B------:R-:W-:Y:S02]  /*193c0*/  CS2R R144, SRZ ;  /* 0x0000000000907805 */ /* 0x000fe4000001ff00 */
[----:B------:R-:W-:Y:S02]  /*193d0*/  CS2R R146, SRZ ;  /* 0x0000000000927805 */ /* 0x000fe4000001ff00 */
[----:B------:R-:W-:-:S02]  /*193e0*/  CS2R R148, SRZ ;  /* 0x0000000000947805 */ /* 0x000fc4000001ff00 */
[----:B------:R-:W-:Y:S02]  /*193f0*/  LEA.HI R242, R242, R239, RZ, 0x6 ;  /* 0x000000eff2f27211 */ /* 0x000fe400078f30ff */
[----:B------:R-:W-:Y:S02]  /*19400*/  CS2R R150, SRZ ;  /* 0x0000000000967805 */ /* 0x000fe4000001ff00 */
[C---:B---3--:R-:W-:Y:S01]  /*19410*/  LOP3.LUT R5, R0.reuse, 0x20, RZ, 0x3c, !PT ;  /* 0x0000002000057812 */ /* 0x048fe200078e3cff */
[----:B------:R-:W-:Y:S01]  /*19420*/  UMOV UR8, UR12 ;  /* 0x0000000c00087c82 */ /* 0x000fe20008000000 */
[----:B------:R-:W-:Y:S01]  /*19430*/  SHF.R.S32.HI R3, RZ, 0x6, R242 ;  /* 0x00000006ff037819 */ /* 0x000fe200000114f2 */
[----:B------:R-:W-:Y:S01]  /*19440*/  UIADD3.64 UR34, UR10, 0x804, URZ ;  /* 0x000008040a227897 */ /* 0x000fe2000fffe03f */
[C---:B------:R-:W-:Y:S01]  /*19450*/  LOP3.LUT R4, R0.reuse, 0x40, RZ, 0x3c, !PT ;  /* 0x0000004000047812 */ /* 0x040fe200078e3cff */
[----:B------:R-:W-:Y:S01]  /*19460*/  UIADD3.64 UR12, UR8, 0x80, URZ ;  /* 0x00000080080c7897 */ /* 0x000fe2000fffe03f */
[----:B------:R-:W-:Y:S01]  /*19470*/  LOP3.LUT R3, R0, 0x60, RZ, 0x3c, !PT ;  /* 0x0000006000037812 */ /* 0x000fe200078e3cff */
[----:B------:R-:W-:Y:S01]  /*19480*/  UIADD3.64 UR16, UR8, 0x100, URZ ;  /* 0x0000010008107897 */ /* 0x000fe2000fffe03f */
[----:B------:R-:W-:Y:S01]  /*19490*/  ULDC UR45, c[0x0][0x230] ;  /* 0x00008c00002d7ab9 */ /* 0x000fe20000000800 */
[----:B--2---:R-:W-:-:S10]  /*194a0*/  UMOV UR37, 0x40000040 ;  /* 0x4000004000257882 */ /* 0x004fd40000000000 */
.L_x_1:
[----:B------:R-:W2:Y:S04]  /*194b0*/  LDL R5, [R1+0x5e4] ;  /* 0x0005e40001057983 */ /* 0x000ea80000100800 */
[----:B------:R-:W2:Y:S04]  /*194c0*/  LDL R4, [R1+0x5f0] ;  /* 0x0005f00001047983 */ /* 0x000ea80000100800 */
        /* <DEDUP_REMOVED lines=20> */
[----:B0-----:R-:W3:Y:S04]  /*19610*/  LDL R127, [R1+0x6d8] ;  /* 0x0006d800017f7983 */ /* 0x001ee80000100800 */
[----:B------:R0:W-:Y:S04]  /*19620*/  STL [R1+0x1074], R128 ;  /* 0x0010748001007387 */ /* 0x0001e80000100800 */
[----:B0-----:R-:W4:Y:S01]  /*19630*/  LDL R128, [R1+0x5ec] ;  /* 0x0005ec0001807983 */ /* 0x001f220000100800 */
[----:B------:R-:W0:Y:S03]  /*19640*/  S2R R3, SR_TID.X ;  /* 0x0000000000037919 */ /* 0x000e260000002100 */
[----:B------:R1:W-:Y:S04]  /*19650*/  STL [R1+0x1070], R129 ;  /* 0x0010708101007387 */ /* 0x0003e80000100800 */
[----:B-1----:R-:W3:Y:S04]  /*19660*/  LDL R129, [R1+0x6d4] ;  /* 0x0006d40001817983 */ /* 0x002ee80000100800 */
[----:B------:R0:W-:Y:S04]  /*19670*/  STL [R1+0x106c], R130 ;  /* 0x00106c8201007387 */ /* 0x0001e80000100800 */
[----:B------:R-:W-:Y:S04]  /*19680*/  STL [R1+0x1068], R131 ;  /* 0x0010688301007387 */ /* 0x000fe80000100800 */
[----:B------:R1:W-:Y:S01]  /*19690*/  STL [R1+0x1064], R132 ;  /* 0x0010648401007387 */ /* 0x0003e20000100800 */
[----:B0-----:R-:W-:-:S03]  /*196a0*/  SHF.R.U32.HI R130, RZ, 0x6, R3 ;  /* 0x00000006ff827819 */ /* 0x001fc60000011603 */
[----:B-1----:R-:W3:Y:S01]  /*196b0*/  LDL R132, [R1+0x5e8] ;  /* 0x0005e80001847983 */ /* 0x002ee20000100800 */
[----:B------:R-:W-:Y:S01]  /*196c0*/  SGXT.U32 R130, R130, 0x1 ;  /* 0x000000018282781a */ /* 0x000fe20000000000 */
[----:B------:R-:W-:Y:S01]  /*196d0*/  UIMAD UR5, UR4, -0x40, UR45 ;  /* 0xffffffc0040578a4 */ /* 0x000fe2000f8e022d */
[----:B------:R-:W-:Y:S01]  /*196e0*/  SHF.R.U32.HI R3, RZ, 0x6, R3 ;  /* 0x00000006ff037819 */ /* 0x000fe20000011603 */
[----:B------:R0:W-:Y:S01]  /*196f0*/  STL [R1+0x1060], R133 ;  /* 0x0010608501007387 */ /* 0x0001e20000100800 */
[----:B------:R-:W-:Y:S02]  /*19700*/  LOP3.LUT R131, R130, 0x4, RZ, 0xfc, !PT ;  /* 0x0000000482837812 */ /* 0x000fe400078efcff */
[----:B------:R-:W-:Y:S01]  /*19710*/  SGXT.U32 R3, R3, 0x1 ;  /* 0x000000010303781a */ /* 0x000fe20000000000 */
[----:B------:R-:W-:Y:S01]  /*19720*/  STL [R1+0x105c], R134 ;  /* 0x00105c8601007387 */ /* 0x000fe20000100800 */
[----:B------:R-:W-:Y:S02]  /*19730*/  ISETP.GE.AND P1, PT, R131, UR5, PT ;  /* 0x0000000583007c0c */ /* 0x000fe4000bf26270 */
[----:B------:R-:W-:Y:S01]  /*19740*/  PRMT R168, RZ, 0x7610, R168 ;  /* 0x00007610ffa87816 */ /* 0x000fe200000000a8 */
[----:B------:R-:W-:Y:S01]  /*19750*/  STL [R1+0x1058], R135 ;  /* 0x0010588701007387 */ /* 0x000fe20000100800 */
[----:B------:R-:W-:-:S02]  /*19760*/  PRMT R182, RZ, 0x7610, R182 ;  /* 0x00007610ffb67816 */ /* 0x000fc400000000b6 */
[C---:B0-----:R-:W-:Y:S01]  /*19770*/  LOP3.LUT R133, R130.reuse, 0x2, RZ, 0xfc, !PT ;  /* 0x0000000282857812 */ /* 0x041fe200078efcff */
[----:B------:R-:W-:Y:S01]  /*19780*/  STL [R1+0x1054], R136 ;  /* 0x0010548801007387 */ /* 0x000fe20000100800 */
[----:B------:R-:W-:Y:S02]  /*19790*/  LOP3.LUT R130, R130, 0x6, RZ, 0xfc, !PT ;  /* 0x0000000682827812 */ /* 0x000fe400078efcff */
[----:B------:R-:W-:Y:S01]  /*197a0*/  ISETP.GE.AND P0, PT, R133, UR5, PT ;  /* 0x0000000585007c0c */ /* 0x000fe2000bf06270 */
[----:B------:R-:W-:Y:S01]  /*197b0*/  STL [R1+0x1050], R137 ;  /* 0x0010508901007387 */ /* 0x000fe20000100800 */
[----:B------:R-:W-:Y:S02]  /*197c0*/  ISETP.GE.AND P2, PT, R130, UR5, PT ;  /* 0x0000000582007c0c */ /* 0x000fe4000bf46270 */
[----:B------:R-:W-:Y:S01]  /*197d0*/  LOP3.LUT R130, R3, 0x8, RZ, 0xfc, !PT ;  /* 0x0000000803827812 */ /* 0x000fe200078efcff */
[----:B------:R-:W-:Y:S03]  /*197e0*/  STL [R1+0x104c], R138 ;  /* 0x00104c8a01007387 */ /* 0x000fe60000100800 */
[----:B------:R-:W-:Y:S01]  /*197f0*/  ISETP.GE.AND P3, PT, R130, UR5, PT ;  /* 0x0000000582007c0c */ /* 0x000fe2000bf66270 */
        /* <DEDUP_REMOVED lines=13> */
[----:B-----5:R0:W-:Y:S04]  /*198d0*/  STL [R1+0xf8c], R2 ;  /* 0x000f8c0201007387 */ /* 0x0201e80000100800 */
[----:B------:R-:W3:Y:S04]  /*198e0*/  LDL R131, [R1+0x5e0] ;  /* 0x0005e00001837983 */ /* 0x000ee80000100800 */
[----:B------:R-:W3:Y:S01]  /*198f0*/  LDL R130, [R1+0x6d0] ;  /* 0x0006d00001827983 */ /* 0x000ee20000100800 */
[----:B------:R-:W1:Y:S03]  /*19900*/  S2R R3, SR_TID.X ;  /* 0x0000000000037919 */ /* 0x000e660000002100 */
[----:B0-----:R-:W3:Y:S01]  /*19910*/  LDL R2, [R1+0x6c4] ;  /* 0x0006c40001027983 */ /* 0x001ee20000100800 */
[----:B------:R-:W-:-:S02]  /*19920*/  PRMT R186, RZ, 0x7610, R186 ;  /* 0x00007610ffba7816 */ /* 0x000fc400000000ba */
[----:B------:R-:W-:Y:S02]  /*19930*/  PRMT R18, RZ, 0x7610, R18 ;  /* 0x00007610ff127816 */ /* 0x000fe40000000012 */
[----:B-1----:R-:W-:-:S04]  /*19940*/  SHF.R.U32.HI R3, RZ, 0x6, R3 ;  /* 0x00000006ff037819 */ /* 0x002fc80000011603 */
[----:B------:R-:W-:Y:S01]  /*19950*/  SGXT.U32 R3, R3, 0x1 ;  /* 0x000000010303781a */ /* 0x000fe20000000000 */
[----:B--2---:R4:W2:Y:S02]  /*19960*/  @!P0 LDG.E.U16 R168, desc[UR40][R4.64] ;  /* 0x0000002804a88981 */ /* 0x0048a4000c1e1500 */
[----:B----4-:R-:W-:Y:S02]  /*19970*/  @!P1 IMAD.MOV.U32 R5, RZ, RZ, R128 ;  /* 0x000000ffff059224 */ /* 0x010fe400078e0080 */
[----:B------:R-:W4:Y:S01]  /*19980*/  LDL R128, [R1+0x6c8] ;  /* 0x0006c80001807983 */ /* 0x000f220000100800 */
[----:B---3--:R-:W-:-:S03]  /*19990*/  @!P1 IMAD.MOV.U32 R4, RZ, RZ, R127 ;  /* 0x000000ffff049224 */ /* 0x008fc600078e007f */
[----:B------:R-:W3:Y:S01]  /*199a0*/  LDL R127, [R1+0x6cc] ;  /* 0x0006cc00017f7983 */ /* 0x000ee20000100800 */
[----:B------:R-:W-:-:S03]  /*199b0*/  LOP3.LUT R133, R3, 0xa, RZ, 0xfc, !PT ;  /* 0x0000000a03857812 */ /* 0x000fc600078efcff */
[----:B------:R0:W2:Y:S01]  /*199c0*/  @!P1 LDG.E.U16 R182, desc[UR40][R4.64] ;  /* 0x0000002804b69981 */ /* 0x0000a2000c1e1500 */
[----:B------:R-:W-:Y:S01]  /*199d0*/  ISETP.GE.AND P0, PT, R133, UR5, PT ;  /* 0x0000000585007c0c */ /* 0x000fe2000bf06270 */
[----:B0-----:R-:W-:Y:S02]  /*199e0*/  @!P2 IMAD.MOV.U32 R4, RZ, RZ, R129 ;  /* 0x000000ffff04a224 */ /* 0x001fe400078e0081 */
[----:B------:R-:W2:Y:S01]  /*199f0*/  LDL R129, [R1+0x6c0] ;  /* 0x0006c00001817983 */ /* 0x000ea20000100800 */
[----:B------:R-:W-:-:S05]  /*19a00*/  @!P2 IMAD.MOV.U32 R5, RZ, RZ, R132 ;  /* 0x000000ffff05a224 */ /* 0x000fca00078e0084 */
[----:B------:R0:W2:Y:S02]  /*19a10*/  @!P2 LDG.E.U16 R186, desc[UR40][R4.64] ;  /* 0x0000002804baa981 */ /* 0x0000a4000c1e1500 */
[----:B0-----:R-:W-:Y:S02]  /*19a20*/  @!P3 IMAD.MOV.U32 R5, RZ, RZ, R131 ;  /* 0x000000ffff05b224 */ /* 0x001fe400078e0083 */
[----:B------:R-:W2:Y:S01]  /*19a30*/  LDL R131, [R1+0x6b8] ;  /* 0x0006b80001837983 */ /* 0x000ea20000100800 */
[----:B------:R-:W-:-:S03]  /*19a40*/  @!P3 IMAD.MOV.U32 R4, RZ, RZ, R130 ;  /* 0x000000ffff04b224 */ /* 0x000fc600078e0082 */
[----:B------:R-:W2:Y:S04]  /*19a50*/  LDL R130, [R1+0x6bc] ;  /* 0x0006bc0001827983 */ /* 0x000ea80000100800 */
[----:B------:R4:W2:Y:S01]  /*19a60*/  @!P3 LDG.E.U16 R18, desc[UR40][R4.64] ;  /* 0x000000280412b981 */ /* 0x0008a2000c1e1500 */
[----:B------:R-:W0:Y:S01]  /*19a70*/  S2R R3, SR_TID.X ;  /* 0x0000000000037919 */ /* 0x000e220000002100 */
[----:B----4-:R-:W-:Y:S02]  /*19a80*/  @!P0 IMAD.MOV.U32 R5, RZ, RZ, R128 ;  /* 0x000000ffff058224 */ /* 0x010fe400078e0080 */
[----:B------:R-:W4:Y:S01]  /*19a90*/  LDL R128, [R1+0x6b0] ;  /* 0x0006b00001807983 */ /* 0x000f220000100800 */
[----:B0-----:R-:W-:-:S04]  /*19aa0*/  SHF.R.U32.HI R3, RZ, 0x6, R3 ;  /* 0x00000006ff037819 */ /* 0x001fc80000011603 */
[----:B------:R-:W-:-:S04]  /*19ab0*/  SGXT.U32 R3, R3, 0x1 ;  /* 0x000000010303781a */ /* 0x000fc80000000000 */
[----:B------:R-:W-:Y:S02]  /*19ac0*/  LOP3.LUT R133, R3, 0xc, RZ, 0xfc, !PT ;  /* 0x0000000c03857812 */ /* 0x000fe400078efcff */
[----:B------:R-:W0:Y:S02]  /*19ad0*/  S2R R3, SR_TID.X ;  /* 0x0000000000037919 */ /* 0x000e240000002100 */
[----:B------:R-:W-:Y:S01]  /*19ae0*/  ISETP.GE.AND P1, PT, R133, UR5, PT ;  /* 0x0000000585007c0c */ /* 0x000fe2000bf26270 */
[----:B---3--:R-:W-:Y:S01]  /*19af0*/  @!P0 IMAD.MOV.U32 R4, RZ, RZ, R127 ;  /* 0x000000ffff048224 */ /* 0x008fe200078e007f */
[----:B------:R-:W-:Y:S01]  /*19b00*/  PRMT R163, RZ, 0x7610, R163 ;  /* 0x00007610ffa37816 */ /* 0x000fe200000000a3 */
[----:B------:R-:W3:Y:S01]  /*19b10*/  LDL R127, [R1+0x6b4] ;  /* 0x0006b400017f7983 */ /* 0x000ee20000100800 */
[----:B------:R-:W-:Y:S02]  /*19b20*/  PRMT R176, RZ, 0x7610, R176 ;  /* 0x00007610ffb07816 */ /* 0x000fe400000000b0 */
[----:B------:R-:W-:Y:S01]  /*19b30*/  PRMT R185, RZ, 0x7610, R185 ;  /* 0x00007610ffb97816 */ /* 0x000fe200000000b9 */
[----:B------:R-:W3:Y:S04]  /*19b40*/  LDL R133, [R1+0x688] ;  /* 0x0006880001857983 */ /* 0x000ee80000100800 */
[----:B------:R1:W3:Y:S02]  /*19b50*/  @!P0 LDG.E.U16 R163, desc[UR40][R4.64] ;  /* 0x0000002804a38981 */ /* 0x0002e4000c1e1500 */
[----:B-1----:R-:W-:-:S02]  /*19b60*/  @!P1 IMAD.MOV.U32 R4, RZ, RZ, R2 ;  /* 0x000000ffff049224 */ /* 0x002fc400078e0002 */
[----:B------:R-:W3:Y:S01]  /*19b70*/  LDL R2, [R1+0x6ac] ;  /* 0x0006ac0001027983 */ /* 0x000ee20000100800 */
[----:B0-----:R-:W-:-:S04]  /*19b80*/  SHF.R.U32.HI R3, RZ, 0x6, R3 ;  /* 0x00000006ff037819 */ /* 0x001fc80000011603 */
[----:B------:R-:W-:-:S04]  /*19b90*/  SGXT.U32 R3, R3, 0x1 ;  /* 0x000000010303781a */ /* 0x000fc80000000000 */
[----:B------:R-:W-:Y:S02]  /*19ba0*/  LOP3.LUT R132, R3, 0xe, RZ, 0xfc, !PT ;  /* 0x0000000e03847812 */ /* 0x000fe400078efcff */
[----:B------:R-:W0:Y:S02]  /*19bb0*/  S2R R3, SR_TID.X ;  /* 0x0000000000037919 */ /* 0x000e240000002100 */
[----:B------:R-:W-:Y:S01]  /*19bc0*/  ISETP.GE.AND P2, PT, R132, UR5, PT ;  /* 0x0000000584007c0c */ /* 0x000fe2000bf46270 */
[----:B--2---:R-:W-:Y:S02]  /*19bd0*/  @!P1 IMAD.MOV.U32 R5, RZ, RZ, R129 ;  /* 0x000000ffff059224 */ /* 0x004fe400078e0081 */
[----:B------:R-:W2:Y:S04]  /*19be0*/  LDL R129, [R1+0x6a8] ;  /* 0x0006a80001817983 */ /* 0x000ea80000100800 */
[----:B------:R1:W2:Y:S01]  /*19bf0*/  @!P1 LDG.E.U16 R176, desc[UR40][R4.64] ;  /* 0x0000002804b09981 */ /* 0x0002a2000c1e1500 */
[----:B0-----:R-:W-:-:S04]  /*19c00*/  SHF.R.U32.HI R3, RZ, 0x6, R3 ;  /* 0x00000006ff037819 */ /* 0x001fc80000011603 */
[----:B------:R-:W-:-:S04]  /*19c10*/  SGXT.U32 R3, R3, 0x1 ;  /* 0x000000010303781a */ /* 0x000fc80000000000 */
[----:B------:R-:W-:-:S04]  /*19c20*/  LOP3.LUT R132, R3, 0x10, RZ, 0xfc, !PT ;  /* 0x0000001003847812 */ /* 0x000fc800078efcff */
[----:B------:R-:W-:Y:S01]  /*19c30*/  ISETP.GE.AND P3, PT, R132, UR5, PT ;  /* 0x0000000584007c0c */ /* 0x000fe2000bf66270 */
[----:B-1----:R-:W-:Y:S02]  /*19c40*/  @!P2 IMAD.MOV.U32 R5, RZ, RZ, R131 ;  /* 0x000000ffff05a224 */ /* 0x002fe400078e0083 */
[----:B------:R-:W2:Y:S01]  /*19c50*/  LDL R131, [R1+0x6a0] ;  /* 0x0006a00001837983 */ /* 0x000ea20000100800 */
[----:B------:R-:W-:-:S03]  /*19c60*/  @!P2 IMAD.MOV.U32 R4, RZ, RZ, R130 ;  /* 0x000000ffff04a224 */ /* 0x000fc600078e0082 */
[----:B------:R-:W2:Y:S04]  /*19c70*/  LDL R130, [R1+0x6a4] ;  /* 0x0006a40001827983 */ /* 0x000ea80000100800 */
[----:B------:R4:W2:Y:S01]  /*19c80*/  @!P2 LDG.E.U16 R185, desc[UR40][R4.64] ;  /* 0x0000002804b9a981 */ /* 0x0008a2000c1e1500 */
[----:B------:R-:W0:Y:S02]  /*19c90*/  S2R R3, SR_TID.X ;  /* 0x0000000000037919 */ /* 0x000e240000002100 */
[----:B0-----:R-:W-:-:S04]  /*19ca0*/  SHF.R.U32.HI R3, RZ, 0x6, R3 ;  /* 0x00000006ff037819 */ /* 0x001fc80000011603 */
[----:B------:R-:W-:-:S04]  /*19cb0*/  SGXT.U32 R3, R3, 0x1 ;  /* 0x000000010303781a */ /* 0x000fc80000000000 */
[----:B------:R-:W-:Y:S01]  /*19cc0*/  LOP3.LUT R132, R3, 0x12, RZ, 0xfc, !PT ;  /* 0x0000001203847812 */ /* 0x000fe200078efcff */
[----:B----4-:R-:W-:Y:S02]  /*19cd0*/  @!P3 IMAD.MOV.U32 R5, RZ, RZ, R128 ;  /* 0x000000ffff05b224 */ /* 0x010fe400078e0080 */
[----:B------:R-:W4:Y:S01]  /*19ce0*/  LDL R128, [R1+0x698] ;  /* 0x0006980001807983 */ /* 0x000f220000100800 */
[----:B------:R-:W0:Y:S01]  /*19cf0*/  S2R R3, SR_TID.X ;  /* 0x0000000000037919 */ /* 0x000e220000002100 */
[----:B------:R-:W-:Y:S02]  /*19d00*/  ISETP.GE.AND P0, PT, R132, UR5, PT ;  /* 0x0000000584007c0c */ /* 0x000fe4000bf06270 */
[----:B0-----:R-:W-:-:S04]  /*19d10*/  SHF.R.U32.HI R3, RZ, 0x6, R3 ;  /* 0x00000006ff037819 */ /* 0x001fc80000011603 */
[----:B------:R-:W-:-:S04]  /*19d20*/  SGXT.U32 R3, R3, 0x1 ;  /* 0x000000010303781a */ /* 0x000fc80000000000 */
[----:B------:R-:W-:Y:S02]  /*19d30*/  LOP3.LUT R132, R3, 0x14, RZ, 0xfc, !PT ;  /* 0x0000001403847812 */ /* 0x000fe400078efcff */
[----:B------:R-:W0:Y:S02]  /*19d40*/  S2R R3, SR_TID.X ;  /* 0x0000000000037919 */ /* 0x000e240000002100 */
[----:B------:R-:W-:Y:S02]  /*19d50*/  ISETP.GE.AND P1, PT, R132, UR5, PT ;  /* 0x0000000584007c0c */ /* 0x000fe4000bf26270 */
[----:B0-----:R-:W-:-:S04]  /*19d60*/  SHF.R.U32.HI R3, RZ, 0x6, R3 ;  /* 0x00000006ff037819 */ /* 0x001fc80000011603 */
[----:B------:R-:W-:-:S04]  /*19d70*/  SGXT.U32 R3, R3, 0x1 ;  /* 0x000000010303781a */ /* 0x000fc80000000000 */
[----:B------:R-:W-:Y:S02]  /*19d80*/  LOP3.LUT R132, R3, 0x16, RZ, 0xfc, !PT ;  /* 0x0000001603847812 */ /* 0x000fe400078efcff */
[----:B------:R-:W0:Y:S01]  /*19d90*/  S2R R3, SR_TID.X ;  /* 0x0000000000037919 */ /* 0x000e220000002100 */
[----:B------:R-:W-:Y:S01]  /*19da0*/  PRMT R16, RZ, 0x7610, R16 ;  /* 0x00007610ff107816 */ /* 0x000fe20000000010 */
[----:B---3--:R-:W-:Y:S02]  /*19db0*/  @!P3 IMAD.MOV.U32 R4, RZ, RZ, R127 ;  /* 0x000000ffff04b224 */ /* 0x008fe400078e007f */
[----:B------:R-:W3:Y:S04]  /*19dc0*/  LDL R127, [R1+0x69c] ;  /* 0x00069c00017f7983 */ /* 0x000ee80000100800 */
[----:B------:R1:W3:Y:S01]  /*19dd0*/  @!P3 LDG.E.U16 R16, desc[UR40][R4.64] ;  /* 0x000000280410b981 */ /* 0x0002e2000c1e1500 */
[----:B------:R-:W-:Y:S01]  /*19de0*/  ISETP.GE.AND P2, PT, R132, UR5, PT ;  /* 0x0000000584007c0c */ /* 0x000fe2000bf46270 */
[----:B-1----:R-:W-:-:S02]  /*19df0*/  @!P0 IMAD.MOV.U32 R4, RZ, RZ, R2 ;  /* 0x000000ffff048224 */ /* 0x002fc400078e0002 */
[----:B------:R-:W3:Y:S01]  /*19e00*/  LDL R2, [R1+0x694] ;  /* 0x0006940001027983 */ /* 0x000ee20000100800 */
[----:B0-----:R-:W-:-:S04]  /*19e10*/  SHF.R.U32.HI R3, RZ, 0x6, R3 ;  /* 0x00000006ff037819 */ /* 0x001fc80000011603 */
[----:B------:R-:W-:-:S04]  /*19e20*/  SGXT.U32 R3, R3, 0x1 ;  /* 0x000000010303781a */ /* 0x000fc80000000000 */
[----:B------:R-:W-:Y:S02]  /*19e30*/  LOP3.LUT R132, R3, 0x18, RZ, 0xfc, !PT ;  /* 0x0000001803847812 */ /* 0x000fe400078efcff */
[----:B------:R-:W0:Y:S01]  /*19e40*/  S2R R3, SR_TID.X ;  /* 0x0000000000037919 */ /* 0x000e220000002100 */
[----:B------:R-:W-:Y:S01]  /*19e50*/  PRMT R156, RZ, 0x7610, R156 ;  /* 0x00007610ff9c7816 */ /* 0x000fe2000000009c */
[----:B--2---:R-:W-:Y:S01]  /*19e60*/  @!P0 IMAD.MOV.U32 R5, RZ, RZ, R129 ;  /* 0x000000ffff058224 */ /* 0x004fe200078e0081 */
[----:B------:R-:W-:Y:S01]  /*19e70*/  ISETP.GE.AND P3, PT, R132, UR5, PT ;  /* 0x0000000584007c0c */ /* 0x000fe2000bf66270 */
[----:B------:R-:W2:Y:S01]  /*19e80*/  LDL R129, [R1+0x690] ;  /* 0x0006900001817983 */ /* 0x000ea20000100800 */
[----:B------:R-:W-:-:S03]  /*19e90*/  PRMT R171, RZ, 0x7610, R171 ;  /* 0x00007610ffab7816 */ /* 0x000fc600000000ab */
[----:B------:R1:W2:Y:S02]  /*19ea0*/  @!P0 LDG.E.U16 R156, desc[UR40][R4.64] ;  /* 0x00000028049c8981 */ /* 0x0002a4000c1e1500 */
[----:B-1----:R-:W-:Y:S01]  /*19eb0*/  @!P1 IMAD.MOV.U32 R4, RZ, RZ, R130 ;  /* 0x000000ffff049224 */ /* 0x002fe200078e0082 */
[----:B0-----:R-:W-:-:S04]  /*19ec0*/  SHF.R.U32.HI R3, RZ, 0x6, R3 ;  /* 0x00000006ff037819 */ /* 0x001fc80000011603 */
[----:B------:R-:W-:-:S04]  /*19ed0*/  SGXT.U32 R3, R3, 0x1 ;  /* 0x000000010303781a */ /* 0x000fc80000000000 */
[----:B------:R-:W-:Y:S01]  /*19ee0*/  LOP3.LUT R132, R3, 0x1a, RZ, 0xfc, !PT ;  /* 0x0000001a03847812 */ /* 0x000fe200078efcff */
[----:B------:R-:W-:Y:S01]  /*19ef0*/  @!P1 IMAD.MOV.U32 R5, RZ, RZ, R131 ;  /* 0x000000ffff059224 */ /* 0x000fe200078e0083 */
[----:B------:R-:W-:Y:S01]  /*19f00*/  PRMT R184, RZ, 0x7610, R184 ;  /* 0x00007610ffb87816 */ /* 0x000fe200000000b8 */
[----:B------:R-:W0:Y:S01]  /*19f10*/  S2R R3, SR_TID.X ;  /* 0x0000000000037919 */ /* 0x000e220000002100 */
[----:B------:R-:W-:Y:S02]  /*19f20*/  ISETP.GE.AND P0, PT, R132, UR5, PT ;  /* 0x0000000584007c0c */ /* 0x000fe4000bf06270 */
[----:B------:R-:W2:Y:S04]  /*19f30*/  LDL R132, [R1+0x68c] ;  /* 0x00068c0001847983 */ /* 0x000ea80000100800 */
[----:B------:R4:W2:Y:S04]  /*19f40*/  @!P1 LDG.E.U16 R171, desc[UR40][R4.64] ;  /* 0x0000002804ab9981 */ /* 0x0008a8000c1e1500 */
[----:B------:R-:W2:Y:S01]  /*19f50*/  LDL R131, [R1+0x678] ;  /* 0x0006780001837983 */ /* 0x000ea20000100800 */
[----:B----4-:R-:W-:-:S03]  /*19f60*/  @!P2 IMAD.MOV.U32 R5, RZ, RZ, R128 ;  /* 0x000000ffff05a224 */ /* 0x010fc600078e0080 */
[----:B------:R-:W4:Y:S01]  /*19f70*/  LDL R128, [R1+0x680] ;  /* 0x0006800001807983 */ /* 0x000f220000100800 */
[----:B0-----:R-:W-:-:S04]  /*19f80*/  SHF.R.U32.HI R130, RZ, 0x6, R3 ;  /* 0x00000006ff827819 */ /* 0x001fc80000011603 */
[----:B------:R-:W-:-:S04]  /*19f90*/  SGXT.U32 R130, R130, 0x1 ;  /* 0x000000018282781a */ /* 0x000fc80000000000 */
[----:B------:R-:W-:-:S04]  /*19fa0*/  LOP3.LUT R130, R130, 0x1c, RZ, 0xfc, !PT ;  /* 0x0000001c82827812 */ /* 0x000fc800078efcff */
[----:B------:R-:W-:Y:S02]  /*19fb0*/  ISETP.GE.AND P1, PT, R130, UR5, PT ;  /* 0x0000000582007c0c */ /* 0x000fe4000bf26270 */
[----:B------:R-:W4:Y:S01]  /*19fc0*/  LDL R130, [R1+0x670] ;  /* 0x0006700001827983 */ /* 0x000f220000100800 */
[----:B------:R-:W-:Y:S02]  /*19fd0*/  PRMT R12, RZ, 0x7610, R12 ;  /* 0x00007610ff0c7816 */ /* 0x000fe4000000000c */
[----:B------:R-:W-:Y:S01]  /*19fe0*/  PRMT R22, RZ, 0x7610, R22 ;  /* 0x00007610ff167816 */ /* 0x000fe20000000016 */
[----:B---3--:R-:W-:Y:S02]  /*19ff0*/  @!P2 IMAD.MOV.U32 R4, RZ, RZ, R127 ;  /* 0x000000ffff04a224 */ /* 0x008fe400078e007f */
[----:B------:R-:W3:Y:S04]  /*1a000*/  LDL R127, [R1+0x684] ;  /* 0x00068400017f7983 */ /* 0x000ee80000100800 */
[----:B------:R0:W3:Y:S02]  /*1a010*/  @!P2 LDG.E.U16 R184, desc[UR40][R4.64] ;  /* 0x0000002804b8a981 */ /* 0x0000e4000c1e1500 */
[----:B0-----:R-:W-:-:S02]  /*1a020*/  @!P3 IMAD.MOV.U32 R4, RZ, RZ, R2 ;  /* 0x000000ffff04b224 */ /* 0x001fc400078e0002 */
[----:B------:R-:W3:Y:S01]  /*1a030*/  LDL R2, [R1+0x67c] ;  /* 0x00067c0001027983 */ /* 0x000ee20000100800 */
[----:B--2---:R-:W-:-:S03]  /*1a040*/  @!P3 IMAD.MOV.U32 R5, RZ, RZ, R129 ;  /* 0x000000ffff05b224 */ /* 0x004fc600078e0081 */
[----:B------:R-:W2:Y:S04]  /*1a050*/  LDL R129, [R1+0x674] ;  /* 0x0006740001817983 */ /* 0x000ea80000100800 */
[----:B------:R0:W2:Y:S02]  /*1a060*/  @!P3 LDG.E.U16 R12, desc[UR40][R4.64] ;  /* 0x00000028040cb981 */ /* 0x0000a4000c1e1500 */
[----:B0-----:R-:W-:Y:S02]  /*1a070*/  @!P0 IMAD.MOV.U32 R5, RZ, RZ, R133 ;  /* 0x000000ffff058224 */ /* 0x001fe400078e0085 */
[----:B------:R-:W-:-:S05]  /*1a080*/  @!P0 IMAD.MOV.U32 R4, RZ, RZ, R132 ;  /* 0x000000ffff048224 */ /* 0x000fca00078e0084 */
[----:B------:R4:W2:Y:S02]  /*1a090*/  @!P0 LDG.E.U16 R22, desc[UR40][R4.64] ;  /* 0x0000002804168981 */ /* 0x0008a4000c1e1500 */
[----:B----4-:R-:W-:Y:S02]  /*1a0a0*/  @!P1 IMAD.MOV.U32 R5, RZ, RZ, R128 ;  /* 0x000000ffff059224 */ /* 0x010fe400078e0080 */
[----:B------:R-:W4:Y:S01]  /*1a0b0*/  LDL R128, [R1+0x668] ;  /* 0x0006680001807983 */ /* 0x000f220000100800 */
[----:B------:R-:W-:-:S04]  /*1a0c0*/  SHF.R.U32.HI R3, RZ, 0x6, R3 ;  /* 0x00000006ff037819 */ /* 0x000fc80000011603 */
[----:B------:R-:W-:-:S04]  /*1a0d0*/  SGXT.U32 R3, R3, 0x1 ;  /* 0x000000010303781a */ /* 0x000fc80000000000 */
[----:B------:R-:W-:-:S04]  /*1a0e0*/  LOP3.LUT R3, R3, 0x1e, RZ, 0xfc, !PT ;  /* 0x0000001e03037812 */ /* 0x000fc800078efcff */
[----:B------:R-:W-:Y:S02]  /*1a0f0*/  ISETP.GE.AND P2, PT, R3, UR5, PT ;  /* 0x0000000503007c0c */ /* 0x000fe4000bf46270 */
[----:B------:R-:W0:Y:S02]  /*1a100*/  S2R R3, SR_TID.X ;  /* 0x0000000000037919 */ /* 0x000e240000002100 */
[--C-:B0-----:R-:W-:Y:S02]  /*1a110*/  SHF.R.U32.HI R134, RZ, 0x6, R3.reuse ;  /* 0x00000006ff867819 */ /* 0x101fe40000011603 */
[----:B------:R-:W-:-:S04]  /*1a120*/  SHF.R.U32.HI R3, RZ, 0x6, R3 ;  /* 0x00000006ff037819 */ /* 0x000fc80000011603 */
[----:B------:R-:W-:-:S04]  /*1a130*/  SGXT.U32 R3, R3, 0x1 ;  /* 0x000000010303781a */ /* 0x000fc80000000000 */
[----:B------:R-:W-:Y:S02]  /*1a140*/  LOP3.LUT R132, R3, 0x22, RZ, 0xfc, !PT ;  /* 0x0000002203847812 */ /* 0x000fe400078efcff */
[----:B------:R-:W0:Y:S02]  /*1a150*/  S2R R3, SR_TID.X ;  /* 0x0000000000037919 */ /* 0x000e240000002100 */
[----:B------:R-:W-:Y:S02]  /*1a160*/  ISETP.GE.AND P0, PT, R132, UR5, PT ;  /* 0x0000000584007c0c */ /* 0x000fe4000bf06270 */
[----:B------:R-:W-:Y:S02]  /*1a170*/  PRMT R165, RZ, 0x7610, R165 ;  /* 0x00007610ffa57816 */ /* 0x000fe400000000a5 */
[----:B------:R-:W-:Y:S02]  /*1a180*/  PRMT R183, RZ, 0x7610, R183 ;  /* 0x00007610ffb77816 */ /* 0x000fe400000000b7 */
[----:B0-----:R-:W-:Y:S01]  /*1a190*/  SHF.R.U32.HI R132, RZ, 0x6, R3 ;  /* 0x00000006ff847819 */ /* 0x001fe20000011603 */
[----:B---3--:R-:W-:Y:S01]  /*1a1a0*/  @!P1 IMAD.MOV.U32 R4, RZ, RZ, R127 ;  /* 0x000000ffff049224 */ /* 0x008fe200078e007f */
[----:B------:R-:W-:Y:S01]  /*1a1b0*/  SHF.R.U32.HI R3, RZ, 0x6, R3 ;  /* 0x00000006ff037819 */ /* 0x000fe20000011603 */
[----:B------:R-:W3:Y:S03]  /*1a1c0*/  LDL R127, [R1+0x66c] ;  /* 0x00066c00017f7983 */ /* 0x000ee60000100800 */
[----:B------:R-:W-:Y:S01]  /*1a1d0*/  SGXT.U32 R3, R3, 0x1 ;  /* 0x000000010303781a */ /* 0x000fe20000000000 */
[----:B------:R0:W3:Y:S03]  /*1a1e0*/  @!P1 LDG.E.U16 R165, desc[UR40][R4.64] ;  /* 0x0000002804a59981 */ /* 0x0000e6000c1e1500 */
[----:B------:R-:W-:Y:S01]  /*1a1f0*/  LOP3.LUT R3, R3, 0x26, RZ, 0xfc, !PT ;  /* 0x0000002603037812 */ /* 0x000fe200078efcff */
[----:B0-----:R-:W-:-:S02]  /*1a200*/  @!P2 IMAD.MOV.U32 R4, RZ, RZ, R2 ;  /* 0x000000ffff04a224 */ /* 0x001fc400078e0002 */
[----:B------:R-:W-:Y:S01]  /*1a210*/  @!P2 IMAD.MOV.U32 R5, RZ, RZ, R131 ;  /* 0x000000ffff05a224 */ /* 0x000fe200078e0083 */
[----:B------:R-:W-:Y:S01]  /*1a220*/  SGXT.U32 R134, R134, 0x1 ;  /* 0x000000018686781a */ /* 0x000fe20000000000 */
[----:B------:R-:W3:Y:S04]  /*1a230*/  LDL R2, [R1+0x664] ;  /* 0x0006640001027983 */ /* 0x000ee80000100800 */
[----:B------:R0:W3:Y:S01]  /*1a240*/  @!P2 LDG.E.U16 R183, desc[UR40][R4.64] ;  /* 0x0000002804b7a981 */ /* 0x0000e2000c1e1500 */
[----:B------:R-:W-:Y:S02]  /*1a250*/  ISETP.GE.AND P2, PT, R3, UR5, PT ;  /* 0x0000000503007c0c */ /* 0x000fe4000bf46270 */
[----:B------:R-:W1:Y:S01]  /*1a260*/  S2R R3, SR_TID.X ;  /* 0x0000000000037919 */ /* 0x000e620000002100 */
[----:B------:R-:W-:-:S04]  /*1a270*/  LOP3.LUT R134, R134, 0x20, RZ, 0xfc, !PT ;  /* 0x0000002086867812 */ /* 0x000fc800078efcff */
[----:B------:R-:W-:Y:S02]  /*1a280*/  ISETP.GE.AND P3, PT, R134, UR5, PT ;  /* 0x0000000586007c0c */ /* 0x000fe4000bf66270 */
[----:B------:R-:W-:Y:S02]  /*1a290*/  SGXT.U32 R132, R132, 0x1 ;  /* 0x000000018484781a */ /* 0x000fe40000000000 */
[----:B------:R-:W-:-:S09]  /*1a2a0*/  PRMT R11, RZ, 0x7610, R11 ;  /* 0x00007610ff0b7816 */ /* 0x000fd2000000000b */
[----:B0-----:R-:W-:Y:S02]  /*1a2b0*/  @!P3 IMAD.MOV.U32 R5, RZ, RZ, R130 ;  /* 0x000000ffff05b224 */ /* 0x001fe400078e0082 */
[----:B------:R-:W3:Y:S01]  /*1a2c0*/  LDL R130, [R1+0x660] ;  /* 0x0006600001827983 */ /* 0x000ee20000100800 */
[----:B--2---:R-:W-:Y:S01]  /*1a2d0*/  @!P3 IMAD.MOV.U32 R4, RZ, RZ, R129 ;  /* 0x000000ffff04b224 */ /* 0x004fe200078e0081 */
[----:B------:R-:W-:Y:S02]  /*1a2e0*/  LOP3.LUT R132, R132, 0x24, RZ, 0xfc, !PT ;  /* 0x0000002484847812 */ /* 0x000fe400078efcff */
[----:B------:R-:W2:Y:S01]  /*1a2f0*/  LDL R129, [R1+0x658] ;  /* 0x0006580001817983 */ /* 0x000ea20000100800 */
[----:B-1----:R-:W-:-:S03]  /*1a300*/  SHF.R.U32.HI R131, RZ, 0x6, R3 ;  /* 0x00000006ff837819 */ /* 0x002fc60000011603 */
[----:B------:R4:W2:Y:S01]  /*1a310*/  @!P3 LDG.E.U16 R11, desc[UR40][R4.64] ;  /* 0x00000028040bb981 */ /* 0x0008a2000c1e1500 */
[----:B------:R-:W-:-:S03]  /*1a320*/  SGXT.U32 R131, R131, 0x1 ;  /* 0x000000018383781a */ /* 0x000fc60000000000 */
[----:B------:R-:W2:Y:S01]  /*1a330*/  LDL R3, [R1+0x65c] ;  /* 0x00065c0001037983 */ /* 0x000ea20000100800 */
[----:B------:R-:W-:Y:S02]  /*1a340*/  LOP3.LUT R133, R131, 0x28, RZ, 0xfc, !PT ;  /* 0x0000002883857812 */ /* 0x000fe400078efcff */
[----:B------:R-:W-:Y:S02]  /*1a350*/  ISETP.GE.AND P1, PT, R132, UR5, PT ;  /* 0x0000000584007c0c */ /* 0x000fe4000bf26270 */
[----:B------:R-:W-:Y:S01]  /*1a360*/  ISETP.GE.AND P3, PT, R133, UR5, PT ;  /* 0x0000000585007c0c */ /* 0x000fe2000bf66270 */
[----:B------:R-:W2:Y:S04]  /*1a370*/  LDL R132, [R1+0x654] ;  /* 0x0006540001847983 */ /* 0x000ea80000100800 */
[----:B------:R-:W2:Y:S01]  /*1a380*/  LDL R133, [R1+0x650] ;  /* 0x0006500001857983 */ /* 0x000ea20000100800 */
[----:B----4-:R-:W-:-:S03]  /*1a390*/  @!P0 IMAD.MOV.U32 R5, RZ, RZ, R128 ;  /* 0x000000ffff058224 */ /* 0x010fc600078e0080 */
[----:B------:R-:W4:Y:S01]  /*1a3a0*/  LDL R128, [R1+0x648] ;  /* 0x0006480001807983 */ /* 0x000f220000100800 */
[----:B------:R-:W-:-:S04]  /*1a3b0*/  LOP3.LUT R131, R131, 0x2a, RZ, 0xfc, !PT ;  /* 0x0000002a83837812 */ /* 0x000fc800078efcff */
[----:B------:R-:W-:Y:S02]  /*1a3c0*/  ISETP.GE.AND P4, PT, R131, UR5, PT ;  /* 0x0000000583007c0c */ /* 0x000fe4000bf86270 */
[----:B------:R-:W0:Y:S01]  /*1a3d0*/  S2R R131, SR_TID.X ;  /* 0x0000000000837919 */ /* 0x000e220000002100 */
[----:B------:R-:W-:Y:S02]  /*1a3e0*/  PRMT R15, RZ, 0x7610, R15 ;  /* 0x00007610ff0f7816 */ /* 0x000fe4000000000f */
[----:B------:R-:W-:Y:S02]  /*1a3f0*/  PRMT R159, RZ, 0x7610, R159 ;  /* 0x00007610ff9f7816 */ /* 0x000fe4000000009f */
[----:B------:R-:W-:Y:S02]  /*1a400*/  PRMT R178, RZ, 0x7610, R178 ;  /* 0x00007610ffb27816 */ /* 0x000fe400000000b2 */
[----:B------:R-:W-:Y:S02]  /*1a410*/  PRMT R9, RZ, 0x7610, R9 ;  /* 0x00007610ff097816 */ /* 0x000fe40000000009 */
[----:B0-----:R-:W-:-:S04]  /*1a420*/  SHF.R.U32.HI R131, RZ, 0x6, R131 ;  /* 0x00000006ff837819 */ /* 0x001fc80000011683 */
[----:B------:R-:W-:-:S04]  /*1a430*/  SGXT.U32 R131, R131, 0x1 ;  /* 0x000000018383781a */ /* 0x000fc80000000000 */
[----:B------:R-:W-:Y:S01]  /*1a440*/  LOP3.LUT R131, R131, 0x2c, RZ, 0xfc, !PT ;  /* 0x0000002c83837812 */ /* 0x000fe200078efcff */
[----:B---3--:R-:W-:Y:S02]  /*1a450*/  @!P0 IMAD.MOV.U32 R4, RZ, RZ, R127 ;  /* 0x000000ffff048224 */ /* 0x008fe400078e007f */
[----:B------:R-:W3:Y:S04]  /*1a460*/  LDL R127, [R1+0x64c] ;  /* 0x00064c00017f7983 */ /* 0x000ee80000100800 */
[----:B------:R0:W3:Y:S02]  /*1a470*/  @!P0 LDG.E.U16 R15, desc[UR40][R4.64] ;  /* 0x00000028040f8981 */ /* 0x0000e4000c1e1500 */
[----:B0-----:R-:W-:Y:S02]  /*1a480*/  @!P1 IMAD.MOV.U32 R4, RZ, RZ, R2 ;  /* 0x000000ffff049224 */ /* 0x001fe400078e0002 */
[----:B------:R-:W3:Y:S01]  /*1a490*/  LDL R2, [R1+0x644] ;  /* 0x0006440001027983 */ /* 0x000ee20000100800 */
[----:B------:R-:W-:-:S03]  /*1a4a0*/  ISETP.GE.AND P0, PT, R131, UR5, PT ;  /* 0x0000000583007c0c */ /* 0x000fc6000bf06270 */
[----:B------:R-:W3:Y:S01]  /*1a4b0*/  LDL R131, [R1+0x638] ;  /* 0x0006380001837983 */ /* 0x000ee20000100800 */
[----:B------:R-:W-:-:S03]  /*1a4c0*/  @!P1 IMAD.MOV.U32 R5, RZ, RZ, R130 ;  /* 0x000000ffff059224 */ /* 0x000fc600078e0082 */
[----:B------:R-:W3:Y:S04]  /*1a4d0*/  LDL R130, [R1+0x640] ;  /* 0x0006400001827983 */ /* 0x000ee80000100800 */
[----:B------:R2:W3:Y:S02]  /*1a4e0*/  @!P1 LDG.E.U16 R159, desc[UR40][R4.64] ;  /* 0x00000028049f9981 */ /* 0x0004e4000c1e1500 */
[----:B--2---:R-:W-:Y:S02]  /*1a4f0*/  @!P2 IMAD.MOV.U32 R5, RZ, RZ, R129 ;  /* 0x000000ffff05a224 */ /* 0x004fe400078e0081 */
[----:B------:R-:W-:Y:S01]  /*1a500*/  @!P2 IMAD.MOV.U32 R4, RZ, RZ, R3 ;  /* 0x000000ffff04a224 */ /* 0x000fe200078e0003 */
[----:B------:R-:W2:Y:S04]  /*1a510*/  LDL R129, [R1+0x63c] ;  /* 0x00063c0001817983 */ /* 0x000ea80000100800 */
[----:B------:R0:W2:Y:S02]  /*1a520*/  @!P2 LDG.E.U16 R178, desc[UR40][R4.64] ;  /* 0x0000002804b2a981 */ /* 0x0000a4000c1e1500 */
[----:B0-----:R-:W-:-:S02]  /*1a530*/  @!P3 IMAD.MOV.U32 R4, RZ, RZ, R132 ;  /* 0x000000ffff04b224 */ /* 0x001fc400078e0084 */
[----:B------:R-:W-:-:S05]  /*1a540*/  @!P3 IMAD.MOV.U32 R5, RZ, RZ, R133 ;  /* 0x000000ffff05b224 */ /* 0x000fca00078e0085 */
[----:B------:R4:W2:Y:S02]  /*1a550*/  @!P3 LDG.E.U16 R9, desc[UR40][R4.64] ;  /* 0x000000280409b981 */ /* 0x0008a4000c1e1500 */
[----:B----4-:R-:W-:Y:S02]  /*1a560*/  @!P4 IMAD.MOV.U32 R5, RZ, RZ, R128 ;  /* 0x000000ffff05c224 */ /* 0x010fe400078e0080 */
[----:B------:R-:W4:Y:S01]  /*1a570*/  LDL R128, [R1+0x630] ;  /* 0x0006300001807983 */ /* 0x000f220000100800 */
[----:B------:R-:W0:Y:S02]  /*1a580*/  S2R R3, SR_TID.X ;  /* 0x0000000000037919 */ /* 0x000e240000002100 */
[----:B0-----:R-:W-:-:S04]  /*1a590*/  SHF.R.U32.HI R3, RZ, 0x6, R3 ;  /* 0x00000006ff037819 */ /* 0x001fc80000011603 */
[----:B------:R-:W-:-:S04]  /*1a5a0*/  SGXT.U32 R3, R3, 0x1 ;  /* 0x000000010303781a */ /* 0x000fc80000000000 */
[----:B------:R-:W-:Y:S02]  /*1a5b0*/  LOP3.LUT R132, R3, 0x2e, RZ, 0xfc, !PT ;  /* 0x0000002e03847812 */ /* 0x000fe400078efcff */
[----:B------:R-:W0:Y:S01]  /*1a5c0*/  S2R R3, SR_TID.X ;  /* 0x0000000000037919 */ /* 0x000e220000002100 */
[----:B------:R-:W-:Y:S02]  /*1a5d0*/  PRMT R14, RZ, 0x7610, R14 ;  /* 0x00007610ff0e7816 */ /* 0x000fe4000000000e */
[----:B------:R-:W-:Y:S02]  /*1a5e0*/  PRMT R21, RZ, 0x7610, R21 ;  /* 0x00007610ff157816 */ /* 0x000fe40000000015 */
[----:B------:R-:W-:Y:S01]  /*1a5f0*/  ISETP.GE.AND P1, PT, R132, UR5, PT ;  /* 0x0000000584007c0c */ /* 0x000fe2000bf26270 */
[----:B---3--:R-:W-:Y:S02]  /*1a600*/  @!P4 IMAD.MOV.U32 R4, RZ, RZ, R127 ;  /* 0x000000ffff04c224 */ /* 0x008fe400078e007f */
[----:B------:R-:W3:Y:S01]  /*1a610*/  LDL R127, [R1+0x634] ;  /* 0x00063400017f7983 */ /* 0x000ee20000100800 */
[----:B0-----:R-:W-:-:S03]  /*1a620*/  SHF.R.U32.HI R3, RZ, 0x6, R3 ;  /* 0x00000006ff037819 */ /* 0x001fc60000011603 */
[----:B------:R0:W3:Y:S01]  /*1a630*/  @!P4 LDG.E.U16 R14, desc[UR40][R4.64] ;  /* 0x00000028040ec981 */ /* 0x0000e2000c1e1500 */
[----:B------:R-:W-:-:S04]  /*1a640*/  SGXT.U32 R3, R3, 0x1 ;  /* 0x000000010303781a */ /* 0x000fc80000000000 */
[----:B------:R-:W-:Y:S01]  /*1a650*/  LOP3.LUT R132, R3, 0x30, RZ, 0xfc, !PT ;  /* 0x0000003003847812 */ /* 0x000fe200078efcff */
[----:B0-----:R-:W-:Y:S02]  /*1a660*/  @!P0 IMAD.MOV.U32 R4, RZ, RZ, R2 ;  /* 0x000000ffff048224 */ /* 0x001fe400078e0002 */
[----:B------:R-:W3:Y:S01]  /*1a670*/  LDL R2, [R1+0x62c] ;  /* 0x00062c0001027983 */ /* 0x000ee20000100800 */
[----:B------:R-:W-:Y:S01]  /*1a680*/  PRMT R167, RZ, 0x7610, R167 ;  /* 0x00007610ffa77816 */ /* 0x000fe200000000a7 */
[----:B------:R-:W-:Y:S02]  /*1a690*/  @!P0 IMAD.MOV.U32 R5, RZ, RZ, R130 ;  /* 0x000000ffff058224 */ /* 0x000fe400078e0082 */
[----:B------:R-:W3:Y:S04]  /*1a6a0*/  LDL R130, [R1+0x628] ;  /* 0x0006280001827983 */ /* 0x000ee80000100800 */
[----:B------:R0:W3:Y:S01]  /*1a6b0*/  @!P0 LDG.E.U16 R21, desc[UR40][R4.64] ;  /* 0x0000002804158981 */ /* 0x0000e2000c1e1500 */
[----:B------:R-:W-:Y:S01]  /*1a6c0*/  ISETP.GE.AND P0, PT, R132, UR5, PT ;  /* 0x0000000584007c0c */ /* 0x000fe2000bf06270 */
[----:B0-----:R-:W-:-:S02]  /*1a6d0*/  @!P1 IMAD.MOV.U32 R5, RZ, RZ, R131 ;  /* 0x000000ffff059224 */ /* 0x001fc400078e0083 */
[----:B--2---:R-:W-:Y:S01]  /*1a6e0*/  @!P1 IMAD.MOV.U32 R4, RZ, RZ, R129 ;  /* 0x000000ffff049224 */ /* 0x004fe200078e0081 */
[----:B------:R-:W2:Y:S04]  /*1a6f0*/  LDL R131, [R1+0x620] ;  /* 0x0006200001837983 */ /* 0x000ea80000100800 */
[----:B------:R-:W2:Y:S04]  /*1a700*/  LDL R129, [R1+0x624] ;  /* 0x0006240001817983 */ /* 0x000ea80000100800 */
[----:B------:R4:W2:Y:S02]  /*1a710*/  @!P1 LDG.E.U16 R167, desc[UR40][R4.64] ;  /* 0x0000002804a79981 */ /* 0x0008a4000c1e1500 */
[----:B----4-:R-:W-:-:S02]  /*1a720*/  @!P0 IMAD.MOV.U32 R5, RZ, RZ, R128 ;  /* 0x000000ffff058224 */ /* 0x010fc400078e0080 */
[----:B------:R-:W4:Y:S01]  /*1a730*/  LDL R128, [R1+0x618] ;  /* 0x0006180001807983 */ /* 0x000f220000100800 */
[----:B------:R-:W0:Y:S02]  /*1a740*/  S2R R3, SR_TID.X ;  /* 0x0000000000037919 */ /* 0x000e240000002100 */
        /* <DEDUP_REMOVED lines=9> */
[----:B---3--:R-:W-:Y:S02]  /*1a7e0*/  @!P0 IMAD.MOV.U32 R4, RZ, RZ, R127 ;  /* 0x000000ffff048224 */ /* 0x008fe400078e007f */
[----:B------:R-:W3:Y:S01]  /*1a7f0*/  LDL R127, [R1+0x61c] ;  /* 0x00061c00017f7983 */ /* 0x000ee20000100800 */
[----:B------:R-:W-:Y:S02]  /*1a800*/  PRMT R7, RZ, 0x7610, R7 ;  /* 0x00007610ff077816 */ /* 0x000fe40000000007 */
[----:B------:R-:W-:-:S04]  /*1a810*/  PRMT R10, RZ, 0x7610, R10 ;  /* 0x00007610ff0a7816 */ /* 0x000fc8000000000a */
[----:B------:R1:W3:Y:S01]  /*1a820*/  @!P0 LDG.E.U16 R7, desc[UR40][R4.64] ;  /* 0x0000002804078981 */ /* 0x0002e2000c1e1500 */
[----:B------:R-:W-:Y:S01]  /*1a830*/  ISETP.GE.AND P0, PT, R132, UR5, PT ;  /* 0x0000000584007c0c */ /* 0x000fe2000bf06270 */
[----:B-1----:R-:W-:Y:S02]  /*1a840*/  @!P1 IMAD.MOV.U32 R4, RZ, RZ, R2 ;  /* 0x000000ffff049224 */ /* 0x002fe400078e0002 */
[----:B------:R-:W3:Y:S01]  /*1a850*/  LDL R2, [R1+0x614] ;  /* 0x0006140001027983 */ /* 0x000ee20000100800 */
[----:B0-----:R-:W-:-:S04]  /*1a860*/  SHF.R.U32.HI R3, RZ, 0x6, R3 ;  /* 0x00000006ff037819 */ /* 0x001fc80000011603 */
[----:B------:R-:W-:-:S04]  /*1a870*/  SGXT.U32 R3, R3, 0x1 ;  /* 0x000000010303781a */ /* 0x000fc80000000000 */
[----:B------:R-:W-:Y:S01]  /*1a880*/  LOP3.LUT R132, R3, 0x36, RZ, 0xfc, !PT ;  /* 0x0000003603847812 */ /* 0x000fe200078efcff */
[----:B------:R-:W-:Y:S02]  /*1a890*/  @!P1 IMAD.MOV.U32 R5, RZ, RZ, R130 ;  /* 0x000000ffff059224 */ /* 0x000fe400078e0082 */
[----:B------:R-:W3:Y:S04]  /*1a8a0*/  LDL R130, [R1+0x610] ;  /* 0x0006100001827983 */ /* 0x000ee80000100800 */
[----:B------:R2:W3:Y:S01]  /*1a8b0*/  @!P1 LDG.E.U16 R10, desc[UR40][R4.64] ;  /* 0x00000028040a9981 */ /* 0x0004e2000c1e1500 */
[----:B------:R-:W-:Y:S02]  /*1a8c0*/  ISETP.GE.AND P1, PT, R132, UR5, PT ;  /* 0x0000000584007c0c */ /* 0x000fe4000bf26270 */
[----:B------:R-:W-:Y:S01]  /*1a8d0*/  PRMT R17, RZ, 0x7610, R17 ;  /* 0x00007610ff117816 */ /* 0x000fe20000000011 */
[----:B--2---:R-:W-:-:S02]  /*1a8e0*/  @!P0 IMAD.MOV.U32 R5, RZ, RZ, R131 ;  /* 0x000000ffff058224 */ /* 0x004fc400078e0083 */
[----:B------:R-:W2:Y:S01]  /*1a8f0*/  LDL R131, [R1+0x608] ;  /* 0x0006080001837983 */ /* 0x000ea20000100800 */
[----:B------:R-:W-:-:S03]  /*1a900*/  @!P0 IMAD.MOV.U32 R4, RZ, RZ, R129 ;  /* 0x000000ffff048224 */ /* 0x000fc600078e0081 */
[----:B------:R-:W2:Y:S04]  /*1a910*/  LDL R129, [R1+0x60c] ;  /* 0x00060c0001817983 */ /* 0x000ea80000100800 */
[----:B------:R4:W2:Y:S02]  /*1a920*/  @!P0 LDG.E.U16 R17, desc[UR40][R4.64] ;  /* 0x0000002804118981 */ /* 0x0008a4000c1e1500 */
[----:B----4-:R-:W-:Y:S02]  /*1a930*/  @!P1 IMAD.MOV.U32 R5, RZ, RZ, R128 ;  /* 0x000000ffff059224 */ /* 0x010fe400078e0080 */
[----:B------:R-:W4:Y:S01]  /*1a940*/  LDL R128, [R1+0x600] ;  /* 0x0006000001807983 */ /* 0x000f220000100800 */
[----:B------:R-:W0:Y:S02]  /*1a950*/  S2R R3, SR_TID.X ;  /* 0x0000000000037919 */ /* 0x000e240000002100 */
[----:B0-----:R-:W-:-:S04]  /*1a960*/  SHF.R.U32.HI R3, RZ, 0x6, R3 ;  /* 0x00000006ff037819 */ /* 0x001fc80000011603 */
[----:B------:R-:W-:-:S04]  /*1a970*/  SGXT.U32 R3, R3, 0x1 ;  /* 0x000000010303781a */ /* 0x000fc80000000000 */
[----:B------:R-:W-:Y:S02]  /*1a980*/  LOP3.LUT R132, R3, 0x38, RZ, 0xfc, !PT ;  /* 0x0000003803847812 */ /* 0x000fe400078efcff */
[----:B------:R-:W0:Y:S02]  /*1a990*/  S2R R3, SR_TID.X ;  /* 0x0000000000037919 */ /* 0x000e240000002100 */
[----:B------:R-:W-:Y:S02]  /*1a9a0*/  ISETP.GE.AND P0, PT, R132, UR5, PT ;  /* 0x0000000584007c0c */ /* 0x000fe4000bf06270 */
[----:B------:R-:W-:Y:S02]  /*1a9b0*/  PRMT R158, RZ, 0x7610, R158 ;  /* 0x00007610ff9e7816 */ /* 0x000fe4000000009e */
[----:B------:R-:W-:Y:S01]  /*1a9c0*/  PRMT R6, RZ, 0x7610, R6 ;  /* 0x00007610ff067816 */ /* 0x000fe20000000006 */
[----:B---3--:R-:W-:Y:S02]  /*1a9d0*/  @!P1 IMAD.MOV.U32 R4, RZ, RZ, R127 ;  /* 0x000000ffff049224 */ /* 0x008fe400078e007f */
[----:B------:R-:W3:Y:S01]  /*1a9e0*/  LDL R127, [R1+0x604] ;  /* 0x00060400017f7983 */ /* 0x000ee20000100800 */
[----:B0-----:R-:W-:-:S03]  /*1a9f0*/  SHF.R.U32.HI R132, RZ, 0x6, R3 ;  /* 0x00000006ff847819 */ /* 0x001fc60000011603 */
[----:B------:R0:W3:Y:S01]  /*1aa00*/  @!P1 LDG.E.U16 R158, desc[UR40][R4.64] ;  /* 0x00000028049e9981 */ /* 0x0000e2000c1e1500 */
[----:B------:R-:W-:Y:S02]  /*1aa10*/  SGXT.U32 R132, R132, 0x1 ;  /* 0x000000018484781a */ /* 0x000fe40000000000 */
[----:B------:R-:W-:Y:S02]  /*1aa20*/  SHF.R.U32.HI R3, RZ, 0x6, R3 ;  /* 0x00000006ff037819 */ /* 0x000fe40000011603 */
[----:B------:R-:W-:Y:S02]  /*1aa30*/  LOP3.LUT R132, R132, 0x3a, RZ, 0xfc, !PT ;  /* 0x0000003a84847812 */ /* 0x000fe400078efcff */
[----:B------:R-:W-:Y:S02]  /*1aa40*/  SGXT.U32 R3, R3, 0x1 ;  /* 0x000000010303781a */ /* 0x000fe40000000000 */
[----:B------:R-:W-:Y:S02]  /*1aa50*/  ISETP.GE.AND P1, PT, R132, UR5, PT ;  /* 0x0000000584007c0c */ /* 0x000fe4000bf26270 */
[----:B------:R-:W3:Y:S01]  /*1aa60*/  LDL R132, [R1+0x5f8] ;  /* 0x0005f80001847983 */ /* 0x000ee20000100800 */
[----:B0-----:R-:W-:Y:S01]  /*1aa70*/  @!P0 IMAD.MOV.U32 R4, RZ, RZ, R2 ;  /* 0x000000ffff048224 */ /* 0x001fe200078e0002 */
[----:B------:R-:W-:-:S02]  /*1aa80*/  LOP3.LUT R2, R3, 0x3c, RZ, 0xfc, !PT ;  /* 0x0000003c03027812 */ /* 0x000fc400078efcff */
[----:B------:R-:W-:Y:S01]  /*1aa90*/  PRMT R8, RZ, 0x7610, R8 ;  /* 0x00007610ff087816 */ /* 0x000fe20000000008 */
[----:B------:R-:W-:Y:S02]  /*1aaa0*/  @!P0 IMAD.MOV.U32 R5, RZ, RZ, R130 ;  /* 0x000000ffff058224 */ /* 0x000fe400078e0082 */
[----:B------:R-:W3:Y:S04]  /*1aab0*/  LDL R130, [R1+0x5fc] ;  /* 0x0005fc0001827983 */ /* 0x000ee80000100800 */
[----:B------:R2:W3:Y:S01]  /*1aac0*/  @!P0 LDG.E.U16 R6, desc[UR40][R4.64] ;  /* 0x0000002804068981 */ /* 0x0004e2000c1e1500 */
[----:B------:R-:W-:-:S03]  /*1aad0*/  ISETP.GE.AND P0, PT, R2, UR5, PT ;  /* 0x0000000502007c0c */ /* 0x000fc6000bf06270 */
[----:B------:R-:W3:Y:S04]  /*1aae0*/  LDL.LU R133, [R1+0x6e0] ;  /* 0x0006e00001857983 */ /* 0x000ee80000300800 */
[----:B------:R-:W3:Y:S01]  /*1aaf0*/  LDL.LU R2, [R1+0x6dc] ;  /* 0x0006dc0001027983 */ /* 0x000ee20000300800 */
[----:B--2---:R-:W-:Y:S01]  /*1ab00*/  @!P1 IMAD.MOV.U32 R5, RZ, RZ, R131 ;  /* 0x000000ffff059224 */ /* 0x004fe200078e0083 */
[----:B------:R-:W0:Y:S01]  /*1ab10*/  S2R R3, SR_TID.X ;  /* 0x0000000000037919 */ /* 0x000e220000002100 */
[----:B------:R-:W-:Y:S01]  /*1ab20*/  @!P1 IMAD.MOV.U32 R4, RZ, RZ, R129 ;  /* 0x000000ffff049224 */ /* 0x000fe200078e0081 */
[----:B------:R-:W2:Y:S04]  /*1ab30*/  LDL R131, [R1+0x6fc] ;  /* 0x0006fc0001837983 */ /* 0x000ea80000100800 */
[----:B------:R4:W2:Y:S04]  /*1ab40*/  @!P1 LDG.E.U16 R8, desc[UR40][R4.64] ;  /* 0x0000002804089981 */ /* 0x0008a8000c1e1500 */
[----:B------:R-:W2:Y:S04]  /*1ab50*/  LDL R134, [R1+0xaf0] ;  /* 0x000af00001867983 */ /* 0x000ea80000100800 */
[----:B------:R-:W2:Y:S01]  /*1ab60*/  LDL R143, [R1+0x6ec] ;  /* 0x0006ec00018f7983 */ /* 0x000ea20000100800 */
[----:B------:R-:W-:-:S03]  /*1ab70*/  PRMT R13, RZ, 0x7610, R13 ;  /* 0x00007610ff0d7816 */ /* 0x000fc6000000000d */
[----:B------:R-:W2:Y:S04]  /*1ab80*/  LDL R141, [R1+0xad8] ;  /* 0x000ad800018d7983 */ /* 0x000ea80000100800 */
[----:B------:R-:W2:Y:S01]  /*1ab90*/  LDL R140, [R1+0xadc] ;  /* 0x000adc00018c7983 */ /* 0x000ea20000100800 */
[----:B------:R-:W-:-:S03]  /*1aba0*/  PRMT R152, RZ, 0x7610, R152 ;  /* 0x00007610ff987816 */ /* 0x000fc60000000098 */
[----:B------:R-:W2:Y:S04]  /*1abb0*/  LDL R138, [R1+0xab8] ;  /* 0x000ab800018a7983 */ /* 0x000ea80000100800 */
[----:B------:R-:W2:Y:S01]  /*1abc0*/  LDL R135, [R1+0xabc] ;  /* 0x000abc0001877983 */ /* 0x000ea20000100800 */
[----:B----4-:R-:W-:-:S03]  /*1abd0*/  @!P0 IMAD.MOV.U32 R5, RZ, RZ, R128 ;  /* 0x000000ffff058224 */ /* 0x010fc600078e0080 */
[----:B------:R-:W4:Y:S01]  /*1abe0*/  LDL R128, [R1+0xafc] ;  /* 0x000afc0001807983 */ /* 0x000f220000100800 */
[----:B------:R-:W1:Y:S01]  /*1abf0*/  S2R R129, SR_TID.X ;  /* 0x0000000000817919 */ /* 0x000e620000002100 */
[----:B0-----:R-:W-:-:S04]  /*1ac00*/  SHF.R.U32.HI R3, RZ, 0x6, R3 ;  /* 0x00000006ff037819 */ /* 0x001fc80000011603 */
[----:B------:R-:W-:-:S04]  /*1ac10*/  SGXT.U32 R3, R3, 0x1 ;  /* 0x000000010303781a */ /* 0x000fc80000000000 */
[----:B------:R-:W-:-:S04]  /*1ac20*/  LOP3.LUT R3, R3, 0x3e, RZ, 0xfc, !PT ;  /* 0x0000003e03037812 */ /* 0x000fc800078efcff */
[----:B------:R-:W-:Y:S02]  /*1ac30*/  ISETP.GE.AND P1, PT, R3, UR5, PT ;  /* 0x0000000503007c0c */ /* 0x000fe4000bf26270 */
[----:B-1----:R-:W-:-:S04]  /*1ac40*/  SHF.R.U32.HI R3, RZ, 0x6, R129 ;  /* 0x00000006ff037819 */ /* 0x002fc80000011681 */
[----:B------:R-:W-:Y:S01]  /*1ac50*/  SGXT.U32 R3, R3, 0x1 ;  /* 0x000000010303781a */ /* 0x000fe20000000000 */
[----:B---3--:R-:W-:Y:S02]  /*1ac60*/  @!P0 IMAD.MOV.U32 R4, RZ, RZ, R127 ;  /* 0x000000ffff048224 */ /* 0x008fe400078e007f */
[----:B------:R-:W0:Y:S03]  /*1ac70*/  S2R R127, SR_TID.X ;  /* 0x00000000007f7919 */ /* 0x000e260000002100 */
[----:B------:R1:W3:Y:S01]  /*1ac80*/  @!P0 LDG.E.U16 R13, desc[UR40][R4.64] ;  /* 0x00000028040d8981 */ /* 0x0002e2000c1e1500 */
[----:B------:R-:W-:Y:S01]  /*1ac90*/  ISETP.GE.AND P0, PT, R3, UR5, PT ;  /* 0x0000000503007c0c */ /* 0x000fe2000bf06270 */
[----:B-1----:R-:W-:Y:S02]  /*1aca0*/  @!P1 IMAD.MOV.U32 R5, RZ, RZ, R132 ;  /* 0x000000ffff059224 */ /* 0x002fe400078e0084 */
[----:B------:R-:W3:Y:S01]  /*1acb0*/  LDL R132, [R1+0xa98] ;  /* 0x000a980001847983 */ /* 0x000ee20000100800 */
[----:B------:R-:W-:-:S02]  /*1acc0*/  PRMT R3, RZ, 0x7610, R3 ;  /* 0x00007610ff037816 */ /* 0x000fc40000000003 */
[----:B0-----:R-:W-:Y:S01]  /*1acd0*/  LOP3.LUT R127, R127, 0x3f, RZ, 0xc0, !PT ;  /* 0x0000003f7f7f7812 */ /* 0x001fe200078ec0ff */
[----:B------:R-:W-:Y:S02]  /*1ace0*/  @!P1 IMAD.MOV.U32 R4, RZ, RZ, R130 ;  /* 0x000000ffff049224 */ /* 0x000fe400078e0082 */
[----:B------:R-:W3:Y:S04]  /*1acf0*/  LDL R130, [R1+0xa9c] ;  /* 0x000a9c0001827983 */ /* 0x000ee80000100800 */
[----:B------:R0:W3:Y:S01]  /*1ad00*/  @!P1 LDG.E.U16 R152, desc[UR40][R4.64] ;  /* 0x0000002804989981 */ /* 0x0000e2000c1e1500 */
[----:B------:R-:W-:Y:S01]  /*1ad10*/  ISETP.GE.AND P1, PT, R127, UR5, PT ;  /* 0x000000057f007c0c */ /* 0x000fe2000bf26270 */
[----:B0-----:R-:W-:Y:S02]  /*1ad20*/  @!P0 IMAD.MOV.U32 R4, RZ, RZ, R133 ;  /* 0x000000ffff048224 */ /* 0x001fe400078e0085 */
[----:B------:R-:W-:Y:S01]  /*1ad30*/  @!P0 IMAD.MOV.U32 R5, RZ, RZ, R2 ;  /* 0x000000ffff058224 */ /* 0x000fe200078e0002 */
[----:B------:R0:W-:Y:S04]  /*1ad40*/  STL [R1+0xf90], R2 ;  /* 0x000f900201007387 */ /* 0x0001e80000100800 */
[----:B------:R2:W3:Y:S01]  /*1ad50*/  @!P0 LDG.E.U16 R3, desc[UR40][R4.64] ;  /* 0x0000002804038981 */ /* 0x0004e2000c1e1500 */
[----:B------:R-:W-:Y:S04]  /*1ad60*/  BAR.SYNC.DEFER_BLOCKING 0x0 ;  /* 0x0000000000007b1d */ /* 0x000fe80000010000 */
[----:B--2---:R-:W-:-:S02]  /*1ad70*/  @!P1 IMAD.MOV.U32 R5, RZ, RZ, R131 ;  /* 0x000000ffff059224 */ /* 0x004fc400078e0083 */
[----:B------:R-:W2:Y:S01]  /*1ad80*/  LDL R131, [R1+0xa78] ;  /* 0x000a780001837983 */ /* 0x000ea20000100800 */
[----:B------:R-:W-:Y:S02]  /*1ad90*/  PRMT R20, RZ, 0x7610, R20 ;  /* 0x00007610ff147816 */ /* 0x000fe40000000014 */
[----:B------:R-:W-:Y:S01]  /*1ada0*/  PRMT R19, RZ, 0x7610, R19 ;  /* 0x00007610ff137816 */ /* 0x000fe20000000013 */
[----:B0-----:R-:W2:Y:S01]  /*1adb0*/  LDL R2, [R1+0xa5c] ;  /* 0x000a5c0001027983 */ /* 0x001ea20000100800 */
[----:B----4-:R-:W-:-:S03]  /*1adc0*/  @!P1 IMAD.MOV.U32 R4, RZ, RZ, R128 ;  /* 0x000000ffff049224 */ /* 0x010fc600078e0080 */
[----:B------:R-:W4:Y:S04]  /*1add0*/  LDL R128, [R1+0xa7c] ;  /* 0x000a7c0001807983 */ /* 0x000f280000100800 */
[----:B------:R0:W4:Y:S01]  /*1ade0*/  @!P1 LDG.E.U16 R20, desc[UR40][R4.64] ;  /* 0x0000002804149981 */ /* 0x000122000c1e1500 */
[----:B------:R-:W-:Y:S01]  /*1adf0*/  PRMT R23, RZ, 0x7610, R23 ;  /* 0x00007610ff177816 */ /* 0x000fe20000000017 */
[----:B0-----:R-:W-:Y:S02]  /*1ae00*/  @!P1 IMAD.MOV.U32 R4, RZ, RZ, R134 ;  /* 0x000000ffff049224 */ /* 0x001fe400078e0086 */
[----:B------:R-:W-:Y:S01]  /*1ae10*/  @!P1 IMAD.MOV.U32 R5, RZ, RZ, R143 ;  /* 0x000000ffff059224 */ /* 0x000fe200078e008f */
[----:B------:R-:W4:Y:S04]  /*1ae20*/  LDL R134, [R1+0xa58] ;  /* 0x000a580001867983 */ /* 0x000f280000100800 */
[----:B------:R0:W4:Y:S01]  /*1ae30*/  @!P1 LDG.E.U16 R19, desc[UR40][R4.64] ;  /* 0x0000002804139981 */ /* 0x000122000c1e1500 */
[----:B------:R-:W-:Y:S01]  /*1ae40*/  PRMT R153, RZ, 0x7610, R153 ;  /* 0x00007610ff997816 */ /* 0x000fe20000000099 */
[----:B0-----:R-:W-:-:S02]  /*1ae50*/  @!P1 IMAD.MOV.U32 R4, RZ, RZ, R140 ;  /* 0x000000ffff049224 */ /* 0x001fc400078e008c */
[----:B------:R-:W-:Y:S01]  /*1ae60*/  @!P1 IMAD.MOV.U32 R5, RZ, RZ, R141 ;  /* 0x000000ffff059224 */ /* 0x000fe200078e008d */
[----:B------:R-:W-:Y:S01]  /*1ae70*/  PRMT R154, RZ, 0x7610, R154 ;  /* 0x00007610ff9a7816 */ /* 0x000fe2000000009a */
[----:B------:R-:W4:Y:S04]  /*1ae80*/  LDL R141, [R1+0x9f8] ;  /* 0x0009f800018d7983 */ /* 0x000f280000100800 */
[----:B------:R0:W4:Y:S04]  /*1ae90*/  @!P1 LDG.E.U16 R23, desc[UR40][R4.64] ;  /* 0x0000002804179981 */ /* 0x000128000c1e1500 */
[----:B------:R-:W4:Y:S01]  /*1aea0*/  LDL R140, [R1+0x9fc] ;  /* 0x0009fc00018c7983 */ /* 0x000f220000100800 */
[----:B0-----:R-:W-:-:S02]  /*1aeb0*/  @!P1 IMAD.MOV.U32 R4, RZ, RZ, R135 ;  /* 0x000000ffff049224 */ /* 0x001fc400078e0087 */
[----:B------:R-:W-:Y:S01]  /*1aec0*/  @!P1 IMAD.MOV.U32 R5, RZ, RZ, R138 ;  /* 0x000000ffff059224 */ /* 0x000fe200078e008a */
[----:B------:R-:W-:Y:S01]  /*1aed0*/  PRMT R155, RZ, 0x7610, R155 ;  /* 0x00007610ff9b7816 */ /* 0x000fe2000000009b */
[----:B------:R-:W4:Y:S04]  /*1aee0*/  LDL R138, [R1+0x9d8] ;  /* 0x0009d800018a7983 */ /* 0x000f280000100800 */
[----:B------:R3:W4:Y:S04]  /*1aef0*/  @!P1 LDG.E.U16 R153, desc[UR40][R4.64] ;  /* 0x0000002804999981 */ /* 0x000728000c1e1500 */
[----:B------:R-:W4:Y:S01]  /*1af00*/  LDL R135, [R1+0x9dc] ;  /* 0x0009dc0001877983 */ /* 0x000f220000100800 */
[----:B---3--:R-:W-:-:S03]  /*1af10*/  @!P1 IMAD.MOV.U32 R5, RZ, RZ, R132 ;  /* 0x000000ffff059224 */ /* 0x008fc600078e0084 */
[----:B------:R-:W3:Y:S01]  /*1af20*/  LDL R132, [R1+0xa38] ;  /* 0x000a380001847983 */ /* 0x000ee20000100800 */
[----:B------:R-:W-:-:S03]  /*1af30*/  @!P1 IMAD.MOV.U32 R4, RZ, RZ, R130 ;  /* 0x000000ffff049224 */ /* 0x000fc600078e0082 */
[----:B------:R-:W3:Y:S04]  /*1af40*/  LDL R130, [R1+0xa3c] ;  /* 0x000a3c0001827983 */ /* 0x000ee80000100800 */
[----:B------:R2:W3:Y:S02]  /*1af50*/  @!P1 LDG.E.U16 R154, desc[UR40][R4.64] ;  /* 0x00000028049a9981 */ /* 0x0004e4000c1e1500 */
[----:B--2---:R-:W-:Y:S02]  /*1af60*/  @!P1 IMAD.MOV.U32 R5, RZ, RZ, R131 ;  /* 0x000000ffff059224 */ /* 0x004fe400078e0083 */
[----:B------:R-:W2:Y:S01]  /*1af70*/  LDL R131, [R1+0xa18] ;  /* 0x000a180001837983 */ /* 0x000ea20000100800 */
[----:B----4-:R-:W-:-:S03]  /*1af80*/  @!P1 IMAD.MOV.U32 R4, RZ, RZ, R128 ;  /* 0x000000ffff049224 */ /* 0x010fc600078e0080 */
[----:B------:R-:W4:Y:S04]  /*1af90*/  LDL R128, [R1+0xa1c] ;  /* 0x000a1c0001807983 */ /* 0x000f280000100800 */
[----:B------:R0:W4:Y:S02]  /*1afa0*/  @!P1 LDG.E.U16 R155, desc[UR40][R4.64] ;  /* 0x00000028049b9981 */ /* 0x000124000c1e1500 */
[----:B0-----:R-:W-:Y:S02]  /*1afb0*/  @!P1 IMAD.MOV.U32 R4, RZ, RZ, R2 ;  /* 0x000000ffff049224 */ /* 0x001fe400078e0002 */
[----:B------:R-:W-:Y:S01]  /*1afc0*/  @!P1 IMAD.MOV.U32 R5, RZ, RZ, R134 ;  /* 0x000000ffff059224 */ /* 0x000fe200078e0086 */
[----:B------:R-:W4:Y:S04]  /*1afd0*/  LDL R2, [R1+0x9bc] ;  /* 0x0009bc0001027983 */ /* 0x000f280000100800 */
[----:B------:R-:W4:Y:S01]  /*1afe0*/  LDL R134, [R1+0x9b8] ;  /* 0x0009b80001867983 */ /* 0x000f220000100800 */
[----:B------:R-:W-:-:S06]  /*1aff0*/  PRMT R157, RZ, 0x7610, R157 ;  /* 0x00007610ff9d7816 */ /* 0x000fcc000000009d */
[----:B------:R3:W4:Y:S01]  /*1b000*/  @!P1 LDG.E.U16 R157, desc[UR40][R4.64] ;  /* 0x00000028049d9981 */ /* 0x000722000c1e1500 */
[----:B------:R-:W-:Y:S01]  /*1b010*/  PRMT R160, RZ, 0x7610, R160 ;  /* 0x00007610ffa07816 */ /* 0x000fe200000000a0 */
[----:B---3--:R-:W-:Y:S02]  /*1b020*/  @!P1 IMAD.MOV.U32 R5, RZ, RZ, R132 ;  /* 0x000000ffff059224 */ /* 0x008fe400078e0084 */
[----:B------:R-:W3:Y:S01]  /*1b030*/  LDL R132, [R1+0x998] ;  /* 0x0009980001847983 */ /* 0x000ee20000100800 */
[----:B------:R-:W-:-:S03]  /*1b040*/  @!P1 IMAD.MOV.U32 R4, RZ, RZ, R130 ;  /* 0x000000ffff049224 */ /* 0x000fc600078e0082 */
[----:B------:R-:W3:Y:S04]  /*1b050*/  LDL R130, [R1+0x99c] ;  /* 0x00099c0001827983 */ /* 0x000ee80000100800 */
[----:B------:R2:W3:Y:S02]  /*1b060*/  @!P1 LDG.E.U16 R160, desc[UR40][R4.64] ;  /* 0x0000002804a09981 */ /* 0x0004e4000c1e1500 */
[----:B--2---:R-:W-:Y:S02]  /*1b070*/  @!P1 IMAD.MOV.U32 R5, RZ, RZ, R131 ;  /* 0x000000ffff059224 */ /* 0x004fe400078e0083 */
[----:B------:R-:W2:Y:S01]  /*1b080*/  LDL R131, [R1+0x978] ;  /* 0x0009780001837983 */ /* 0x000ea20000100800 */
[----:B----4-:R-:W-:-:S03]  /*1b090*/  @!P1 IMAD.MOV.U32 R4, RZ, RZ, R128 ;  /* 0x000000ffff049224 */ /* 0x010fc600078e0080 */
[----:B------:R-:W4:Y:S01]  /*1b0a0*/  LDL R128, [R1+0x97c] ;  /* 0x00097c0001807983 */ /* 0x000f220000100800 */
[----:B------:R-:W-:Y:S02]  /*1b0b0*/  PRMT R161, RZ, 0x7610, R161 ;  /* 0x00007610ffa17816 */ /* 0x000fe400000000a1 */
[----:B------:R-:W-:-:S04]  /*1b0c0*/  PRMT R162, RZ, 0x7610, R162 ;  /* 0x00007610ffa27816 */ /* 0x000fc800000000a2 */
[----:B------:R0:W4:Y:S01]  /*1b0d0*/  @!P1 LDG.E.U16 R161, desc[UR40][R4.64] ;  /* 0x0000002804a19981 */ /* 0x000122000c1e1500 */
[----:B------:R-:W-:Y:S01]  /*1b0e0*/  PRMT R164, RZ, 0x7610, R164 ;  /* 0x00007610ffa47816 */ /* 0x000fe200000000a4 */
[----:B0-----:R-:W-:Y:S02]  /*1b0f0*/  @!P1 IMAD.MOV.U32 R4, RZ, RZ, R140 ;  /* 0x000000ffff049224 */ /* 0x001fe400078e008c */
        /* <DEDUP_REMOVED lines=13> */
[----:B------:R-:W4:Y:S04]  /*1b1d0*/  LDL R2, [R1+0x95c] ;  /* 0x00095c0001027983 */ /* 0x000f280000100800 */
[----:B------:R-:W4:Y:S04]  /*1b1e0*/  LDL R134, [R1+0x958] ;  /* 0x0009580001867983 */ /* 0x000f280000100800 */
[----:B------:R3:W4:Y:S02]  /*1b1f0*/  @!P1 LDG.E.U16 R166, desc[UR40][R4.64] ;  /* 0x0000002804a69981 */ /* 0x000724000c1e1500 */
[----:B---3--:R-:W-:-:S02]  /*1b200*/  @!P1 IMAD.MOV.U32 R5, RZ, RZ, R132 ;  /* 0x000000ffff059224 */ /* 0x008fc400078e0084 */
        /* <DEDUP_REMOVED lines=8> */
[----:B------:R-:W-:-:S06]  /*1b290*/  PRMT R170, RZ, 0x7610, R170 ;  /* 0x00007610ffaa7816 */ /* 0x000fcc00000000aa */
[----:B------:R0:W4:Y:S01]  /*1b2a0*/  @!P1 LDG.E.U16 R170, desc[UR40][R4.64] ;  /* 0x0000002804aa9981 */ /* 0x000122000c1e1500 */
[----:B------:R-:W-:Y:S02]  /*1b2b0*/  PRMT R172, RZ, 0x7610, R172 ;  /* 0x00007610ffac7816 */ /* 0x000fe400000000ac */
[----:B------:R-:W-:Y:S02]  /*1b2c0*/  PRMT R173, RZ, 0x7610, R173 ;  /* 0x00007610ffad7816 */ /* 0x000fe400000000ad */
[----:B------:R-:W-:Y:S02]  /*1b2d0*/  PRMT R174, RZ, 0x7610, R174 ;  /* 0x00007610ffae7816 */ /* 0x000fe400000000ae */
[----:B------:R-:W-:Y:S01]  /*1b2e0*/  PRMT R175, RZ, 0x7610, R175 ;  /* 0x00007610ffaf7816 */ /* 0x000fe200000000af */
[----:B0-----:R-:W-:Y:S02]  /*1b2f0*/  @!P1 IMAD.MOV.U32 R4, RZ, RZ, R2 ;  /* 0x000000ffff049224 */ /* 0x001fe400078e0002 */
[----:B------:R-:W4:Y:S01]  /*1b300*/  LDL R2, [R1+0x8bc] ;  /* 0x0008bc0001027983 */ /* 0x000f220000100800 */
[----:B------:R-:W-:-:S03]  /*1b310*/  @!P1 IMAD.MOV.U32 R5, RZ, RZ, R134 ;  /* 0x000000ffff059224 */ /* 0x000fc600078e0086 */
[----:B------:R-:W4:Y:S04]  /*1b320*/  LDL R134, [R1+0x8b8] ;  /* 0x0008b80001867983 */ /* 0x000f280000100800 */
[----:B------:R3:W4:Y:S02]  /*1b330*/  @!P1 LDG.E.U16 R172, desc[UR40][R4.64] ;  /* 0x0000002804ac9981 */ /* 0x000724000c1e1500 */
[----:B---3--:R-:W-:Y:S02]  /*1b340*/  @!P1 IMAD.MOV.U32 R5, RZ, RZ, R132 ;  /* 0x000000ffff059224 */ /* 0x008fe400078e0084 */
[----:B------:R-:W3:Y:S01]  /*1b350*/  LDL R132, [R1+0x898] ;  /* 0x0008980001847983 */ /* 0x000ee20000100800 */
[----:B------:R-:W-:-:S03]  /*1b360*/  @!P1 IMAD.MOV.U32 R4, RZ, RZ, R130 ;  /* 0x000000ffff049224 */ /* 0x000fc600078e0082 */
[----:B------:R-:W3:Y:S04]  /*1b370*/  LDL R130, [R1+0x89c] ;  /* 0x00089c0001827983 */ /* 0x000ee80000100800 */
[----:B------:R0:W3:Y:S02]  /*1b380*/  @!P1 LDG.E.U16 R173, desc[UR40][R4.64] ;  /* 0x0000002804ad9981 */ /* 0x0000e4000c1e1500 */
[----:B0-----:R-:W-:Y:S02]  /*1b390*/  @!P1 IMAD.MOV.U32 R4, RZ, RZ, R140 ;  /* 0x000000ffff049224 */ /* 0x001fe400078e008c */
[----:B------:R-:W-:Y:S01]  /*1b3a0*/  @!P1 IMAD.MOV.U32 R5, RZ, RZ, R141 ;  /* 0x000000ffff059224 */ /* 0x000fe200078e008d */
[----:B------:R-:W-:Y:S01]  /*1b3b0*/  PRMT R177, RZ, 0x7610, R177 ;  /* 0x00007610ffb17816 */ /* 0x000fe200000000b1 */
[----:B------:R-:W3:Y:S04]  /*1b3c0*/  LDL R141, [R1+0x838] ;  /* 0x00083800018d7983 */ /* 0x000ee80000100800 */
[----:B------:R0:W3:Y:S04]  /*1b3d0*/  @!P1 LDG.E.U16 R174, desc[UR40][R4.64] ;  /* 0x0000002804ae9981 */ /* 0x0000e8000c1e1500 */
[----:B------:R-:W3:Y:S01]  /*1b3e0*/  LDL R140, [R1+0x83c] ;  /* 0x00083c00018c7983 */ /* 0x000ee20000100800 */
[----:B0-----:R-:W-:-:S02]  /*1b3f0*/  @!P1 IMAD.MOV.U32 R4, RZ, RZ, R135 ;  /* 0x000000ffff049224 */ /* 0x001fc400078e0087 */
[----:B------:R-:W-:Y:S01]  /*1b400*/  @!P1 IMAD.MOV.U32 R5, RZ, RZ, R138 ;  /* 0x000000ffff059224 */ /* 0x000fe200078e008a */
[----:B------:R-:W-:Y:S01]  /*1b410*/  PRMT R179, RZ, 0x7610, R179 ;  /* 0x00007610ffb37816 */ /* 0x000fe200000000b3 */
[----:B------:R-:W3:Y:S04]  /*1b420*/  LDL R138, [R1+0x818] ;  /* 0x00081800018a7983 */ /* 0x000ee80000100800 */
[----:B------:R2:W3:Y:S04]  /*1b430*/  @!P1 LDG.E.U16 R175, desc[UR40][R4.64] ;  /* 0x0000002804af9981 */ /* 0x0004e8000c1e1500 */
[----:B------:R-:W3:Y:S01]  /*1b440*/  LDL R135, [R1+0x81c] ;  /* 0x00081c0001877983 */ /* 0x000ee20000100800 */
[----:B--2---:R-:W-:-:S03]  /*1b450*/  @!P1 IMAD.MOV.U32 R5, RZ, RZ, R131 ;  /* 0x000000ffff059224 */ /* 0x004fc600078e0083 */
[----:B------:R-:W2:Y:S01]  /*1b460*/  LDL R131, [R1+0x878] ;  /* 0x0008780001837983 */ /* 0x000ea20000100800 */
[----:B----4-:R-:W-:-:S03]  /*1b470*/  @!P1 IMAD.MOV.U32 R4, RZ, RZ, R128 ;  /* 0x000000ffff049224 */ /* 0x010fc600078e0080 */
[----:B------:R-:W4:Y:S04]  /*1b480*/  LDL R128, [R1+0x87c] ;  /* 0x00087c0001807983 */ /* 0x000f280000100800 */
[----:B------:R0:W4:Y:S01]  /*1b490*/  @!P1 LDG.E.U16 R177, desc[UR40][R4.64] ;  /* 0x0000002804b19981 */ /* 0x000122000c1e1500 */
        /* <DEDUP_REMOVED lines=26> */
[----:B0-----:R-:W-:Y:S02]  /*1b640*/  @!P1 IMAD.MOV.U32 R4, RZ, RZ, R140 ;  /* 0x000000ffff049224 */ /* 0x001fe400078e008c */
[----:B------:R-:W-:Y:S01]  /*1b650*/  @!P1 IMAD.MOV.U32 R5, RZ, RZ, R141 ;  /* 0x000000ffff059224 */ /* 0x000fe200078e008d */
        /* <DEDUP_REMOVED lines=18> */
[----:B------:R-:W-:-:S03]  /*1b780*/  PRMT R221, RZ, 0x7610, R221 ;  /* 0x00007610ffdd7816 */ /* 0x000fc600000000dd */
        /* <DEDUP_REMOVED lines=32> */
[----:B0-----:R-:W-:-:S03]  /*1b990*/  @!P1 IMAD.MOV.U32 R4, RZ, RZ, R2 ;  /* 0x000000ffff049224 */ /* 0x001fc600078e0002 */
        /* <DEDUP_REMOVED lines=92> */
[----:B------:R0:W4:Y:S01]  /*1bf60*/  @!P1 LDG.E.U16 R248, desc[UR40][R4.64] ;  /* 0x0000002804f89981 */ /* 0x000122000c1e1500 */
        /* <DEDUP_REMOVED lines=24> */
[----:B------:R0:W4:Y:S02]  /*1c0f0*/  @!P1 LDG.E.U16 R43, desc[UR40][R4.64] ;  /* 0x00000028042b9981 */ /* 0x000124000c1e1500 */
[----:B0-----:R-:W-:-:S02]  /*1c100*/  @!P1 IMAD.MOV.U32 R4, RZ, RZ, R135 ;  /* 0x000000ffff049224 */ /* 0x001fc400078e0087 */
[----:B------:R-:W-:Y:S01]  /*1c110*/  @!P1 IMAD.MOV.U32 R5, RZ, RZ, R138 ;  /* 0x000000ffff059224 */ /* 0x000fe200078e008a */
[----:B------:R-:W-:Y:S01]  /*1c120*/  PRMT R38, RZ, 0x7610, R38 ;  /* 0x00007610ff267816 */ /* 0x000fe20000000026 */
[----:B------:R-:W4:Y:S04]  /*1c130*/  LDL R135, [R1+0x298] ;  /* 0x0002980001877983 */ /* 0x000f280000100800 */
[----:B------:R0:W4:Y:S02]  /*1c140*/  @!P1 LDG.E.U16 R40, desc[UR40][R4.64] ;  /* 0x0000002804289981 */ /* 0x000124000c1e1500 */
        /* <DEDUP_REMOVED lines=15> */
[----:B------:R-:W2:Y:S04]  /*1c240*/  LDL.LU R141, [R1+0x278] ;  /* 0x00027800018d7983 */ /* 0x000ea80000300800 */
[----:B------:R0:W2:Y:S04]  /*1c250*/  @!P1 LDG.E.U16 R39, desc[UR40][R4.64] ;  /* 0x0000002804279981 */ /* 0x0000a8000c1e1500 */
[----:B------:R-:W2:Y:S01]  /*1c260*/  LDL.LU R149, [R1+0x258] ;  /* 0x0002580001957983 */ /* 0x000ea20000300800 */
[----:B------:R-:W-:Y:S02]  /*1c270*/  PRMT R36, RZ, 0x7610, R36 ;  /* 0x00007610ff247816 */ /* 0x000fe40000000024 */
[----:B------:R-:W-:-:S02]  /*1c280*/  PRMT R37, RZ, 0x7610, R37 ;  /* 0x00007610ff257816 */ /* 0x000fc40000000025 */
[----:B------:R-:W-:Y:S01]  /*1c290*/  PRMT R34, RZ, 0x7610, R34 ;  /* 0x00007610ff227816 */ /* 0x000fe20000000022 */
[----:B0-----:R-:W-:Y:S02]  /*1c2a0*/  @!P1 IMAD.MOV.U32 R4, RZ, RZ, R2 ;  /* 0x000000ffff049224 */ /* 0x001fe400078e0002 */
[----:B------:R-:W2:Y:S01]  /*1c2b0*/  LDL R2, [R1+0x27c] ;  /* 0x00027c0001027983 */ /* 0x000ea20000100800 */
[----:B------:R-:W-:-:S03]  /*1c2c0*/  @!P1 IMAD.MOV.U32 R5, RZ, RZ, R134 ;  /* 0x000000ffff059224 */ /* 0x000fc600078e0086 */
[----:B------:R-:W2:Y:S04]  /*1c2d0*/  LDL.LU R138, [R1+0x25c] ;  /* 0x00025c00018a7983 */ /* 0x000ea80000300800 */
[----:B------:R3:W2:Y:S04]  /*1c2e0*/  @!P1 LDG.E.U16 R36, desc[UR40][R4.64] ;  /* 0x0000002804249981 */ /* 0x0006a8000c1e1500 */
[----:B------:R-:W2:Y:S01]  /*1c2f0*/  LDL.LU R146, [R1+0x23c] ;  /* 0x00023c0001927983 */ /* 0x000ea20000300800 */
[----:B---3--:R-:W-:Y:S02]  /*1c300*/  @!P1 IMAD.MOV.U32 R5, RZ, RZ, R132 ;  /* 0x000000ffff059224 */ /* 0x008fe400078e0084 */
[----:B------:R-:W-:-:S02]  /*1c310*/  @!P1 IMAD.MOV.U32 R4, RZ, RZ, R130 ;  /* 0x000000ffff049224 */ /* 0x000fc400078e0082 */
[----:B------:R-:W3:Y:S04]  /*1c320*/  LDL.LU R130, [R1+0x238] ;  /* 0x0002380001827983 */ /* 0x000ee80000300800 */
[----:B------:R0:W3:Y:S04]  /*1c330*/  @!P1 LDG.E.U16 R37, desc[UR40][R4.64] ;  /* 0x0000002804259981 */ /* 0x0000e8000c1e1500 */
[----:B------:R-:W3:Y:S04]  /*1c340*/  LDL.LU R132, [R1+0x21c] ;  /* 0x00021c0001847983 */ /* 0x000ee80000300800 */
[----:B------:R-:W3:Y:S01]  /*1c350*/  LDL.LU R134, [R1+0x218] ;  /* 0x0002180001867983 */ /* 0x000ee20000300800 */
[----:B0-----:R-:W-:-:S03]  /*1c360*/  @!P1 IMAD.MOV.U32 R5, RZ, RZ, R140 ;  /* 0x000000ffff059224 */ /* 0x001fc600078e008c */
[----:B------:R-:W3:Y:S01]  /*1c370*/  LDL R140, [R1+0xaec] ;  /* 0x000aec00018c7983 */ /* 0x000ee20000100800 */
[----:B------:R-:W-:Y:S02]  /*1c380*/  PRMT R35, RZ, 0x7610, R35 ;  /* 0x00007610ff237816 */ /* 0x000fe40000000023 */
[----:B------:R-:W-:Y:S01]  /*1c390*/  PRMT R32, RZ, 0x7610, R32 ;  /* 0x00007610ff207816 */ /* 0x000fe20000000020 */
[----:B------:R-:W3:Y:S01]  /*1c3a0*/  LDL R143, [R1+0x6e8] ;  /* 0x0006e800018f7983 */ /* 0x000ee20000100800 */
[----:B------:R-:W-:Y:S02]  /*1c3b0*/  PRMT R33, RZ, 0x7610, R33 ;  /* 0x00007610ff217816 */ /* 0x000fe40000000021 */
[----:B------:R-:W-:Y:S01]  /*1c3c0*/  PRMT R30, RZ, 0x7610, R30 ;  /* 0x00007610ff1e7816 */ /* 0x000fe2000000001e */
[----:B------:R-:W3:Y:S01]  /*1c3d0*/  LDL R147, [R1+0xab0] ;  /* 0x000ab00001937983 */ /* 0x000ee20000100800 */
[----:B------:R-:W-:-:S03]  /*1c3e0*/  PRMT R31, RZ, 0x7610, R31 ;  /* 0x00007610ff1f7816 */ /* 0x000fc6000000001f */
[----:B------:R-:W3:Y:S01]  /*1c3f0*/  LDL R145, [R1+0xab4] ;  /* 0x000ab40001917983 */ /* 0x000ee20000100800 */
[----:B------:R-:W-:Y:S02]  /*1c400*/  PRMT R28, RZ, 0x7610, R28 ;  /* 0x00007610ff1c7816 */ /* 0x000fe4000000001c */
[----:B------:R-:W-:Y:S02]  /*1c410*/  PRMT R29, RZ, 0x7610, R29 ;  /* 0x00007610ff1d7816 */ /* 0x000fe4000000001d */
[----:B------:R-:W-:Y:S02]  /*1c420*/  PRMT R26, RZ, 0x7610, R26 ;  /* 0x00007610ff1a7816 */ /* 0x000fe4000000001a */
[----:B------:R-:W-:Y:S02]  /*1c430*/  PRMT R27, RZ, 0x7610, R27 ;  /* 0x00007610ff1b7816 */ /* 0x000fe4000000001b */
[----:B------:R-:W-:Y:S02]  /*1c440*/  PRMT R24, RZ, 0x7610, R24 ;  /* 0x00007610ff187816 */ /* 0x000fe40000000018 */
[----:B------:R-:W-:Y:S01]  /*1c450*/  PRMT R25, RZ, 0x7610, R25 ;  /* 0x00007610ff197816 */ /* 0x000fe20000000019 */
[----:B------:R0:W-:Y:S01]  /*1c460*/  STS.U16 [R0+UR7+0x10000], R3 ;  /* 0x0100000300007988 */ /* 0x0001e20008000407 */
[----:B------:R-:W-:-:S03]  /*1c470*/  PRMT R144, RZ, 0x7610, R144 ;  /* 0x00007610ff907816 */ /* 0x000fc60000000090 */
[----:B------:R-:W3:Y:S01]  /*1c480*/  LDL R148, [R1+0x9b0] ;  /* 0x0009b00001947983 */ /* 0x000ee20000100800 */
[----:B------:R-:W-:Y:S02]  /*1c490*/  PRMT R142, RZ, 0x7610, R142 ;  /* 0x00007610ff8e7816 */ /* 0x000fe4000000008e */
[----:B------:R-:W-:Y:S01]  /*1c4a0*/  PRMT R139, RZ, 0x7610, R139 ;  /* 0x00007610ff8b7816 */ /* 0x000fe2000000008b */
[----:B------:R-:W3:Y:S01]  /*1c4b0*/  LDL R150, [R1+0x8b0] ;  /* 0x0008b00001967983 */ /* 0x000ee20000100800 */
[----:B----4-:R-:W-:-:S03]  /*1c4c0*/  @!P1 IMAD.MOV.U32 R4, RZ, RZ, R128 ;  /* 0x000000ffff049224 */ /* 0x010fc600078e0080 */
[----:B------:R-:W4:Y:S04]  /*1c4d0*/  LDL R128, [R1+0x6f8] ;  /* 0x0006f80001807983 */ /* 0x000f280000100800 */
[----:B------:R2:W4:Y:S02]  /*1c4e0*/  @!P1 LDG.E.U16 R34, desc[UR40][R4.64] ;  /* 0x0000002804229981 */ /* 0x000524000c1e1500 */
[----:B--2---:R-:W-:Y:S02]  /*1c4f0*/  @!P1 IMAD.MOV.U32 R4, RZ, RZ, R131 ;  /* 0x000000ffff049224 */ /* 0x004fe400078e0083 */
[----:B------:R-:W2:Y:S01]  /*1c500*/  LDL R131, [R1+0x5f4] ;  /* 0x0005f40001837983 */ /* 0x000ea20000100800 */
[----:B------:R-:W-:-:S03]  /*1c510*/  @!P1 IMAD.MOV.U32 R5, RZ, RZ, R135 ;  /* 0x000000ffff059224 */ /* 0x000fc600078e0087 */
[----:B------:R-:W2:Y:S04]  /*1c520*/  LDL R135, [R1+0xad0] ;  /* 0x000ad00001877983 */ /* 0x000ea80000100800 */
[----:B------:R1:W2:Y:S02]  /*1c530*/  @!P1 LDG.E.U16 R35, desc[UR40][R4.64] ;  /* 0x0000002804239981 */ /* 0x0002a4000c1e1500 */
[----:B-1----:R-:W-:Y:S02]  /*1c540*/  @!P1 IMAD.MOV.U32 R5, RZ, RZ, R141 ;  /* 0x000000ffff059224 */ /* 0x002fe400078e008d */
[----:B------:R-:W-:Y:S02]  /*1c550*/  @!P1 IMAD.MOV.U32 R4, RZ, RZ, R2 ;  /* 0x000000ffff049224 */ /* 0x000fe400078e0002 */
[----:B------:R-:W2:Y:S04]  /*1c560*/  LDL R2, [R1+0xad4] ;  /* 0x000ad40001027983 */ /* 0x000ea80000100800 */
[----:B------:R1:W2:Y:S02]  /*1c570*/  @!P1 LDG.E.U16 R32, desc[UR40][R4.64] ;  /* 0x0000002804209981 */ /* 0x0002a4000c1e1500 */
[----:B-1----:R-:W-:-:S02]  /*1c580*/  @!P1 IMAD.MOV.U32 R4, RZ, RZ, R138 ;  /* 0x000000ffff049224 */ /* 0x002fc400078e008a */
[----:B------:R-:W-:-:S05]  /*1c590*/  @!P1 IMAD.MOV.U32 R5, RZ, RZ, R149 ;  /* 0x000000ffff059224 */ /* 0x000fca00078e0095 */
[----:B------:R1:W2:Y:S02]  /*1c5a0*/  @!P1 LDG.E.U16 R33, desc[UR40][R4.64] ;  /* 0x0000002804219981 */ /* 0x0002a4000c1e1500 */
[----:B-1----:R-:W-:Y:S02]  /*1c5b0*/  @!P1 IMAD.MOV.U32 R4, RZ, RZ, R146 ;  /* 0x000000ffff049224 */ /* 0x002fe400078e0092 */
[----:B---3--:R-:W-:-:S05]  /*1c5c0*/  @!P1 IMAD.MOV.U32 R5, RZ, RZ, R130 ;  /* 0x000000ffff059224 */ /* 0x008fca00078e0082 */
[----:B------:R1:W3:Y:S02]  /*1c5d0*/  @!P1 LDG.E.U16 R30, desc[UR40][R4.64] ;  /* 0x00000028041e9981 */ /* 0x0002e4000c1e1500 */
[----:B-1----:R-:W-:Y:S02]  /*1c5e0*/  @!P1 IMAD.MOV.U32 R4, RZ, RZ, R132 ;  /* 0x000000ffff049224 */ /* 0x002fe400078e0084 */
[----:B------:R-:W-:-:S05]  /*1c5f0*/  @!P1 IMAD.MOV.U32 R5, RZ, RZ, R134 ;  /* 0x000000ffff059224 */ /* 0x000fca00078e0086 */
[----:B------:R4:W3:Y:S02]  /*1c600*/  @!P1 LDG.E.U16 R31, desc[UR40][R4.64] ;  /* 0x00000028041f9981 */ /* 0x0008e4000c1e1500 */
[----:B----4-:R-:W-:Y:S02]  /*1c610*/  @!P1 IMAD.MOV.U32 R4, RZ, RZ, R128 ;  /* 0x000000ffff049224 */ /* 0x010fe400078e0080 */
[----:B------:R-:W4:Y:S01]  /*1c620*/  LDL R128, [R1+0xa94] ;  /* 0x000a940001807983 */ /* 0x000f220000100800 */
[----:B--2---:R-:W-:-:S03]  /*1c630*/  @!P1 IMAD.MOV.U32 R5, RZ, RZ, R131 ;  /* 0x000000ffff059224 */ /* 0x004fc600078e0083 */
[----:B------:R-:W2:Y:S04]  /*1c640*/  LDL R131, [R1+0xa90] ;  /* 0x000a900001837983 */ /* 0x000ea80000100800 */
[----:B------:R1:W3:Y:S02]  /*1c650*/  @!P1 LDG.E.U16 R28, desc[UR40][R4.64] ;  /* 0x00000028041c9981 */ /* 0x0002e4000c1e1500 */
[----:B-1----:R-:W-:Y:S02]  /*1c660*/  @!P1 IMAD.MOV.U32 R4, RZ, RZ, R140 ;  /* 0x000000ffff049224 */ /* 0x002fe400078e008c */
[----:B------:R-:W3:Y:S01]  /*1c670*/  LDL R140, [R1+0xa74] ;  /* 0x000a7400018c7983 */ /* 0x000ee20000100800 */
[----:B------:R-:W-:-:S03]  /*1c680*/  @!P1 IMAD.MOV.U32 R5, RZ, RZ, R143 ;  /* 0x000000ffff059224 */ /* 0x000fc600078e008f */
[----:B------:R-:W3:Y:S04]  /*1c690*/  LDL R143, [R1+0xa70] ;  /* 0x000a7000018f7983 */ /* 0x000ee80000100800 */
[----:B------:R1:W3:Y:S02]  /*1c6a0*/  @!P1 LDG.E.U16 R29, desc[UR40][R4.64] ;  /* 0x00000028041d9981 */ /* 0x0002e4000c1e1500 */
[----:B-1----:R-:W-:Y:S02]  /*1c6b0*/  @!P1 IMAD.MOV.U32 R5, RZ, RZ, R135 ;  /* 0x000000ffff059224 */ /* 0x002fe400078e0087 */
[----:B------:R-:W3:Y:S01]  /*1c6c0*/  LDL R135, [R1+0xa50] ;  /* 0x000a500001877983 */ /* 0x000ee20000100800 */
[----:B------:R-:W-:-:S03]  /*1c6d0*/  @!P1 IMAD.MOV.U32 R4, RZ, RZ, R2 ;  /* 0x000000ffff049224 */ /* 0x000fc600078e0002 */
[----:B------:R-:W3:Y:S04]  /*1c6e0*/  LDL R2, [R1+0xa54] ;  /* 0x000a540001027983 */ /* 0x000ee80000100800 */
[----:B------:R1:W3:Y:S02]  /*1c6f0*/  @!P1 LDG.E.U16 R26, desc[UR40][R4.64] ;  /* 0x00000028041a9981 */ /* 0x0002e4000c1e1500 */
[----:B-1----:R-:W-:Y:S02]  /*1c700*/  @!P1 IMAD.MOV.U32 R4, RZ, RZ, R145 ;  /* 0x000000ffff049224 */ /* 0x002fe400078e0091 */
[----:B------:R-:W-:Y:S01]  /*1c710*/  @!P1 IMAD.MOV.U32 R5, RZ, RZ, R147 ;  /* 0x000000ffff059224 */ /* 0x000fe200078e0093 */
[----:B0-----:R-:W-:Y:S01]  /*1c720*/  PRMT R3, RZ, 0x7610, R3 ;  /* 0x00007610ff037816 */ /* 0x001fe20000000003 */
[----:B------:R-:W3:Y:S04]  /*1c730*/  LDL R145, [R1+0x9f0] ;  /* 0x0009f00001917983 */ /* 0x000ee80000100800 */
[----:B------:R4:W3:Y:S04]  /*1c740*/  @!P1 LDG.E.U16 R27, desc[UR40][R4.64] ;  /* 0x00000028041b9981 */ /* 0x0008e8000c1e1500 */
[----:B------:R-:W3:Y:S01]  /*1c750*/  LDL R147, [R1+0x9b4] ;  /* 0x0009b40001937983 */ /* 0x000ee20000100800 */
[----:B----4-:R-:W-:-:S03]  /*1c760*/  @!P1 IMAD.MOV.U32 R4, RZ, RZ, R128 ;  /* 0x000000ffff049224 */ /* 0x010fc600078e0080 */
[----:B------:R-:W4:Y:S01]  /*1c770*/  LDL R128, [R1+0xa34] ;  /* 0x000a340001807983 */ /* 0x000f220000100800 */
[----:B--2---:R-:W-:-:S03]  /*1c780*/  @!P1 IMAD.MOV.U32 R5, RZ, RZ, R131 ;  /* 0x000000ffff059224 */ /* 0x004fc600078e0083 */
[----:B------:R-:W2:Y:S04]  /*1c790*/  LDL R131, [R1+0xa30] ;  /* 0x000a300001837983 */ /* 0x000ea80000100800 */
[----:B------:R3:W2:Y:S02]  /*1c7a0*/  @!P1 LDG.E.U16 R24, desc[UR40][R4.64] ;  /* 0x0000002804189981 */ /* 0x0006a4000c1e1500 */
[----:B---3--:R-:W-:Y:S02]  /*1c7b0*/  @!P1 IMAD.MOV.U32 R4, RZ, RZ, R140 ;  /* 0x000000ffff049224 */ /* 0x008fe400078e008c */
[----:B------:R-:W3:Y:S01]  /*1c7c0*/  LDL R140, [R1+0xa14] ;  /* 0x000a1400018c7983 */ /* 0x000ee20000100800 */
[----:B------:R-:W-:-:S03]  /*1c7d0*/  @!P1 IMAD.MOV.U32 R5, RZ, RZ, R143 ;  /* 0x000000ffff059224 */ /* 0x000fc600078e008f */
[----:B------:R-:W3:Y:S04]  /*1c7e0*/  LDL R143, [R1+0xa10] ;  /* 0x000a1000018f7983 */ /* 0x000ee80000100800 */
[----:B------:R0:W3:Y:S02]  /*1c7f0*/  @!P1 LDG.E.U16 R25, desc[UR40][R4.64] ;  /* 0x0000002804199981 */ /* 0x0000e4000c1e1500 */
[----:B0-----:R-:W-:Y:S02]  /*1c800*/  @!P1 IMAD.MOV.U32 R5, RZ, RZ, R135 ;  /* 0x000000ffff059224 */ /* 0x001fe400078e0087 */
[----:B------:R-:W3:Y:S01]  /*1c810*/  LDL R135, [R1+0x9f4] ;  /* 0x0009f40001877983 */ /* 0x000ee20000100800 */
[----:B------:R-:W-:-:S05]  /*1c820*/  @!P1 IMAD.MOV.U32 R4, RZ, RZ, R2 ;  /* 0x000000ffff049224 */ /* 0x000fca00078e0002 */
[----:B------:R4:W3:Y:S02]  /*1c830*/  @!P1 LDG.E.U16 R3, desc[UR40][R4.64] ;  /* 0x0000002804039981 */ /* 0x0008e4000c1e1500 */
[----:B----4-:R-:W-:Y:S02]  /*1c840*/  @!P1 IMAD.MOV.U32 R4, RZ, RZ, R128 ;  /* 0x000000ffff049224 */ /* 0x010fe400078e0080 */
        /* <DEDUP_REMOVED lines=8> */
[----:B------:R0:W3:Y:S01]  /*1c8d0*/  @!P1 LDG.E.U16 R142, desc[UR40][R4.64] ;  /* 0x00000028048e9981 */ /* 0x0000e2000c1e1500 */
[----:B------:R-:W-:Y:S01]  /*1c8e0*/  PRMT R137, RZ, 0x7610, R137 ;  /* 0x00007610ff897816 */ /* 0x000fe20000000089 */
[----:B0-----:R-:W-:Y:S02]  /*1c8f0*/  @!P1 IMAD.MOV.U32 R4, RZ, RZ, R135 ;  /* 0x000000ffff049224 */ /* 0x001fe400078e0087 */
[----:B------:R-:W-:Y:S01]  /*1c900*/  @!P1 IMAD.MOV.U32 R5, RZ, RZ, R145 ;  /* 0x000000ffff059224 */ /* 0x000fe200078e0091 */
[----:B------:R-:W3:Y:S04]  /*1c910*/  LDL R135, [R1+0x974] ;  /* 0x0009740001877983 */ /* 0x000ee80000100800 */
[----:B------:R-:W3:Y:S04]  /*1c920*/  LDL R145, [R1+0x970] ;  /* 0x0009700001917983 */ /* 0x000ee80000100800 */
[----:B------:R4:W3:Y:S01]  /*1c930*/  @!P1 LDG.E.U16 R139, desc[UR40][R4.64] ;  /* 0x00000028048b9981 */ /* 0x0008e2000c1e1500 */
[----:B------:R-:W-:Y:S01]  /*1c940*/  PRMT R136, RZ, 0x7610, R136 ;  /* 0x00007610ff887816 */ /* 0x000fe20000000088 */
[----:B----4-:R-:W-:-:S02]  /*1c950*/  @!P1 IMAD.MOV.U32 R4, RZ, RZ, R128 ;  /* 0x000000ffff049224 */ /* 0x010fc400078e0080 */
[----:B------:R-:W4:Y:S01]  /*1c960*/  LDL R128, [R1+0x954] ;  /* 0x0009540001807983 */ /* 0x000f220000100800 */
[----:B--2---:R-:W-:-:S03]  /*1c970*/  @!P1 IMAD.MOV.U32 R5, RZ, RZ, R131 ;  /* 0x000000ffff059224 */ /* 0x004fc600078e0083 */
[----:B------:R-:W2:Y:S04]  /*1c980*/  LDL R131, [R1+0x950] ;  /* 0x0009500001837983 */ /* 0x000ea80000100800 */
[----:B------:R0:W2:Y:S02]  /*1c990*/  @!P1 LDG.E.U16 R137, desc[UR40][R4.64] ;  /* 0x0000002804899981 */ /* 0x0000a4000c1e1500 */
[----:B0-----:R-:W-:Y:S02]  /*1c9a0*/  @!P1 IMAD.MOV.U32 R4, RZ, RZ, R147 ;  /* 0x000000ffff049224 */ /* 0x001fe400078e0093 */
[----:B------:R-:W-:Y:S01]  /*1c9b0*/  @!P1 IMAD.MOV.U32 R5, RZ, RZ, R148 ;  /* 0x000000ffff059224 */ /* 0x000fe200078e0094 */
[----:B------:R-:W-:Y:S01]  /*1c9c0*/  PRMT R250, RZ, 0x7610, R250 ;  /* 0x00007610fffa7816 */ /* 0x000fe200000000fa */
[----:B------:R-:W2:Y:S04]  /*1c9d0*/  LDL R147, [R1+0x910] ;  /* 0x0009100001937983 */ /* 0x000ea80000100800 */
[----:B------:R3:W2:Y:S01]  /*1c9e0*/  @!P1 LDG.E.U16 R136, desc[UR40][R4.64] ;  /* 0x0000002804889981 */ /* 0x0006a2000c1e1500 */
[----:B------:R-:W-:-:S02]  /*1c9f0*/  PRMT R246, RZ, 0x7610, R246 ;  /* 0x00007610fff67816 */ /* 0x000fc400000000f6 */
[----:B------:R-:W-:Y:S01]  /*1ca00*/  PRMT R242, RZ, 0x7610, R242 ;  /* 0x00007610fff27816 */ /* 0x000fe200000000f2 */
[----:B------:R-:W2:Y:S01]  /*1ca10*/  LDL R148, [R1+0x8b4] ;  /* 0x0008b40001947983 */ /* 0x000ea20000100800 */
[----:B---3--:R-:W-:-:S03]  /*1ca20*/  @!P1 IMAD.MOV.U32 R4, RZ, RZ, R140 ;  /* 0x000000ffff049224 */ /* 0x008fc600078e008c */
[----:B------:R-:W3:Y:S01]  /*1ca30*/  LDL R140, [R1+0x934] ;  /* 0x00093400018c7983 */ /* 0x000ee20000100800 */
[----:B------:R-:W-:-:S03]  /*1ca40*/  @!P1 IMAD.MOV.U32 R5, RZ, RZ, R143 ;  /* 0x000000ffff059224 */ /* 0x000fc600078e008f */
[----:B------:R-:W3:Y:S04]  /*1ca50*/  LDL R143, [R1+0x930] ;  /* 0x00093000018f7983 */ /* 0x000ee80000100800 */
[----:B------:R0:W3:Y:S02]  /*1ca60*/  @!P1 LDG.E.U16 R250, desc[UR40][R4.64] ;  /* 0x0000002804fa9981 */ /* 0x0000e4000c1e1500 */
[----:B0-----:R-:W-:Y:S02]  /*1ca70*/  @!P1 IMAD.MOV.U32 R4, RZ, RZ, R135 ;  /* 0x000000ffff049224 */ /* 0x001fe400078e0087 */
[----:B------:R-:W-:Y:S01]  /*1ca80*/  @!P1 IMAD.MOV.U32 R5, RZ, RZ, R145 ;  /* 0x000000ffff059224 */ /* 0x000fe200078e0091 */
[----:B------:R-:W3:Y:S04]  /*1ca90*/  LDL R135, [R1+0x8f0] ;  /* 0x0008f00001877983 */ /* 0x000ee80000100800 */
[----:B------:R-:W3:Y:S04]  /*1caa0*/  LDL R145, [R1+0x914] ;  /* 0x0009140001917983 */ /* 0x000ee80000100800 */
[----:B------:R4:W3:Y:S02]  /*1cab0*/  @!P1 LDG.E.U16 R246, desc[UR40][R4.64] ;  /* 0x0000002804f69981 */ /* 0x0008e4000c1e1500 */
[----:B----4-:R-:W-:-:S02]  /*1cac0*/  @!P1 IMAD.MOV.U32 R4, RZ, RZ, R128 ;  /* 0x000000ffff049224 */ /* 0x010fc400078e0080 */
[----:B--2---:R-:W-:Y:S02]  /*1cad0*/  @!P1 IMAD.MOV.U32 R5, RZ, RZ, R131 ;  /* 0x000000ffff059224 */ /* 0x004fe400078e0083 */
[----:B------:R-:W2:Y:S04]  /*1cae0*/  LDL R131, [R1+0x8f4] ;  /* 0x0008f40001837983 */ /* 0x000ea80000100800 */
[----:B------:R3:W4:Y:S02]  /*1caf0*/  @!P1 LDG.E.U16 R242, desc[UR40][R4.64] ;  /* 0x0000002804f29981 */ /* 0x000724000c1e1500 */
[----:B---3--:R-:W-:Y:S02]  /*1cb00*/  @!P1 IMAD.MOV.U32 R4, RZ, RZ, R140 ;  /* 0x000000ffff049224 */ /* 0x008fe400078e008c */
[----:B------:R-:W3:Y:S01]  /*1cb10*/  LDL R140, [R1+0x8d4] ;  /* 0x0008d400018c7983 */ /* 0x000ee20000100800 */
[----:B------:R-:W-:-:S03]  /*1cb20*/  @!P1 IMAD.MOV.U32 R5, RZ, RZ, R143 ;  /* 0x000000ffff059224 */ /* 0x000fc600078e008f */
[----:B------:R-:W4:Y:S01]  /*1cb30*/  LDL R143, [R1+0x8d0] ;  /* 0x0008d000018f7983 */ /* 0x000f220000100800 */
[----:B------:R-:W-:Y:S02]  /*1cb40*/  PRMT R238, RZ, 0x7610, R238 ;  /* 0x00007610ffee7816 */ /* 0x000fe400000000ee */
[----:B------:R-:W-:-:S04]  /*1cb50*/  PRMT R234, RZ, 0x7610, R234 ;  /* 0x00007610ffea7816 */ /* 0x000fc800000000ea */
[----:B------:R0:W4:Y:S02]  /*1cb60*/  @!P1 LDG.E.U16 R238, desc[UR40][R4.64] ;  /* 0x0000002804ee9981 */ /* 0x000124000c1e1500 */
[----:B0-----:R-:W-:Y:S02]  /*1cb70*/  @!P1 IMAD.MOV.U32 R5, RZ, RZ, R147 ;  /* 0x000000ffff059224 */ /* 0x001fe400078e0093 */
[----:B------:R-:W-:Y:S01]  /*1cb80*/  @!P1 IMAD.MOV.U32 R4, RZ, RZ, R145 ;  /* 0x000000ffff049224 */ /* 0x000fe200078e0091 */
[----:B------:R-:W4:Y:S04]  /*1cb90*/  LDL R147, [R1+0x890] ;  /* 0x0008900001937983 */ /* 0x000f280000100800 */
[----:B------:R-:W4:Y:S04]  /*1cba0*/  LDL R145, [R1+0x894] ;  /* 0x0008940001917983 */ /* 0x000f280000100800 */
[----:B------:R0:W4:Y:S01]  /*1cbb0*/  @!P1 LDG.E.U16 R234, desc[UR40][R4.64] ;  /* 0x0000002804ea9981 */ /* 0x000122000c1e1500 */
[----:B------:R-:W-:Y:S01]  /*1cbc0*/  PRMT R230, RZ, 0x7610, R230 ;  /* 0x00007610ffe67816 */ /* 0x000fe200000000e6 */
[----:B0-----:R-:W-:-:S02]  /*1cbd0*/  @!P1 IMAD.MOV.U32 R5, RZ, RZ, R135 ;  /* 0x000000ffff059224 */ /* 0x001fc400078e0087 */
[----:B------:R-:W4:Y:S01]  /*1cbe0*/  LDL R135, [R1+0x870] ;  /* 0x0008700001877983 */ /* 0x000f220000100800 */
[----:B--2---:R-:W-:-:S03]  /*1cbf0*/  @!P1 IMAD.MOV.U32 R4, RZ, RZ, R131 ;  /* 0x000000ffff049224 */ /* 0x004fc600078e0083 */
[----:B------:R-:W2:Y:S04]  /*1cc00*/  LDL R131, [R1+0x874] ;  /* 0x0008740001837983 */ /* 0x000ea80000100800 */
[----:B------:R3:W2:Y:S02]  /*1cc10*/  @!P1 LDG.E.U16 R230, desc[UR40][R4.64] ;  /* 0x0000002804e69981 */ /* 0x0006a4000c1e1500 */
[----:B---3--:R-:W-:Y:S02]  /*1cc20*/  @!P1 IMAD.MOV.U32 R4, RZ, RZ, R140 ;  /* 0x000000ffff049224 */ /* 0x008fe400078e008c */
[----:B------:R-:W3:Y:S01]  /*1cc30*/  LDL R140, [R1+0x854] ;  /* 0x00085400018c7983 */ /* 0x000ee20000100800 */
[----:B------:R-:W-:Y:S01]  /*1cc40*/  PRMT R226, RZ, 0x7610, R226 ;  /* 0x00007610ffe27816 */ /* 0x000fe200000000e2 */
[----:B----4-:R-:W-:Y:S01]  /*1cc50*/  @!P1 IMAD.MOV.U32 R5, RZ, RZ, R143 ;  /* 0x000000ffff059224 */ /* 0x010fe200078e008f */
[----:B------:R-:W-:Y:S01]  /*1cc60*/  PRMT R222, RZ, 0x7610, R222 ;  /* 0x00007610ffde7816 */ /* 0x000fe200000000de */
[----:B------:R-:W4:Y:S04]  /*1cc70*/  LDL R143, [R1+0x850] ;  /* 0x00085000018f7983 */ /* 0x000f280000100800 */
[----:B------:R0:W4:Y:S01]  /*1cc80*/  @!P1 LDG.E.U16 R226, desc[UR40][R4.64] ;  /* 0x0000002804e29981 */ /* 0x000122000c1e1500 */
[----:B------:R-:W-:Y:S01]  /*1cc90*/  PRMT R218, RZ, 0x7610, R218 ;  /* 0x00007610ffda7816 */ /* 0x000fe200000000da */
[----:B0-----:R-:W-:-:S02]  /*1cca0*/  @!P1 IMAD.MOV.U32 R4, RZ, RZ, R148 ;  /* 0x000000ffff049224 */ /* 0x001fc400078e0094 */
[----:B------:R-:W-:Y:S01]  /*1ccb0*/  @!P1 IMAD.MOV.U32 R5, RZ, RZ, R150 ;  /* 0x000000ffff059224 */ /* 0x000fe200078e0096 */
[----:B------:R-:W4:Y:S04]  /*1ccc0*/  LDL R148, [R1+0x834] ;  /* 0x0008340001947983 */ /* 0x000f280000100800 */
[----:B------:R0:W4:Y:S04]  /*1ccd0*/  @!P1 LDG.E.U16 R222, desc[UR40][R4.64] ;  /* 0x0000002804de9981 */ /* 0x000128000c1e1500 */
[----:B------:R-:W4:Y:S01]  /*1cce0*/  LDL R150, [R1+0x830] ;  /* 0x0008300001967983 */ /* 0x000f220000100800 */
[----:B0-----:R-:W-:-:S02]  /*1ccf0*/  @!P1 IMAD.MOV.U32 R4, RZ, RZ, R145 ;  /* 0x000000ffff049224 */ /* 0x001fc400078e0091 */
[----:B------:R-:W-:Y:S01]  /*1cd00*/  @!P1 IMAD.MOV.U32 R5, RZ, RZ, R147 ;  /* 0x000000ffff059224 */ /* 0x000fe200078e0093 */
[----:B------:R-:W-:Y:S02]  /*1cd10*/  LOP3.LUT R2, R0, 0x20, RZ, 0x3c, !PT ;  /* 0x0000002000027812 */ /* 0x000fe400078e3cff */
[----:B------:R-:W-:Y:S01]  /*1cd20*/  PRMT R214, RZ, 0x7610, R214 ;  /* 0x00007610ffd67816 */ /* 0x000fe200000000d6 */
[----:B------:R-:W-:Y:S04]  /*1cd30*/  STS.U16 [R0+UR7+0x10400], R18 ;  /* 0x0104001200007988 */ /* 0x000fe80008000407 */
[----:B------:R0:W4:Y:S04]  /*1cd40*/  @!P1 LDG.E.U16 R218, desc[UR40][R4.64] ;  /* 0x0000002804da9981 */ /* 0x000128000c1e1500 */
[----:B------:R-:W-:Y:S04]  /*1cd50*/  STS.U16 [R0+UR7+0x10800], R16 ;  /* 0x0108001000007988 */ /* 0x000fe80008000407 */
[----:B------:R-:W-:Y:S01]  /*1cd60*/  STS.U16 [R0+UR7+0x10c00], R12 ;  /* 0x010c000c00007988 */ /* 0x000fe20008000407 */
[----:B0-----:R-:W-:-:S03]  /*1cd70*/  @!P1 IMAD.MOV.U32 R5, RZ, RZ, R135 ;  /* 0x000000ffff059224 */ /* 0x001fc600078e0087 */
[----:B------:R-:W4:Y:S04]  /*1cd80*/  LDL R135, [R1+0x810] ;  /* 0x0008100001877983 */ /* 0x000f280000100800 */
[----:B------:R-:W-:Y:S04]  /*1cd90*/  STS.U16 [R0+UR7+0x11000], R11 ;  /* 0x0110000b00007988 */ /* 0x000fe80008000407 */
[----:B------:R-:W-:Y:S04]  /*1cda0*/  STS.U16 [R0+UR7+0x11400], R9 ;  /* 0x0114000900007988 */ /* 0x000fe80008000407 */
[----:B------:R-:W-:Y:S04]  /*1cdb0*/  STS.U16 [R0+UR7+0x11800], R7 ;  /* 0x0118000700007988 */ /* 0x000fe80008000407 */
[----:B------:R-:W-:Y:S01]  /*1cdc0*/  STS.U16 [R0+UR7+0x11c00], R6 ;  /* 0x011c000600007988 */ /* 0x000fe20008000407 */
[----:B------:R-:W-:-:S03]  /*1cdd0*/  LOP3.LUT R128, R0, 0x40, RZ, 0x3c, !PT ;  /* 0x0000004000807812 */ /* 0x000fc600078e3cff */
[----:B------:R-:W-:Y:S04]  /*1cde0*/  STS.U16 [R2+UR7+0x10100], R168 ;  /* 0x010100a802007988 */ /* 0x000fe80008000407 */
[----:B------:R-:W-:Y:S04]  /*1cdf0*/  STS.U16 [R2+UR7+0x10500], R163 ;  /* 0x010500a302007988 */ /* 0x000fe80008000407 */
[----:B------:R-:W-:Y:S04]  /*1ce00*/  STS.U16 [R2+UR7+0x10900], R156 ;  /* 0x0109009c02007988 */ /* 0x000fe80008000407 */
[----:B------:R-:W-:Y:S04]  /*1ce10*/  STS.U16 [R2+UR7+0x10d00], R22 ;  /* 0x010d001602007988 */ /* 0x000fe80008000407 */
[----:B------:R-:W-:Y:S04]  /*1ce20*/  STS.U16 [R2+UR7+0x11100], R15 ;  /* 0x0111000f02007988 */ /* 0x000fe80008000407 */
[----:B------:R-:W4:Y:S04]  /*1ce30*/  LDL R145, [R1+0x7f0] ;  /* 0x0007f00001917983 */ /* 0x000f280000100800 */
[----:B------:R-:W-:Y:S04]  /*1ce40*/  STS.U16 [R2+UR7+0x11500], R14 ;  /* 0x0115000e02007988 */ /* 0x000fe80008000407 */
        /* <DEDUP_REMOVED lines=9> */
[----:B------:R0:W-:Y:S04]  /*1cee0*/  STS.U16 [R128+UR7+0x11e00], R13 ;  /* 0x011e000d80007988 */ /* 0x0001e80008000407 */
[----:B0-----:R-:W4:Y:S01]  /*1cef0*/  LDL R128, [R1+0x7d4] ;  /* 0x0007d40001807983 */ /* 0x001f220000100800 */
        /* <DEDUP_REMOVED lines=9> */
[----:B------:R0:W4:Y:S02]  /*1cf90*/  @!P1 LDG.E.U16 R213, desc[UR40][R4.64] ;  /* 0x0000002804d59981 */ /* 0x000124000c1e1500 */
[----:B0-----:R-:W-:Y:S01]  /*1cfa0*/  @!P1 IMAD.MOV.U32 R4, RZ, RZ, R148 ;  /* 0x000000ffff049224 */ /* 0x001fe200078e0094 */
[----:B------:R-:W-:Y:S01]  /*1cfb0*/  PRMT R211, RZ, 0x7610, R211 ;  /* 0x00007610ffd37816 */ /* 0x000fe200000000d3 */
[----:B------:R-:W4:Y:S01]  /*1cfc0*/  LDL R148, [R1+0x774] ;  /* 0x0007740001947983 */ /* 0x000f220000100800 */
[----:B------:R-:W-:Y:S01]  /*1cfd0*/  @!P1 IMAD.MOV.U32 R5, RZ, RZ, R150 ;  /* 0x000000ffff059224 */ /* 0x000fe200078e0096 */
[----:B------:R-:W-:-:S02]  /*1cfe0*/  PRMT R210, RZ, 0x7610, R210 ;  /* 0x00007610ffd27816 */ /* 0x000fc400000000d2 */
[----:B------:R-:W4:Y:S04]  /*1cff0*/  LDL R150, [R1+0x770] ;  /* 0x0007700001967983 */ /* 0x000f280000100800 */
[----:B------:R0:W4:Y:S02]  /*1d000*/  @!P1 LDG.E.U16 R212, desc[UR40][R4.64] ;  /* 0x0000002804d49981 */ /* 0x000124000c1e1500 */
[----:B0-----:R-:W-:Y:S02]  /*1d010*/  @!P1 IMAD.MOV.U32 R5, RZ, RZ, R135 ;  /* 0x000000ffff059224 */ /* 0x001fe400078e0087 */
[----:B------:R-:W4:Y:S01]  /*1d020*/  LDL R135, [R1+0x7b0] ;  /* 0x0007b00001877983 */ /* 0x000f220000100800 */
[----:B--2---:R-:W-:-:S03]  /*1d030*/  @!P1 IMAD.MOV.U32 R4, RZ, RZ, R131 ;  /* 0x000000ffff049224 */ /* 0x004fc600078e0083 */
[----:B------:R-:W2:Y:S04]  /*1d040*/  LDL R131, [R1+0x7b4] ;  /* 0x0007b40001837983 */ /* 0x000ea80000100800 */
[----:B------:R0:W2:Y:S02]  /*1d050*/  @!P1 LDG.E.U16 R211, desc[UR40][R4.64] ;  /* 0x0000002804d39981 */ /* 0x0000a4000c1e1500 */
[----:B0-----:R-:W-:Y:S02]  /*1d060*/  @!P1 IMAD.MOV.U32 R5, RZ, RZ, R145 ;  /* 0x000000ffff059224 */ /* 0x001fe400078e0091 */
[----:B------:R-:W2:Y:S01]  /*1d070*/  LDL R145, [R1+0x790] ;  /* 0x0007900001917983 */ /* 0x000ea20000100800 */
[----:B---3--:R-:W-:-:S03]  /*1d080*/  @!P1 IMAD.MOV.U32 R4, RZ, RZ, R140 ;  /* 0x000000ffff049224 */ /* 0x008fc600078e008c */
[----:B------:R-:W3:Y:S04]  /*1d090*/  LDL R140, [R1+0x794] ;  /* 0x00079400018c7983 */ /* 0x000ee80000100800 */
[----:B------:R0:W3:Y:S02]  /*1d0a0*/  @!P1 LDG.E.U16 R210, desc[UR40][R4.64] ;  /* 0x0000002804d29981 */ /* 0x0000e4000c1e1500 */
[----:B0-----:R-:W-:Y:S02]  /*1d0b0*/  @!P1 IMAD.MOV.U32 R4, RZ, RZ, R128 ;  /* 0x000000ffff049224 */ /* 0x001fe400078e0080 */
[----:B------:R-:W3:Y:S01]  /*1d0c0*/  LDL R128, [R1+0x754] ;  /* 0x0007540001807983 */ /* 0x000ee20000100800 */
[----:B------:R-:W-:Y:S01]  /*1d0d0*/  PRMT R209, RZ, 0x7610, R209 ;  /* 0x00007610ffd17816 */ /* 0x000fe200000000d1 */
[----:B----4-:R-:W-:-:S02]  /*1d0e0*/  @!P1 IMAD.MOV.U32 R5, RZ, RZ, R143 ;  /* 0x000000ffff059224 */ /* 0x010fc400078e008f */
[----:B------:R-:W4:Y:S04]  /*1d0f0*/  LDL R143, [R1+0x750] ;  /* 0x00075000018f7983 */ /* 0x000f280000100800 */
[----:B------:R0:W4:Y:S01]  /*1d100*/  @!P1 LDG.E.U16 R209, desc[UR40][R4.64] ;  /* 0x0000002804d19981 */ /* 0x000122000c1e1500 */
[----:B------:R-:W-:Y:S02]  /*1d110*/  PRMT R208, RZ, 0x7610, R208 ;  /* 0x00007610ffd07816 */ /* 0x000fe400000000d0 */
[----:B------:R-:W-:Y:S02]  /*1d120*/  PRMT R207, RZ, 0x7610, R207 ;  /* 0x00007610ffcf7816 */ /* 0x000fe400000000cf */
[----:B------:R-:W-:Y:S01]  /*1d130*/  PRMT R206, RZ, 0x7610, R206 ;  /* 0x00007610ffce7816 */ /* 0x000fe200000000ce */
[----:B0-----:R-:W-:-:S02]  /*1d140*/  @!P1 IMAD.MOV.U32 R5, RZ, RZ, R135 ;  /* 0x000000ffff059224 */ /* 0x001fc400078e0087 */
        /* <DEDUP_REMOVED lines=10> */
[----:B------:R-:W-:Y:S01]  /*1d1f0*/  @!P1 IMAD.MOV.U32 R5, RZ, RZ, R150 ;  /* 0x000000ffff059224 */ /* 0x000fe200078e0096 */
[----:B------:R-:W-:Y:S01]  /*1d200*/  PRMT R205, RZ, 0x7610, R205 ;  /* 0x00007610ffcd7816 */ /* 0x000fe200000000cd */
[----:B------:R-:W3:Y:S04]  /*1d210*/  LDL R148, [R1+0x590] ;  /* 0x0005900001947983 */ /* 0x000ee80000100800 */
[----:B------:R0:W3:Y:S02]  /*1d220*/  @!P1 LDG.E.U16 R206, desc[UR40][R4.64] ;  /* 0x0000002804ce9981 */ /* 0x0000e4000c1e1500 */
[----:B0-----:R-:W-:-:S02]  /*1d230*/  @!P1 IMAD.MOV.U32 R4, RZ, RZ, R128 ;  /* 0x000000ffff049224 */ /* 0x001fc400078e0080 */
[----:B------:R-:W3:Y:S01]  /*1d240*/  LDL R128, [R1+0x5d4] ;  /* 0x0005d40001807983 */ /* 0x000ee20000100800 */
[----:B------:R-:W-:Y:S01]  /*1d250*/  LOP3.LUT R147, R0, 0x60, RZ, 0x3c, !PT ;  /* 0x0000006000937812 */ /* 0x000fe200078e3cff */
[----:B----4-:R-:W-:Y:S02]  /*1d260*/  @!P1 IMAD.MOV.U32 R5, RZ, RZ, R143 ;  /* 0x000000ffff059224 */ /* 0x010fe400078e008f */
[----:B------:R-:W4:Y:S04]  /*1d270*/  LDL R143, [R1+0x5d0] ;  /* 0x0005d000018f7983 */ /* 0x000f280000100800 */
[----:B------:R-:W-:Y:S04]  /*1d280*/  STS.U16 [R147+UR7+0x10300], R186 ;  /* 0x010300ba93007988 */ /* 0x000fe80008000407 */
[----:B------:R0:W4:Y:S04]  /*1d290*/  @!P1 LDG.E.U16 R205, desc[UR40][R4.64] ;  /* 0x0000002804cd9981 */ /* 0x000128000c1e1500 */
[----:B------:R-:W-:Y:S04]  /*1d2a0*/  STS.U16 [R147+UR7+0x10700], R185 ;  /* 0x010700b993007988 */ /* 0x000fe80008000407 */
[----:B------:R-:W-:Y:S01]  /*1d2b0*/  STS.U16 [R147+UR7+0x10b00], R184 ;  /* 0x010b00b893007988 */ /* 0x000fe20008000407 */
[----:B0-----:R-:W-:-:S03]  /*1d2c0*/  @!P1 IMAD.MOV.U32 R5, RZ, RZ, R135 ;  /* 0x000000ffff059224 */ /* 0x001fc600078e0087 */
[----:B------:R-:W4:Y:S01]  /*1d2d0*/  LDL R135, [R1+0x5b0] ;  /* 0x0005b00001877983 */ /* 0x000f220000100800 */
[----:B------:R-:W-:-:S03]  /*1d2e0*/  PRMT R204, RZ, 0x7610, R204 ;  /* 0x00007610ffcc7816 */ /* 0x000fc600000000cc */
[----:B------:R-:W-:Y:S04]  /*1d2f0*/  STS.U16 [R147+UR7+0x10f00], R183 ;  /* 0x010f00b793007988 */ /* 0x000fe80008000407 */
[----:B------:R-:W-:Y:S04]  /*1d300*/  STS.U16 [R147+UR7+0x11300], R178 ;  /* 0x011300b293007988 */ /* 0x000fe80008000407 */
[----:B------:R-:W-:Y:S04]  /*1d310*/  STS.U16 [R147+UR7+0x11700], R167 ;  /* 0x011700a793007988 */ /* 0x000fe80008000407 */
[----:B------:R-:W-:Y:S04]  /*1d320*/  STS.U16 [R147+UR7+0x11b00], R158 ;  /* 0x011b009e93007988 */ /* 0x000fe80008000407 */
[----:B------:R0:W-:Y:S04]  /*1d330*/  STS.U16 [R147+UR7+0x11f00], R152 ;  /* 0x011f009893007988 */ /* 0x0001e80008000407 */
[----:B0-----:R-:W4:Y:S01]  /*1d340*/  LDL R147, [R1+0x594] ;  /* 0x0005940001937983 */ /* 0x001f220000100800 */
[----:B------:R-:W-:Y:S01]  /*1d350*/  PRMT R203, RZ, 0x7610, R203 ;  /* 0x00007610ffcb7816 */ /* 0x000fe200000000cb */
[----:B--2---:R-:W-:-:S02]  /*1d360*/  @!P1 IMAD.MOV.U32 R4, RZ, RZ, R131 ;  /* 0x000000ffff049224 */ /* 0x004fc400078e0083 */
        /* <DEDUP_REMOVED lines=11> */
[----:B------:R-:W4:Y:S01]  /*1d420*/  LDL R143, [R1+0x550] ;  /* 0x00055000018f7983 */ /* 0x000f220000100800 */
[----:B------:R-:W-:-:S03]  /*1d430*/  PRMT R201, RZ, 0x7610, R201 ;  /* 0x00007610ffc97816 */ /* 0x000fc600000000c9 */
[----:B------:R0:W4:Y:S01]  /*1d440*/  @!P1 LDG.E.U16 R202, desc[UR40][R4.64] ;  /* 0x0000002804ca9981 */ /* 0x000122000c1e1500 */
[----:B------:R-:W-:Y:S01]  /*1d450*/  PRMT R200, RZ, 0x7610, R200 ;  /* 0x00007610ffc87816 */ /* 0x000fe200000000c8 */
[----:B0-----:R-:W-:Y:S02]  /*1d460*/  @!P1 IMAD.MOV.U32 R5, RZ, RZ, R135 ;  /* 0x000000ffff059224 */ /* 0x001fe400078e0087 */
[----:B------:R-:W4:Y:S01]  /*1d470*/  LDL R135, [R1+0x530] ;  /* 0x0005300001877983 */ /* 0x000f220000100800 */
[----:B------:R-:W-:Y:S01]  /*1d480*/  PRMT R199, RZ, 0x7610, R199 ;  /* 0x00007610ffc77816 */ /* 0x000fe200000000c7 */
[----:B--2---:R-:W-:Y:S02]  /*1d490*/  @!P1 IMAD.MOV.U32 R4, RZ, RZ, R131 ;  /* 0x000000ffff049224 */ /* 0x004fe400078e0083 */
[----:B------:R-:W2:Y:S04]  /*1d4a0*/  LDL R131, [R1+0x534] ;  /* 0x0005340001837983 */ /* 0x000ea80000100800 */
[----:B------:R0:W2:Y:S02]  /*1d4b0*/  @!P1 LDG.E.U16 R201, desc[UR40][R4.64] ;  /* 0x0000002804c99981 */ /* 0x0000a4000c1e1500 */
[----:B0-----:R-:W-:-:S02]  /*1d4c0*/  @!P1 IMAD.MOV.U32 R4, RZ, RZ, R147 ;  /* 0x000000ffff049224 */ /* 0x001fc400078e0093 */
[----:B------:R-:W-:Y:S01]  /*1d4d0*/  @!P1 IMAD.MOV.U32 R5, RZ, RZ, R148 ;  /* 0x000000ffff059224 */ /* 0x000fe200078e0094 */
[----:B------:R-:W-:Y:S01]  /*1d4e0*/  PRMT R198, RZ, 0x7610, R198 ;  /* 0x00007610ffc67816 */ /* 0x000fe200000000c6 */
[----:B------:R-:W2:Y:S04]  /*1d4f0*/  LDL R148, [R1+0x4d0] ;  /* 0x0004d00001947983 */ /* 0x000ea80000100800 */
[----:B------:R3:W2:Y:S04]  /*1d500*/  @!P1 LDG.E.U16 R200, desc[UR40][R4.64] ;  /* 0x0000002804c89981 */ /* 0x0006a8000c1e1500 */
[----:B------:R-:W2:Y:S01]  /*1d510*/  LDL R147, [R1+0x4d4] ;  /* 0x0004d40001937983 */ /* 0x000ea20000100800 */
[----:B---3--:R-:W-:-:S02]  /*1d520*/  @!P1 IMAD.MOV.U32 R4, RZ, RZ, R140 ;  /* 0x000000ffff049224 */ /* 0x008fc400078e008c */
[----:B------:R-:W-:Y:S01]  /*1d530*/  @!P1 IMAD.MOV.U32 R5, RZ, RZ, R145 ;  /* 0x000000ffff059224 */ /* 0x000fe200078e0091 */
[----:B------:R-:W3:Y:S04]  /*1d540*/  LDL R140, [R1+0x514] ;  /* 0x00051400018c7983 */ /* 0x000ee80000100800 */
[----:B------:R-:W3:Y:S04]  /*1d550*/  LDL R145, [R1+0x510] ;  /* 0x0005100001917983 */ /* 0x000ee80000100800 */
[----:B------:R0:W3:Y:S02]  /*1d560*/  @!P1 LDG.E.U16 R199, desc[UR40][R4.64] ;  /* 0x0000002804c79981 */ /* 0x0000e4000c1e1500 */
[----:B0-----:R-:W-:-:S02]  /*1d570*/  @!P1 IMAD.MOV.U32 R4, RZ, RZ, R128 ;  /* 0x000000ffff049224 */ /* 0x001fc400078e0080 */
[----:B------:R-:W3:Y:S01]  /*1d580*/  LDL R128, [R1+0x4f4] ;  /* 0x0004f40001807983 */ /* 0x000ee20000100800 */
[----:B----4-:R-:W-:-:S03]  /*1d590*/  @!P1 IMAD.MOV.U32 R5, RZ, RZ, R143 ;  /* 0x000000ffff059224 */ /* 0x010fc600078e008f */
[----:B------:R-:W4:Y:S01]  /*1d5a0*/  LDL R143, [R1+0x4f0] ;  /* 0x0004f000018f7983 */ /* 0x000f220000100800 */
[----:B------:R-:W-:-:S03]  /*1d5b0*/  PRMT R197, RZ, 0x7610, R197 ;  /* 0x00007610ffc57816 */ /* 0x000fc600000000c5 */
[----:B------:R0:W4:Y:S01]  /*1d5c0*/  @!P1 LDG.E.U16 R198, desc[UR40][R4.64] ;  /* 0x0000002804c69981 */ /* 0x000122000c1e1500 */
[----:B------:R-:W-:Y:S01]  /*1d5d0*/  PRMT R196, RZ, 0x7610, R196 ;  /* 0x00007610ffc47816 */ /* 0x000fe200000000c4 */
[----:B0-----:R-:W-:Y:S02]  /*1d5e0*/  @!P1 IMAD.MOV.U32 R5, RZ, RZ, R135 ;  /* 0x000000ffff059224 */ /* 0x001fe400078e0087 */
        /* <DEDUP_REMOVED lines=40> */
[----:B------:R-:W-:Y:S02]  /*1d870*/  PRMT R189, RZ, 0x7610, R189 ;  /* 0x00007610ffbd7816 */ /* 0x000fe400000000bd */
        /* <DEDUP_REMOVED lines=15> */
[----:B------:R0:W3:Y:S01]  /*1d970*/  @!P1 LDG.E.U16 R188, desc[UR40][R4.64] ;  /* 0x0000002804bc9981 */ /* 0x0000e2000c1e1500 */
[----:B------:R-:W-:-:S03]  /*1d980*/  PRMT R186, RZ, 0x7610, R186 ;  /* 0x00007610ffba7816 */ /* 0x000fc600000000ba */
[----:B------:R-:W3:Y:S01]  /*1d990*/  LDL R147, [R1+0x354] ;  /* 0x0003540001937983 */ /* 0x000ee20000100800 */
[----:B0-----:R-:W-:-:S03]  /*1d9a0*/  @!P1 IMAD.MOV.U32 R4, RZ, RZ, R128 ;  /* 0x000000ffff049224 */ /* 0x001fc600078e0080 */
[----:B------:R-:W3:Y:S01]  /*1d9b0*/  LDL R128, [R1+0x394] ;  /* 0x0003940001807983 */ /* 0x000ee20000100800 */
[----:B----4-:R-:W-:-:S03]  /*1d9c0*/  @!P1 IMAD.MOV.U32 R5, RZ, RZ, R143 ;  /* 0x000000ffff059224 */ /* 0x010fc600078e008f */
[----:B------:R-:W4:Y:S04]  /*1d9d0*/  LDL R143, [R1+0x390] ;  /* 0x00039000018f7983 */ /* 0x000f280000100800 */
        /* <DEDUP_REMOVED lines=19> */
[----:B------:R-:W-:-:S03]  /*1db10*/  PRMT R182, RZ, 0x7610, R182 ;  /* 0x00007610ffb67816 */ /* 0x000fc600000000b6 */
[----:B------:R1:W-:Y:S01]  /*1db20*/  STS.U16 [R0+UR7+0x5400], R181 ;  /* 0x005400b500007988 */ /* 0x0003e20008000407 */
[----:B0-----:R-:W-:-:S03]  /*1db30*/  @!P1 IMAD.MOV.U32 R5, RZ, RZ, R135 ;  /* 0x000000ffff059224 */ /* 0x001fc600078e0087 */
[----:B------:R-:W4:Y:S01]  /*1db40*/  LDL R135, [R1+0x2f0] ;  /* 0x0002f00001877983 */ /* 0x000f220000100800 */
[----:B-1----:R-:W-:Y:S01]  /*1db50*/  PRMT R181, RZ, 0x7610, R181 ;  /* 0x00007610ffb57816 */ /* 0x002fe200000000b5 */
[----:B--2---:R-:W-:Y:S02]  /*1db60*/  @!P1 IMAD.MOV.U32 R4, RZ, RZ, R131 ;  /* 0x000000ffff049224 */ /* 0x004fe400078e0083 */
[----:B------:R-:W2:Y:S04]  /*1db70*/  LDL R131, [R1+0x2f4] ;  /* 0x0002f40001837983 */ /* 0x000ea80000100800 */
[----:B------:R0:W2:Y:S02]  /*1db80*/  @!P1 LDG.E.U16 R183, desc[UR40][R4.64] ;  /* 0x0000002804b79981 */ /* 0x0000a4000c1e1500 */
[----:B0-----:R-:W-:-:S02]  /*1db90*/  @!P1 IMAD.MOV.U32 R4, RZ, RZ, R147 ;  /* 0x000000ffff049224 */ /* 0x001fc400078e0093 */
[----:B------:R-:W-:Y:S01]  /*1dba0*/  @!P1 IMAD.MOV.U32 R5, RZ, RZ, R148 ;  /* 0x000000ffff059224 */ /* 0x000fe200078e0094 */
        /* <DEDUP_REMOVED lines=9> */
[----:B----4-:R-:W-:-:S03]  /*1dc40*/  @!P1 IMAD.MOV.U32 R5, RZ, RZ, R143 ;  /* 0x000000ffff059224 */ /* 0x010fc600078e008f */
[----:B------:R0:W-:Y:S04]  /*1dc50*/  STS.U16 [R0+UR7+0x5000], R180 ;  /* 0x005000b400007988 */ /* 0x0001e80008000407 */
[----:B------:R1:W-:Y:S01]  /*1dc60*/  STS.U16 [R0+UR7+0x4c00], R179 ;  /* 0x004c00b300007988 */ /* 0x0003e20008000407 */
[----:B0-----:R-:W-:Y:S02]  /*1dc70*/  PRMT R180, RZ, 0x7610, R180 ;  /* 0x00007610ffb47816 */ /* 0x001fe400000000b4 */
[----:B-1----:R-:W-:-:S04]  /*1dc80*/  PRMT R179, RZ, 0x7610, R179 ;  /* 0x00007610ffb37816 */ /* 0x002fc800000000b3 */
[----:B------:R0:W4:Y:S01]  /*1dc90*/  @!P1 LDG.E.U16 R180, desc[UR40][R4.64] ;  /* 0x0000002804b49981 */ /* 0x000122000c1e1500 */
[----:B------:R-:W-:Y:S01]  /*1dca0*/  PRMT R178, RZ, 0x7610, R178 ;  /* 0x00007610ffb27816 */ /* 0x000fe200000000b2 */
[----:B0-----:R-:W-:Y:S02]  /*1dcb0*/  @!P1 IMAD.MOV.U32 R5, RZ, RZ, R135 ;  /* 0x000000ffff059224 */ /* 0x001fe400078e0087 */
[----:B--2---:R-:W-:Y:S02]  /*1dcc0*/  @!P1 IMAD.MOV.U32 R4, RZ, RZ, R131 ;  /* 0x000000ffff049224 */ /* 0x004fe400078e0083 */
[----:B------:R-:W2:Y:S04]  /*1dcd0*/  LDL R131, [R1+0x294] ;  /* 0x0002940001837983 */ /* 0x000ea80000100800 */
[----:B------:R-:W4:Y:S04]  /*1dce0*/  LDL.LU R135, [R1+0x290] ;  /* 0x0002900001877983 */ /* 0x000f280000300800 */
[----:B------:R0:W4:Y:S04]  /*1dcf0*/  @!P1 LDG.E.U16 R179, desc[UR40][R4.64] ;  /* 0x0000002804b39981 */ /* 0x000128000c1e1500 */
[----:B------:R-:W4:Y:S01]  /*1dd00*/  LDL.LU R143, [R1+0x270] ;  /* 0x00027000018f7983 */ /* 0x000f220000300800 */
[----:B0-----:R-:W-:-:S03]  /*1dd10*/  @!P1 IMAD.MOV.U32 R5, RZ, RZ, R147 ;  /* 0x000000ffff059224 */ /* 0x001fc600078e0093 */
[----:B------:R-:W4:Y:S01]  /*1dd20*/  LDL R147, [R1+0x274] ;  /* 0x0002740001937983 */ /* 0x000f220000100800 */
[----:B---3--:R-:W-:-:S03]  /*1dd30*/  @!P1 IMAD.MOV.U32 R4, RZ, RZ, R140 ;  /* 0x000000ffff049224 */ /* 0x008fc600078e008c */
[----:B------:R-:W3:Y:S04]  /*1dd40*/  LDL.LU R140, [R1+0x254] ;  /* 0x00025400018c7983 */ /* 0x000ee80000300800 */
[----:B------:R-:W3:Y:S04]  /*1dd50*/  LDL.LU R151, [R1+0x250] ;  /* 0x0002500001977983 */ /* 0x000ee80000300800 */
[----:B------:R0:W3:Y:S02]  /*1dd60*/  @!P1 LDG.E.U16 R178, desc[UR40][R4.64] ;  /* 0x0000002804b29981 */ /* 0x0000e4000c1e1500 */
[----:B0-----:R-:W-:-:S02]  /*1dd70*/  @!P1 IMAD.MOV.U32 R5, RZ, RZ, R145 ;  /* 0x000000ffff059224 */ /* 0x001fc400078e0091 */
[----:B------:R-:W-:Y:S02]  /*1dd80*/  @!P1 IMAD.MOV.U32 R4, RZ, RZ, R128 ;  /* 0x000000ffff049224 */ /* 0x000fe400078e0080 */
[----:B------:R-:W3:Y:S04]  /*1dd90*/  LDL.LU R128, [R1+0x230] ;  /* 0x0002300001807983 */ /* 0x000ee80000300800 */
[----:B------:R-:W3:Y:S04]  /*1dda0*/  LDL.LU R148, [R1+0x234] ;  /* 0x0002340001947983 */ /* 0x000ee80000300800 */
[----:B------:R-:W3:Y:S04]  /*1ddb0*/  LDL R145, [R1+0x210] ;  /* 0x0002100001917983 */ /* 0x000ee80000100800 */
[----:B------:R0:W-:Y:S01]  /*1ddc0*/  STS.U16 [R0+UR7+0x4800], R177 ;  /* 0x004800b100007988 */ /* 0x0001e20008000407 */
[----:B------:R-:W-:-:S02]  /*1ddd0*/  PRMT R176, RZ, 0x7610, R176 ;  /* 0x00007610ffb07816 */ /* 0x000fc400000000b0 */
[----:B0-----:R-:W-:Y:S01]  /*1dde0*/  PRMT R177, RZ, 0x7610, R177 ;  /* 0x00007610ffb17816 */ /* 0x001fe200000000b1 */
[----:B------:R0:W-:Y:S05]  /*1ddf0*/  STS.U16 [R0+UR7+0x4400], R175 ;  /* 0x004400af00007988 */ /* 0x0001ea0008000407 */
[----:B------:R2:W3:Y:S04]  /*1de00*/  @!P1 LDG.E.U16 R177, desc[UR40][R4.64] ;  /* 0x0000002804b19981 */ /* 0x0004e8000c1e1500 */
[----:B------:R-:W-:Y:S01]  /*1de10*/  STS.U16 [R0+UR7+0x7400], R224 ;  /* 0x007400e000007988 */ /* 0x000fe20008000407 */
[----:B0-----:R-:W-:-:S03]  /*1de20*/  PRMT R175, RZ, 0x7610, R175 ;  /* 0x00007610ffaf7816 */ /* 0x001fc600000000af */
[----:B------:R-:W-:Y:S04]  /*1de30*/  STS.U16 [R0+UR7+0x7800], R225 ;  /* 0x007800e100007988 */ /* 0x000fe80008000407 */
[----:B------:R0:W-:Y:S04]  /*1de40*/  STS.U16 [R0+UR7+0x4000], R174 ;  /* 0x004000ae00007988 */ /* 0x0001e80008000407 */
[----:B------:R-:W-:Y:S04]  /*1de50*/  STS.U16 [R0+UR7+0x7c00], R227 ;  /* 0x007c00e300007988 */ /* 0x000fe80008000407 */
[----:B------:R-:W-:Y:S01]  /*1de60*/  STS.U16 [R0+UR7+0x8000], R228 ;  /* 0x008000e400007988 */ /* 0x000fe20008000407 */
[----:B0-----:R-:W-:-:S03]  /*1de70*/  PRMT R174, RZ, 0x7610, R174 ;  /* 0x00007610ffae7816 */ /* 0x001fc600000000ae */
[----:B------:R0:W-:Y:S04]  /*1de80*/  STS.U16 [R0+UR7+0x3c00], R173 ;  /* 0x003c00ad00007988 */ /* 0x0001e80008000407 */
[----:B------:R1:W-:Y:S01]  /*1de90*/  STS.U16 [R0+UR7+0x7000], R223 ;  /* 0x007000df00007988 */ /* 0x0003e20008000407 */
[----:B0-----:R-:W-:Y:S01]  /*1dea0*/  PRMT R173, RZ, 0x7610, R173 ;  /* 0x00007610ffad7816 */ /* 0x001fe200000000ad */
[----:B--2---:R-:W-:Y:S02]  /*1deb0*/  @!P1 IMAD.MOV.U32 R4, RZ, RZ, R131 ;  /* 0x000000ffff049224 */ /* 0x004fe400078e0083 */
[----:B------:R-:W2:Y:S01]  /*1dec0*/  LDL.LU R131, [R1+0x214] ;  /* 0x0002140001837983 */ /* 0x000ea20000300800 */
[----:B----4-:R-:W-:-:S03]  /*1ded0*/  @!P1 IMAD.MOV.U32 R5, RZ, RZ, R135 ;  /* 0x000000ffff059224 */ /* 0x010fc600078e0087 */
[----:B------:R-:W4:Y:S04]  /*1dee0*/  LDL R224, [R1+0xaf8] ;  /* 0x000af80001e07983 */ /* 0x000f280000100800 */
[----:B------:R0:W4:Y:S04]  /*1def0*/  @!P1 LDG.E.U16 R176, desc[UR40][R4.64] ;  /* 0x0000002804b09981 */ /* 0x000128000c1e1500 */
[----:B------:R-:W4:Y:S04]  /*1df00*/  LDL R225, [R1+0x6f4] ;  /* 0x0006f40001e17983 */ /* 0x000f280000100800 */
[----:B------:R-:W4:Y:S01]  /*1df10*/  LDL R227, [R1+0xae8] ;  /* 0x000ae80001e37983 */ /* 0x000f220000100800 */
[----:B0-----:R-:W-:-:S02]  /*1df20*/  @!P1 IMAD.MOV.U32 R4, RZ, RZ, R147 ;  /* 0x000000ffff049224 */ /* 0x001fc400078e0093 */
[----:B------:R-:W-:Y:S01]  /*1df30*/  @!P1 IMAD.MOV.U32 R5, RZ, RZ, R143 ;  /* 0x000000ffff059224 */ /* 0x000fe200078e008f */
[----:B------:R-:W4:Y:S04]  /*1df40*/  LDL R228, [R1+0x6e4] ;  /* 0x0006e40001e47983 */ /* 0x000f280000100800 */
[----:B------:R3:W4:Y:S04]  /*1df50*/  @!P1 LDG.E.U16 R175, desc[UR40][R4.64] ;  /* 0x0000002804af9981 */ /* 0x000728000c1e1500 */
[----:B-1----:R-:W4:Y:S04]  /*1df60*/  LDL R223, [R1+0xac8] ;  /* 0x000ac80001df7983 */ /* 0x002f280000100800 */
[----:B------:R-:W4:Y:S01]  /*1df70*/  LDL R147, [R1+0xacc] ;  /* 0x000acc0001937983 */ /* 0x000f220000100800 */
[----:B---3--:R-:W-:-:S02]  /*1df80*/  @!P1 IMAD.MOV.U32 R4, RZ, RZ, R140 ;  /* 0x000000ffff049224 */ /* 0x008fc400078e008c */
[----:B------:R-:W-:Y:S01]  /*1df90*/  @!P1 IMAD.MOV.U32 R5, RZ, RZ, R151 ;  /* 0x000000ffff059224 */ /* 0x000fe200078e0097 */
[----:B------:R-:W3:Y:S04]  /*1dfa0*/  LDL R150, [R1+0xaa8] ;  /* 0x000aa80001967983 */ /* 0x000ee80000100800 */
[----:B------:R0:W3:Y:S02]  /*1dfb0*/  @!P1 LDG.E.U16 R174, desc[UR40][R4.64] ;  /* 0x0000002804ae9981 */ /* 0x0000e4000c1e1500 */
[----:B0-----:R-:W-:Y:S02]  /*1dfc0*/  @!P1 IMAD.MOV.U32 R5, RZ, RZ, R128 ;  /* 0x000000ffff059224 */ /* 0x001fe400078e0080 */
[----:B------:R-:W-:-:S05]  /*1dfd0*/  @!P1 IMAD.MOV.U32 R4, RZ, RZ, R148 ;  /* 0x000000ffff049224 */ /* 0x000fca00078e0094 */
[----:B------:R0:W3:Y:S02]  /*1dfe0*/  @!P1 LDG.E.U16 R173, desc[UR40][R4.64] ;  /* 0x0000002804ad9981 */ /* 0x0000e4000c1e1500 */
[----:B0-----:R-:W-:Y:S02]  /*1dff0*/  @!P1 IMAD.MOV.U32 R5, RZ, RZ, R145 ;  /* 0x000000ffff059224 */ /* 0x001fe400078e0091 */
[----:B------:R-:W3:Y:S04]  /*1e000*/  LDL R145, [R1+0xaac] ;  /* 0x000aac0001917983 */ /* 0x000ee80000100800 */
[----:B------:R0:W-:Y:S01]  /*1e010*/  STS.U16 [R0+UR7+0x3800], R172 ;  /* 0x003800ac00007988 */ /* 0x0001e20008000407 */
[----:B------:R-:W-:Y:S02]  /*1e020*/  PRMT R171, RZ, 0x7610, R171 ;  /* 0x00007610ffab7816 */ /* 0x000fe400000000ab */
[----:B0-----:R-:W-:Y:S01]  /*1e030*/  PRMT R172, RZ, 0x7610, R172 ;  /* 0x00007610ffac7816 */ /* 0x001fe200000000ac */
[----:B------:R0:W-:Y:S04]  /*1e040*/  STS.U16 [R0+UR7+0x3400], R170 ;  /* 0x003400aa00007988 */ /* 0x0001e80008000407 */
[----:B------:R1:W-:Y:S01]  /*1e050*/  STS.U16 [R0+UR7+0x3000], R169 ;  /* 0x003000a900007988 */ /* 0x0003e20008000407 */
[----:B0-----:R-:W-:-:S02]  /*1e060*/  PRMT R170, RZ, 0x7610, R170 ;  /* 0x00007610ffaa7816 */ /* 0x001fc400000000aa */
[----:B-1----:R-:W-:Y:S01]  /*1e070*/  PRMT R169, RZ, 0x7610, R169 ;  /* 0x00007610ffa97816 */ /* 0x002fe200000000a9 */
[----:B--2---:R-:W-:-:S05]  /*1e080*/  @!P1 IMAD.MOV.U32 R4, RZ, RZ, R131 ;  /* 0x000000ffff049224 */ /* 0x004fca00078e0083 */
[----:B------:R4:W2:Y:S02]  /*1e090*/  @!P1 LDG.E.U16 R172, desc[UR40][R4.64] ;  /* 0x0000002804ac9981 */ /* 0x0008a4000c1e1500 */
[----:B----4-:R-:W-:Y:S02]  /*1e0a0*/  @!P1 IMAD.MOV.U32 R4, RZ, RZ, R224 ;  /* 0x000000ffff049224 */ /* 0x010fe400078e00e0 */
[----:B------:R-:W-:Y:S01]  /*1e0b0*/  @!P1 IMAD.MOV.U32 R5, RZ, RZ, R225 ;  /* 0x000000ffff059224 */ /* 0x000fe200078e00e1 */
[----:B------:R-:W4:Y:S04]  /*1e0c0*/  LDL R224, [R1+0xa8c] ;  /* 0x000a8c0001e07983 */ /* 0x000f280000100800 */
[----:B------:R0:W2:Y:S04]  /*1e0d0*/  @!P1 LDG.E.U16 R171, desc[UR40][R4.64] ;  /* 0x0000002804ab9981 */ /* 0x0000a8000c1e1500 */
[----:B------:R-:W2:Y:S01]  /*1e0e0*/  LDL R225, [R1+0xa88] ;  /* 0x000a880001e17983 */ /* 0x000ea20000100800 */
[----:B0-----:R-:W-:-:S02]  /*1e0f0*/  @!P1 IMAD.MOV.U32 R4, RZ, RZ, R227 ;  /* 0x000000ffff049224 */ /* 0x001fc400078e00e3 */
[----:B------:R-:W-:Y:S01]  /*1e100*/  @!P1 IMAD.MOV.U32 R5, RZ, RZ, R228 ;  /* 0x000000ffff059224 */ /* 0x000fe200078e00e4 */
[----:B------:R-:W-:Y:S01]  /*1e110*/  PRMT R168, RZ, 0x7610, R168 ;  /* 0x00007610ffa87816 */ /* 0x000fe200000000a8 */
[----:B------:R-:W2:Y:S04]  /*1e120*/  LDL R228, [R1+0xa28] ;  /* 0x000a280001e47983 */ /* 0x000ea80000100800 */
[----:B------:R0:W2:Y:S04]  /*1e130*/  @!P1 LDG.E.U16 R170, desc[UR40][R4.64] ;  /* 0x0000002804aa9981 */ /* 0x0000a8000c1e1500 */
[----:B------:R-:W2:Y:S01]  /*1e140*/  LDL R227, [R1+0xa2c] ;  /* 0x000a2c0001e37983 */ /* 0x000ea20000100800 */
[----:B0-----:R-:W-:-:S02]  /*1e150*/  @!P1 IMAD.MOV.U32 R4, RZ, RZ, R147 ;  /* 0x000000ffff049224 */ /* 0x001fc400078e0093 */
[----:B------:R-:W-:Y:S01]  /*1e160*/  @!P1 IMAD.MOV.U32 R5, RZ, RZ, R223 ;  /* 0x000000ffff059224 */ /* 0x000fe200078e00df */
[----:B------:R-:W2:Y:S04]  /*1e170*/  LDL R147, [R1+0xa6c] ;  /* 0x000a6c0001937983 */ /* 0x000ea80000100800 */
[----:B------:R-:W2:Y:S04]  /*1e180*/  LDL R223, [R1+0xa68] ;  /* 0x000a680001df7983 */ /* 0x000ea80000100800 */
[----:B------:R3:W2:Y:S02]  /*1e190*/  @!P1 LDG.E.U16 R169, desc[UR40][R4.64] ;  /* 0x0000002804a99981 */ /* 0x0006a4000c1e1500 */
[----:B---3--:R-:W-:-:S02]  /*1e1a0*/  @!P1 IMAD.MOV.U32 R5, RZ, RZ, R150 ;  /* 0x000000ffff059224 */ /* 0x008fc400078e0096 */
[----:B------:R-:W3:Y:S01]  /*1e1b0*/  LDL R150, [R1+0xa48] ;  /* 0x000a480001967983 */ /* 0x000ee20000100800 */
[----:B------:R-:W-:-:S03]  /*1e1c0*/  @!P1 IMAD.MOV.U32 R4, RZ, RZ, R145 ;  /* 0x000000ffff049224 */ /* 0x000fc600078e0091 */
[----:B------:R-:W3:Y:S01]  /*1e1d0*/  LDL R145, [R1+0xa4c] ;  /* 0x000a4c0001917983 */ /* 0x000ee20000100800 */
[----:B------:R-:W-:-:S03]  /*1e1e0*/  PRMT R167, RZ, 0x7610, R167 ;  /* 0x00007610ffa77816 */ /* 0x000fc600000000a7 */
[----:B------:R4:W3:Y:S04]  /*1e1f0*/  @!P1 LDG.E.U16 R168, desc[UR40][R4.64] ;  /* 0x0000002804a89981 */ /* 0x0008e8000c1e1500 */
[----:B------:R0:W-:Y:S02]  /*1e200*/  STS.U16 [R0+UR7+0x2c00], R166 ;  /* 0x002c00a600007988 */ /* 0x0001e40008000407 */
[----:B0-----:R-:W-:Y:S01]  /*1e210*/  PRMT R166, RZ, 0x7610, R166 ;  /* 0x00007610ffa67816 */ /* 0x001fe200000000a6 */
[----:B----4-:R-:W-:Y:S02]  /*1e220*/  @!P1 IMAD.MOV.U32 R4, RZ, RZ, R224 ;  /* 0x000000ffff049224 */ /* 0x010fe400078e00e0 */
[----:B------:R-:W4:Y:S01]  /*1e230*/  LDL R224, [R1+0xa0c] ;  /* 0x000a0c0001e07983 */ /* 0x000f220000100800 */
[----:B--2---:R-:W-:-:S03]  /*1e240*/  @!P1 IMAD.MOV.U32 R5, RZ, RZ, R225 ;  /* 0x000000ffff059224 */ /* 0x004fc600078e00e1 */
[----:B------:R-:W2:Y:S04]  /*1e250*/  LDL R225, [R1+0xa08] ;  /* 0x000a080001e17983 */ /* 0x000ea80000100800 */
[----:B------:R0:W2:Y:S02]  /*1e260*/  @!P1 LDG.E.U16 R167, desc[UR40][R4.64] ;  /* 0x0000002804a79981 */ /* 0x0000a4000c1e1500 */
[----:B0-----:R-:W-:Y:S02]  /*1e270*/  @!P1 IMAD.MOV.U32 R4, RZ, RZ, R147 ;  /* 0x000000ffff049224 */ /* 0x001fe400078e0093 */
[----:B------:R-:W2:Y:S01]  /*1e280*/  LDL R147, [R1+0x9ec] ;  /* 0x0009ec0001937983 */ /* 0x000ea20000100800 */
[----:B------:R-:W-:-:S03]  /*1e290*/  @!P1 IMAD.MOV.U32 R5, RZ, RZ, R223 ;  /* 0x000000ffff059224 */ /* 0x000fc600078e00df */
[----:B------:R-:W2:Y:S04]  /*1e2a0*/  LDL R223, [R1+0x9e8] ;  /* 0x0009e80001df7983 */ /* 0x000ea80000100800 */
[----:B------:R3:W2:Y:S02]  /*1e2b0*/  @!P1 LDG.E.U16 R166, desc[UR40][R4.64] ;  /* 0x0000002804a69981 */ /* 0x0006a4000c1e1500 */
[----:B---3--:R-:W-:Y:S02]  /*1e2c0*/  @!P1 IMAD.MOV.U32 R5, RZ, RZ, R150 ;  /* 0x000000ffff059224 */ /* 0x008fe400078e0096 */
[----:B------:R-:W3:Y:S01]  /*1e2d0*/  LDL R150, [R1+0x9c8] ;  /* 0x0009c80001967983 */ /* 0x000ee20000100800 */
[----:B------:R-:W-:-:S03]  /*1e2e0*/  @!P1 IMAD.MOV.U32 R4, RZ, RZ, R145 ;  /* 0x000000ffff049224 */ /* 0x000fc600078e0091 */
[----:B------:R-:W3:Y:S01]  /*1e2f0*/  LDL R145, [R1+0x9cc] ;  /* 0x0009cc0001917983 */ /* 0x000ee20000100800 */
[----:B------:R-:W-:-:S03]  /*1e300*/  PRMT R165, RZ, 0x7610, R165 ;  /* 0x00007610ffa57816 */ /* 0x000fc600000000a5 */
[----:B------:R0:W-:Y:S04]  /*1e310*/  STS.U16 [R0+UR7+0x2800], R164 ;  /* 0x002800a400007988 */ /* 0x0001e80008000407 */
[----:B------:R1:W3:Y:S01]  /*1e320*/  @!P1 LDG.E.U16 R165, desc[UR40][R4.64] ;  /* 0x0000002804a59981 */ /* 0x0002e2000c1e1500 */
[----:B0-----:R-:W-:Y:S01]  /*1e330*/  PRMT R164, RZ, 0x7610, R164 ;  /* 0x00007610ffa47816 */ /* 0x001fe200000000a4 */
[----:B-1----:R-:W-:Y:S02]  /*1e340*/  @!P1 IMAD.MOV.U32 R4, RZ, RZ, R227 ;  /* 0x000000ffff049224 */ /* 0x002fe400078e00e3 */
[----:B------:R-:W-:Y:S01]  /*1e350*/  @!P1 IMAD.MOV.U32 R5, RZ, RZ, R228 ;  /* 0x000000ffff059224 */ /* 0x000fe200078e00e4 */
[----:B------:R-:W-:Y:S01]  /*1e360*/  PRMT R163, RZ, 0x7610, R163 ;  /* 0x00007610ffa37816 */ /* 0x000fe200000000a3 */
[----:B------:R0:W-:Y:S04]  /*1e370*/  STS.U16 [R0+UR7+0x2400], R162 ;  /* 0x002400a200007988 */ /* 0x0001e80008000407 */
[----:B------:R4:W3:Y:S04]  /*1e380*/  @!P1 LDG.E.U16 R164, desc[UR40][R4.64] ;  /* 0x0000002804a49981 */ /* 0x0008e8000c1e1500 */
[----:B------:R-:W3:Y:S01]  /*1e390*/  LDL R228, [R1+0x968] ;  /* 0x0009680001e47983 */ /* 0x000ee20000100800 */
[----:B0-----:R-:W-:-:S03]  /*1e3a0*/  PRMT R162, RZ, 0x7610, R162 ;  /* 0x00007610ffa27816 */ /* 0x001fc600000000a2 */
[----:B------:R0:W-:Y:S04]  /*1e3b0*/  STS.U16 [R0+UR7+0x2000], R161 ;  /* 0x002000a100007988 */ /* 0x0001e80008000407 */
[----:B------:R-:W3:Y:S01]  /*1e3c0*/  LDL R227, [R1+0x948] ;  /* 0x0009480001e37983 */ /* 0x000ee20000100800 */
[----:B----4-:R-:W-:-:S03]  /*1e3d0*/  @!P1 IMAD.MOV.U32 R4, RZ, RZ, R224 ;  /* 0x000000ffff049224 */ /* 0x010fc600078e00e0 */
[----:B------:R-:W4:Y:S01]  /*1e3e0*/  LDL R224, [R1+0x9ac] ;  /* 0x0009ac0001e07983 */ /* 0x000f220000100800 */
[----:B--2---:R-:W-:-:S03]  /*1e3f0*/  @!P1 IMAD.MOV.U32 R5, RZ, RZ, R225 ;  /* 0x000000ffff059224 */ /* 0x004fc600078e00e1 */
[----:B------:R-:W2:Y:S04]  /*1e400*/  LDL R225, [R1+0x9a8] ;  /* 0x0009a80001e17983 */ /* 0x000ea80000100800 */
[----:B------:R1:W2:Y:S02]  /*1e410*/  @!P1 LDG.E.U16 R163, desc[UR40][R4.64] ;  /* 0x0000002804a39981 */ /* 0x0002a4000c1e1500 */
[----:B-1----:R-:W-:Y:S02]  /*1e420*/  @!P1 IMAD.MOV.U32 R4, RZ, RZ, R147 ;  /* 0x000000ffff049224 */ /* 0x002fe400078e0093 */
        /* <DEDUP_REMOVED lines=8> */
[----:B0-----:R-:W-:-:S03]  /*1e4b0*/  PRMT R161, RZ, 0x7610, R161 ;  /* 0x00007610ffa17816 */ /* 0x001fc600000000a1 */
[----:B------:R0:W-:Y:S04]  /*1e4c0*/  STS.U16 [R0+UR7+0x1c00], R160 ;  /* 0x001c00a000007988 */ /* 0x0001e80008000407 */
[----:B------:R4:W3:Y:S01]  /*1e4d0*/  @!P1 LDG.E.U16 R161, desc[UR40][R4.64] ;  /* 0x0000002804a19981 */ /* 0x0008e2000c1e1500 */
[----:B0-----:R-:W-:Y:S02]  /*1e4e0*/  PRMT R160, RZ, 0x7610, R160 ;  /* 0x00007610ffa07816 */ /* 0x001fe400000000a0 */
[----:B------:R-:W-:Y:S02]  /*1e4f0*/  PRMT R159, RZ, 0x7610, R159 ;  /* 0x00007610ff9f7816 */ /* 0x000fe4000000009f */
[----:B------:R-:W-:Y:S01]  /*1e500*/  PRMT R158, RZ, 0x7610, R158 ;  /* 0x00007610ff9e7816 */ /* 0x000fe2000000009e */
[----:B----4-:R-:W-:-:S02]  /*1e510*/  @!P1 IMAD.MOV.U32 R4, RZ, RZ, R224 ;  /* 0x000000ffff049224 */ /* 0x010fc400078e00e0 */
        /* <DEDUP_REMOVED lines=16> */
[----:B------:R-:W-:-:S03]  /*1e620*/  @!P1 IMAD.MOV.U32 R5, RZ, RZ, R227 ;  /* 0x000000ffff059224 */ /* 0x000fc600078e00e3 */
[----:B------:R0:W-:Y:S04]  /*1e630*/  STS.U16 [R0+UR7+0x1800], R157 ;  /* 0x0018009d00007988 */ /* 0x0001e80008000407 */
[----:B------:R-:W3:Y:S01]  /*1e640*/  LDL R227, [R1+0x8c8] ;  /* 0x0008c80001e37983 */ /* 0x000ee20000100800 */
[----:B0-----:R-:W-:Y:S02]  /*1e650*/  PRMT R157, RZ, 0x7610, R157 ;  /* 0x00007610ff9d7816 */ /* 0x001fe4000000009d */
[----:B------:R-:W-:-:S04]  /*1e660*/  PRMT R156, RZ, 0x7610, R156 ;  /* 0x00007610ff9c7816 */ /* 0x000fc8000000009c */
[----:B------:R4:W3:Y:S04]  /*1e670*/  @!P1 LDG.E.U16 R157, desc[UR40][R4.64] ;  /* 0x00000028049d9981 */ /* 0x0008e8000c1e1500 */
[----:B------:R0:W-:Y:S04]  /*1e680*/  STS.U16 [R0+UR7+0x1400], R155 ;  /* 0x0014009b00007988 */ /* 0x0001e80008000407 */
[----:B------:R1:W-:Y:S01]  /*1e690*/  STS.U16 [R0+UR7+0x1000], R154 ;  /* 0x0010009a00007988 */ /* 0x0003e20008000407 */
[----:B0-----:R-:W-:Y:S02]  /*1e6a0*/  PRMT R155, RZ, 0x7610, R155 ;  /* 0x00007610ff9b7816 */ /* 0x001fe4000000009b */
[----:B-1----:R-:W-:Y:S01]  /*1e6b0*/  PRMT R154, RZ, 0x7610, R154 ;  /* 0x00007610ff9a7816 */ /* 0x002fe2000000009a */
        /* <DEDUP_REMOVED lines=16> */
[----:B------:R-:W3:Y:S04]  /*1e7c0*/  LDL R150, [R1+0x84c] ;  /* 0x00084c0001967983 */ /* 0x000ee80000100800 */
[----:B------:R0:W-:Y:S01]  /*1e7d0*/  STS.U16 [R0+UR7+0xc00], R153 ;  /* 0x000c009900007988 */ /* 0x0001e20008000407 */
[----:B------:R-:W-:-:S03]  /*1e7e0*/  @!P1 IMAD.MOV.U32 R5, RZ, RZ, R227 ;  /* 0x000000ffff059224 */ /* 0x000fc600078e00e3 */
[----:B------:R-:W3:Y:S01]  /*1e7f0*/  LDL R227, [R1+0x848] ;  /* 0x0008480001e37983 */ /* 0x000ee20000100800 */
[----:B0-----:R-:W-:-:S03]  /*1e800*/  PRMT R153, RZ, 0x7610, R153 ;  /* 0x00007610ff997816 */ /* 0x001fc60000000099 */
[----:B------:R0:W-:Y:S01]  /*1e810*/  STS.U16 [R0+UR7+0xcc00], R43 ;  /* 0x00cc002b00007988 */ /* 0x0001e20008000407 */
[----:B------:R-:W-:-:S03]  /*1e820*/  PRMT R152, RZ, 0x7610, R152 ;  /* 0x00007610ff987816 */ /* 0x000fc60000000098 */
[----:B------:R4:W3:Y:S04]  /*1e830*/  @!P1 LDG.E.U16 R153, desc[UR40][R4.64] ;  /* 0x0000002804999981 */ /* 0x0008e8000c1e1500 */
[----:B0-----:R-:W3:Y:S04]  /*1e840*/  LDL.LU R43, [R1+0x12c8] ;  /* 0x0012c800012b7983 */ /* 0x001ee80000300800 */
[----:B------:R0:W-:Y:S04]  /*1e850*/  STS.U16 [R0+UR7+0x800], R23 ;  /* 0x0008001700007988 */ /* 0x0001e80008000407 */
[----:B------:R1:W-:Y:S01]  /*1e860*/  STS.U16 [R0+UR7+0xd000], R40 ;  /* 0x00d0002800007988 */ /* 0x0003e20008000407 */
[----:B0-----:R-:W-:-:S03]  /*1e870*/  PRMT R23, RZ, 0x7610, R23 ;  /* 0x00007610ff177816 */ /* 0x001fc60000000017 */
[----:B------:R0:W-:Y:S01]  /*1e880*/  STS.U16 [R0+UR7+0xd400], R41 ;  /* 0x00d4002900007988 */ /* 0x0001e20008000407 */
[----:B------:R-:W-:-:S03]  /*1e890*/  PRMT R22, RZ, 0x7610, R22 ;  /* 0x00007610ff167816 */ /* 0x000fc60000000016 */
[----:B------:R3:W-:Y:S01]  /*1e8a0*/  STS.U16 [R0+UR7+0xd800], R38 ;  /* 0x00d8002600007988 */ /* 0x0007e20008000407 */
[----:B----4-:R-:W-:-:S03]  /*1e8b0*/  @!P1 IMAD.MOV.U32 R4, RZ, RZ, R224 ;  /* 0x000000ffff049224 */ /* 0x010fc600078e00e0 */
[----:B------:R-:W4:Y:S01]  /*1e8c0*/  LDL R224, [R1+0x82c] ;  /* 0x00082c0001e07983 */ /* 0x000f220000100800 */
[----:B--2---:R-:W-:-:S03]  /*1e8d0*/  @!P1 IMAD.MOV.U32 R5, RZ, RZ, R225 ;  /* 0x000000ffff059224 */ /* 0x004fc600078e00e1 */
[----:B------:R-:W2:Y:S04]  /*1e8e0*/  LDL R225, [R1+0x828] ;  /* 0x0008280001e17983 */ /* 0x000ea80000100800 */
[----:B------:R0:W2:Y:S04]  /*1e8f0*/  @!P1 LDG.E.U16 R152, desc[UR40][R4.64] ;  /* 0x0000002804989981 */ /* 0x0000a8000c1e1500 */
[----:B-1----:R-:W2:Y:S01]  /*1e900*/  LDL.LU R40, [R1+0x12c4] ;  /* 0x0012c40001287983 */ /* 0x002ea20000300800 */
[----:B0-----:R-:W-:-:S03]  /*1e910*/  @!P1 IMAD.MOV.U32 R4, RZ, RZ, R147 ;  /* 0x000000ffff049224 */ /* 0x001fc600078e0093 */
[----:B------:R-:W2:Y:S01]  /*1e920*/  LDL R147, [R1+0x80c] ;  /* 0x00080c0001937983 */ /* 0x000ea20000100800 */
[----:B------:R-:W-:-:S03]  /*1e930*/  @!P1 IMAD.MOV.U32 R5, RZ, RZ, R223 ;  /* 0x000000ffff059224 */ /* 0x000fc600078e00df */
[----:B------:R-:W2:Y:S04]  /*1e940*/  LDL R223, [R1+0x808] ;  /* 0x0008080001df7983 */ /* 0x000ea80000100800 */
[----:B------:R0:W2:Y:S04]  /*1e950*/  @!P1 LDG.E.U16 R23, desc[UR40][R4.64] ;  /* 0x0000002804179981 */ /* 0x0000a8000c1e1500 */
[----:B------:R-:W2:Y:S01]  /*1e960*/  LDL.LU R41, [R1+0x12c0] ;  /* 0x0012c00001297983 */ /* 0x000ea20000300800 */
[----:B0-----:R-:W-:-:S03]  /*1e970*/  @!P1 IMAD.MOV.U32 R5, RZ, RZ, R228 ;  /* 0x000000ffff059224 */ /* 0x001fc600078e00e4 */
[----:B------:R-:W2:Y:S01]  /*1e980*/  LDL R228, [R1+0x7e8] ;  /* 0x0007e80001e47983 */ /* 0x000ea20000100800 */
[----:B---3--:R-:W-:-:S03]  /*1e990*/  @!P1 IMAD.MOV.U32 R4, RZ, RZ, R145 ;  /* 0x000000ffff049224 */ /* 0x008fc600078e0091 */
[----:B------:R-:W3:Y:S04]  /*1e9a0*/  LDL R145, [R1+0x7ec] ;  /* 0x0007ec0001917983 */ /* 0x000ee80000100800 */
[----:B------:R0:W3:Y:S04]  /*1e9b0*/  @!P1 LDG.E.U16 R22, desc[UR40][R4.64] ;  /* 0x0000002804169981 */ /* 0x0000e8000c1e1500 */
[----:B------:R-:W3:Y:S01]  /*1e9c0*/  LDL.LU R38, [R1+0x12bc] ;  /* 0x0012bc0001267983 */ /* 0x000ee20000300800 */
[----:B0-----:R-:W-:-:S03]  /*1e9d0*/  @!P1 IMAD.MOV.U32 R4, RZ, RZ, R150 ;  /* 0x000000ffff049224 */ /* 0x001fc600078e0096 */
[----:B------:R-:W3:Y:S01]  /*1e9e0*/  LDL R150, [R1+0x7cc] ;  /* 0x0007cc0001967983 */ /* 0x000ee20000100800 */
[----:B------:R-:W-:Y:S01]  /*1e9f0*/  PRMT R21, RZ, 0x7610, R21 ;  /* 0x00007610ff157816 */ /* 0x000fe20000000015 */
[----:B------:R-:W-:Y:S02]  /*1ea00*/  @!P1 IMAD.MOV.U32 R5, RZ, RZ, R227 ;  /* 0x000000ffff059224 */ /* 0x000fe400078e00e3 */
[----:B------:R-:W3:Y:S04]  /*1ea10*/  LDL R227, [R1+0x7c8] ;  /* 0x0007c80001e37983 */ /* 0x000ee80000100800 */
[----:B------:R0:W-:Y:S04]  /*1ea20*/  STS.U16 [R0+UR7], R20 ;  /* 0x0000001400007988 */ /* 0x0001e80008000407 */
[----:B------:R4:W3:Y:S04]  /*1ea30*/  @!P1 LDG.E.U16 R21, desc[UR40][R4.64] ;  /* 0x0000002804159981 */ /* 0x0008e8000c1e1500 */
[----:B------:R1:W-:Y:S01]  /*1ea40*/  STS.U16 [R0+UR7+0xdc00], R39 ;  /* 0x00dc002700007988 */ /* 0x0003e20008000407 */
[----:B0-----:R-:W-:-:S03]  /*1ea50*/  PRMT R20, RZ, 0x7610, R20 ;  /* 0x00007610ff147816 */ /* 0x001fc60000000014 */
[----:B------:R0:W-:Y:S04]  /*1ea60*/  STS.U16 [R0+UR7+0x400], R19 ;  /* 0x0004001300007988 */ /* 0x0001e80008000407 */
[----:B-1----:R-:W3:Y:S04]  /*1ea70*/  LDL.LU R39, [R1+0x12b8] ;  /* 0x0012b80001277983 */ /* 0x002ee80000300800 */
[----:B------:R1:W-:Y:S01]  /*1ea80*/  STS.U16 [R0+UR7+0xe000], R36 ;  /* 0x00e0002400007988 */ /* 0x0003e20008000407 */
[----:B0-----:R-:W-:Y:S02]  /*1ea90*/  PRMT R19, RZ, 0x7610, R19 ;  /* 0x00007610ff137816 */ /* 0x001fe40000000013 */
[----:B------:R-:W-:Y:S01]  /*1eaa0*/  PRMT R18, RZ, 0x7610, R18 ;  /* 0x00007610ff127816 */ /* 0x000fe20000000012 */
[----:B------:R0:W-:Y:S04]  /*1eab0*/  STS.U16 [R0+UR7+0xe400], R37 ;  /* 0x00e4002500007988 */ /* 0x0001e80008000407 */
        /* <DEDUP_REMOVED lines=22> */
[----:B------:R-:W-:Y:S01]  /*1ec20*/  @!P1 IMAD.MOV.U32 R5, RZ, RZ, R227 ;  /* 0x000000ffff059224 */ /* 0x000fe200078e00e3 */
[----:B------:R-:W-:Y:S01]  /*1ec30*/  PRMT R16, RZ, 0x7610, R16 ;  /* 0x00007610ff107816 */ /* 0x000fe20000000010 */
[----:B------:R-:W3:Y:S04]  /*1ec40*/  LDL R227, [R1+0x748] ;  /* 0x0007480001e37983 */ /* 0x000ee80000100800 */
[----:B------:R4:W3:Y:S01]  /*1ec50*/  @!P1 LDG.E.U16 R17, desc[UR40][R4.64] ;  /* 0x0000002804119981 */ /* 0x0008e2000c1e1500 */
[----:B------:R-:W-:-:S03]  /*1ec60*/  PRMT R15, RZ, 0x7610, R15 ;  /* 0x00007610ff0f7816 */ /* 0x000fc6000000000f */
[----:B------:R0:W-:Y:S01]  /*1ec70*/  STS.U16 [R0+UR7+0xec00], R35 ;  /* 0x00ec002300007988 */ /* 0x0001e20008000407 */
[----:B------:R-:W-:-:S03]  /*1ec80*/  PRMT R14, RZ, 0x7610, R14 ;  /* 0x00007610ff0e7816 */ /* 0x000fc6000000000e */
[----:B------:R1:W-:Y:S04]  /*1ec90*/  STS.U16 [R0+UR7+0xf000], R32 ;  /* 0x00f0002000007988 */ /* 0x0003e80008000407 */
[----:B0-----:R-:W3:Y:S04]  /*1eca0*/  LDL.LU R35, [R1+0x12a8] ;  /* 0x0012a80001237983 */ /* 0x001ee80000300800 */
        /* <DEDUP_REMOVED lines=14> */
[----:B0-----:R-:W-:Y:S02]  /*1ed90*/  @!P1 IMAD.MOV.U32 R5, RZ, RZ, R228 ;  /* 0x000000ffff059224 */ /* 0x001fe400078e00e4 */
[----:B---3--:R-:W-:-:S02]  /*1eda0*/  @!P1 IMAD.MOV.U32 R4, RZ, RZ, R145 ;  /* 0x000000ffff049224 */ /* 0x008fc400078e0091 */
[----:B------:R-:W3:Y:S04]  /*1edb0*/  LDL R145, [R1+0x5cc] ;  /* 0x0005cc0001917983 */ /* 0x000ee80000100800 */
[----:B------:R0:W3:Y:S04]  /*1edc0*/  @!P1 LDG.E.U16 R14, desc[UR40][R4.64] ;  /* 0x00000028040e9981 */ /* 0x0000e8000c1e1500 */
[----:B------:R-:W3:Y:S01]  /*1edd0*/  LDL.LU R30, [R1+0x129c] ;  /* 0x00129c00011e7983 */ /* 0x000ee20000300800 */
[----:B------:R-:W-:-:S03]  /*1ede0*/  PRMT R13, RZ, 0x7610, R13 ;  /* 0x00007610ff0d7816 */ /* 0x000fc6000000000d */
[----:B------:R-:W3:Y:S01]  /*1edf0*/  LDL R228, [R1+0x5ac] ;  /* 0x0005ac0001e47983 */ /* 0x000ee20000100800 */
[----:B0-----:R-:W-:-:S03]  /*1ee00*/  @!P1 IMAD.MOV.U32 R4, RZ, RZ, R150 ;  /* 0x000000ffff049224 */ /* 0x001fc600078e0096 */
[----:B------:R-:W3:Y:S04]  /*1ee10*/  LDL R150, [R1+0x5c8] ;  /* 0x0005c80001967983 */ /* 0x000ee80000100800 */
[----:B------:R0:W-:Y:S01]  /*1ee20*/  STS.U16 [R0+UR7+0xfc00], R31 ;  /* 0x00fc001f00007988 */ /* 0x0001e20008000407 */
[----:B------:R-:W-:-:S03]  /*1ee30*/  @!P1 IMAD.MOV.U32 R5, RZ, RZ, R227 ;  /* 0x000000ffff059224 */ /* 0x000fc600078e00e3 */
[----:B------:R1:W-:Y:S01]  /*1ee40*/  STS.U16 [R0+UR7+0x8400], R229 ;  /* 0x008400e500007988 */ /* 0x0003e20008000407 */
[----:B------:R-:W-:-:S03]  /*1ee50*/  PRMT R12, RZ, 0x7610, R12 ;  /* 0x00007610ff0c7816 */ /* 0x000fc6000000000c */
[----:B------:R4:W3:Y:S04]  /*1ee60*/  @!P1 LDG.E.U16 R13, desc[UR40][R4.64] ;  /* 0x00000028040d9981 */ /* 0x0008e8000c1e1500 */
[----:B0-----:R-:W3:Y:S04]  /*1ee70*/  LDL.LU R31, [R1+0x1298] ;  /* 0x00129800011f7983 */ /* 0x001ee80000300800 */
[----:B------:R-:W-:Y:S04]  /*1ee80*/  STL [R1+0xf94], R0 ;  /* 0x000f940001007387 */ /* 0x000fe80000100800 */
[----:B-1----:R-:W3:Y:S04]  /*1ee90*/  LDL R229, [R1+0x5a8] ;  /* 0x0005a80001e57983 */ /* 0x002ee80000100800 */
[----:B------:R-:W3:Y:S01]  /*1eea0*/  LDL R227, [R1+0x588] ;  /* 0x0005880001e37983 */ /* 0x000ee20000100800 */
[----:B------:R-:W-:-:S03]  /*1eeb0*/  PRMT R11, RZ, 0x7610, R11 ;  /* 0x00007610ff0b7816 */ /* 0x000fc6000000000b */
        /* <DEDUP_REMOVED lines=24> */
[----:B------:R1:W-:Y:S01]  /*1f040*/  STS.U16 [R2+UR7+0x500], R29 ;  /* 0x0005001d02007988 */ /* 0x0003e20008000407 */
[----:B----4-:R-:W-:-:S02]  /*1f050*/  @!P1 IMAD.MOV.U32 R4, RZ, RZ, R224 ;  /* 0x000000ffff049224 */ /* 0x010fc400078e00e0 */
[----:B--2---:R-:W-:Y:S02]  /*1f060*/  @!P1 IMAD.MOV.U32 R5, RZ, RZ, R225 ;  /* 0x000000ffff059224 */ /* 0x004fe400078e00e1 */
[----:B------:R-:W2:Y:S04]  /*1f070*/  LDL R225, [R1+0x58c] ;  /* 0x00058c0001e17983 */ /* 0x000ea80000100800 */
[----:B------:R4:W2:Y:S04]  /*1f080*/  @!P1 LDG.E.U16 R12, desc[UR40][R4.64] ;  /* 0x00000028040c9981 */ /* 0x0008a8000c1e1500 */
[----:B0-----:R-:W2:Y:S04]  /*1f090*/  LDL.LU R28, [R1+0x1294] ;  /* 0x00129400011c7983 */ /* 0x001ea80000300800 */
[----:B------:R-:W2:Y:S01]  /*1f0a0*/  LDL R224, [R1+0x568] ;  /* 0x0005680001e07983 */ /* 0x000ea20000100800 */
[----:B----4-:R-:W-:-:S03]  /*1f0b0*/  @!P1 IMAD.MOV.U32 R4, RZ, RZ, R147 ;  /* 0x000000ffff049224 */ /* 0x010fc600078e0093 */
[----:B------:R-:W4:Y:S01]  /*1f0c0*/  LDL R147, [R1+0x54c] ;  /* 0x00054c0001937983 */ /* 0x000f220000100800 */
[----:B------:R-:W-:-:S03]  /*1f0d0*/  @!P1 IMAD.MOV.U32 R5, RZ, RZ, R223 ;  /* 0x000000ffff059224 */ /* 0x000fc600078e00df */
[----:B------:R-:W4:Y:S04]  /*1f0e0*/  LDL R223, [R1+0x56c] ;  /* 0x00056c0001df7983 */ /* 0x000f280000100800 */
[----:B------:R3:W4:Y:S04]  /*1f0f0*/  @!P1 LDG.E.U16 R11, desc[UR40][R4.64] ;  /* 0x00000028040b9981 */ /* 0x000728000c1e1500 */
[----:B-1----:R-:W4:Y:S04]  /*1f100*/  LDL.LU R29, [R1+0x1290] ;  /* 0x00129000011d7983 */ /* 0x002f280000300800 */
[----:B------:R-:W4:Y:S01]  /*1f110*/  LDL R0, [R1+0x52c] ;  /* 0x00052c0001007983 */ /* 0x000f220000100800 */
[----:B---3--:R-:W-:-:S03]  /*1f120*/  @!P1 IMAD.MOV.U32 R4, RZ, RZ, R145 ;  /* 0x000000ffff049224 */ /* 0x008fc600078e0091 */
[----:B------:R-:W3:Y:S01]  /*1f130*/  LDL R145, [R1+0x528] ;  /* 0x0005280001917983 */ /* 0x000ee20000100800 */
[----:B------:R-:W-:-:S03]  /*1f140*/  @!P1 IMAD.MOV.U32 R5, RZ, RZ, R150 ;  /* 0x000000ffff059224 */ /* 0x000fc600078e0096 */
[----:B------:R-:W3:Y:S01]  /*1f150*/  LDL R150, [R1+0x548] ;  /* 0x0005480001967983 */ /* 0x000ee20000100800 */
[----:B------:R-:W-:Y:S02]  /*1f160*/  PRMT R10, RZ, 0x7610, R10 ;  /* 0x00007610ff0a7816 */ /* 0x000fe4000000000a */
[----:B------:R-:W-:-:S04]  /*1f170*/  PRMT R9, RZ, 0x7610, R9 ;  /* 0x00007610ff097816 */ /* 0x000fc80000000009 */
[----:B------:R0:W3:Y:S01]  /*1f180*/  @!P1 LDG.E.U16 R10, desc[UR40][R4.64] ;  /* 0x00000028040a9981 */ /* 0x0000e2000c1e1500 */
[----:B------:R-:W-:Y:S01]  /*1f190*/  PRMT R8, RZ, 0x7610, R8 ;  /* 0x00007610ff087816 */ /* 0x000fe20000000008 */
[----:B0-----:R-:W-:Y:S02]  /*1f1a0*/  @!P1 IMAD.MOV.U32 R4, RZ, RZ, R228 ;  /* 0x000000ffff049224 */ /* 0x001fe400078e00e4 */
[----:B------:R-:W-:-:S05]  /*1f1b0*/  @!P1 IMAD.MOV.U32 R5, RZ, RZ, R229 ;  /* 0x000000ffff059224 */ /* 0x000fca00078e00e5 */
[----:B------:R0:W3:Y:S01]  /*1f1c0*/  @!P1 LDG.E.U16 R9, desc[UR40][R4.64] ;  /* 0x0000002804099981 */ /* 0x0000e2000c1e1500 */
[----:B------:R-:W-:Y:S01]  /*1f1d0*/  PRMT R7, RZ, 0x7610, R7 ;  /* 0x00007610ff077816 */ /* 0x000fe20000000007 */
[----:B0-----:R-:W-:Y:S01]  /*1f1e0*/  @!P1 IMAD.MOV.U32 R5, RZ, RZ, R227 ;  /* 0x000000ffff059224 */ /* 0x001fe200078e00e3 */
[----:B------:R-:W-:Y:S01]  /*1f1f0*/  PRMT R6, RZ, 0x7610, R6 ;  /* 0x00007610ff067816 */ /* 0x000fe20000000006 */
[----:B------:R0:W-:Y:S01]  /*1f200*/  STS.U16 [R2+UR7+0x900], R26 ;  /* 0x0009001a02007988 */ /* 0x0001e20008000407 */
[----:B------:R-:W-:-:S03]  /*1f210*/  LOP3.LUT P0, RZ, R129, 0x40, RZ, 0xc0, !PT ;  /* 0x0000004081ff7812 */ /* 0x000fc6000780c0ff */
[----:B------:R1:W-:Y:S04]  /*1f220*/  STS.U16 [R2+UR7+0xd00], R27 ;  /* 0x000d001b02007988 */ /* 0x0003e80008000407 */
[----:B------:R-:W-:Y:S04]  /*1f230*/  STS.U16 [R2+UR7+0x1100], R24 ;  /* 0x0011001802007988 */ /* 0x000fe80008000407 */
[----:B------:R-:W-:Y:S01]  /*1f240*/  STS.U16 [R2+UR7+0x1500], R25 ;  /* 0x0015001902007988 */ /* 0x000fe20008000407 */
[----:B------:R-:W-:-:S03]  /*1f250*/  IMAD.SHL.U32 R127, R127, 0x2, RZ ;  /* 0x000000027f7f7824 */ /* 0x000fc600078e00ff */
[----:B------:R1:W-:Y:S04]  /*1f260*/  STS.U16 [R2+UR7+0x1900], R3 ;  /* 0x0019000302007988 */ /* 0x0003e80008000407 */
[----:B0-----:R-:W3:Y:S04]  /*1f270*/  LDL.LU R26, [R1+0x128c] ;  /* 0x00128c00011a7983 */ /* 0x001ee80000300800 */
[----:B-1----:R-:W3:Y:S01]  /*1f280*/  LDL.LU R27, [R1+0x1288] ;  /* 0x00128800011b7983 */ /* 0x002ee20000300800 */
[----:B------:R-:W-:-:S03]  /*1f290*/  PRMT R3, RZ, 0x7610, R3 ;  /* 0x00007610ff037816 */ /* 0x000fc60000000003 */
[----:B------:R-:W3:Y:S04]  /*1f2a0*/  LDL.LU R24, [R1+0x1284] ;  /* 0x0012840001187983 */ /* 0x000ee80000300800 */
[----:B------:R-:W3:Y:S04]  /*1f2b0*/  LDL.LU R25, [R1+0x1280] ;  /* 0x0012800001197983 */ /* 0x000ee80000300800 */
[----:B------:R-:W3:Y:S04]  /*1f2c0*/  LDL R129, [R1+0xae0] ;  /* 0x000ae00001817983 */ /* 0x000ee80000100800 */
[----:B------:R0:W-:Y:S04]  /*1f2d0*/  STS.U16 [R2+UR7+0x1d00], R144 ;  /* 0x001d009002007988 */ /* 0x0001e80008000407 */
[----:B------:R-:W-:Y:S04]  /*1f2e0*/  STS.U16 [R2+UR7+0x2100], R142 ;  /* 0x0021008e02007988 */ /* 0x000fe80008000407 */
[----:B------:R1:W-:Y:S04]  /*1f2f0*/  STS.U16 [R2+UR7+0x2500], R139 ;  /* 0x0025008b02007988 */ /* 0x0003e80008000407 */
[----:B0-----:R-:W3:Y:S04]  /*1f300*/  LDL R144, [R1+0xac0] ;  /* 0x000ac00001907983 */ /* 0x001ee80000100800 */
[----:B-1----:R-:W3:Y:S04]  /*1f310*/  LDL R139, [R1+0xac4] ;  /* 0x000ac400018b7983 */ /* 0x002ee80000100800 */
[----:B------:R0:W-:Y:S04]  /*1f320*/  STS.U16 [R2+UR7+0x2900], R137 ;  /* 0x0029008902007988 */ /* 0x0001e80008000407 */
[----:B------:R1:W-:Y:S04]  /*1f330*/  STS.U16 [R2+UR7+0x2d00], R136 ;  /* 0x002d008802007988 */ /* 0x0003e80008000407 */
[----:B0-----:R-:W3:Y:S04]  /*1f340*/  LDL R137, [R1+0xa84] ;  /* 0x000a840001897983 */ /* 0x001ee80000100800 */
[----:B-1----:R-:W3:Y:S04]  /*1f350*/  LDL R136, [R1+0xaa4] ;  /* 0x000aa40001887983 */ /* 0x002ee80000100800 */
[----:B------:R-:W-:Y:S01]  /*1f360*/  STS.U16 [R2+UR7+0x3100], R250 ;  /* 0x003100fa02007988 */ /* 0x000fe20008000407 */
[----:B--2---:R-:W-:-:S03]  /*1f370*/  @!P1 IMAD.MOV.U32 R4, RZ, RZ, R225 ;  /* 0x000000ffff049224 */ /* 0x004fc600078e00e1 */
[----:B------:R-:W-:Y:S04]  /*1f380*/  STS.U16 [R2+UR7+0x3500], R246 ;  /* 0x003500f602007988 */ /* 0x000fe80008000407 */
[----:B------:R0:W2:Y:S04]  /*1f390*/  @!P1 LDG.E.U16 R8, desc[UR40][R4.64] ;  /* 0x0000002804089981 */ /* 0x0000a8000c1e1500 */
[----:B------:R-:W2:Y:S01]  /*1f3a0*/  LDL R225, [R1+0xa64] ;  /* 0x000a640001e17983 */ /* 0x000ea20000100800 */
[----:B0-----:R-:W-:-:S03]  /*1f3b0*/  @!P1 IMAD.MOV.U32 R5, RZ, RZ, R224 ;  /* 0x000000ffff059224 */ /* 0x001fc600078e00e0 */
[----:B------:R-:W-:Y:S04]  /*1f3c0*/  STS.U16 [R2+UR7+0x3900], R242 ;  /* 0x003900f202007988 */ /* 0x000fe80008000407 */
[----:B------:R-:W2:Y:S01]  /*1f3d0*/  LDL R224, [R1+0xaa0] ;  /* 0x000aa00001e07983 */ /* 0x000ea20000100800 */
[----:B----4-:R-:W-:-:S05]  /*1f3e0*/  @!P1 IMAD.MOV.U32 R4, RZ, RZ, R223 ;  /* 0x000000ffff049224 */ /* 0x010fca00078e00df */
[----:B------:R0:W4:Y:S01]  /*1f3f0*/  @!P1 LDG.E.U16 R7, desc[UR40][R4.64] ;  /* 0x0000002804079981 */ /* 0x000122000c1e1500 */
[----:B------:R-:W-:Y:S01]  /*1f400*/  SEL R223, RZ, 0x90, !P0 ;  /* 0x00000090ffdf7807 */ /* 0x000fe20004000000 */
[----:B0-----:R-:W-:-:S03]  /*1f410*/  @!P1 IMAD.MOV.U32 R4, RZ, RZ, R147 ;  /* 0x000000ffff049224 */ /* 0x001fc600078e0093 */
[----:B------:R-:W-:Y:S02]  /*1f420*/  LOP3.LUT R223, R223, R127, RZ, 0x3c, !PT ;  /* 0x0000007fdfdf7212 */ /* 0x000fe400078e3cff */
[----:B------:R-:W2:Y:S01]  /*1f430*/  LDL R127, [R1+0xae4] ;  /* 0x000ae400017f7983 */ /* 0x000ea20000100800 */
[----:B---3--:R-:W-:-:S03]  /*1f440*/  @!P1 IMAD.MOV.U32 R5, RZ, RZ, R150 ;  /* 0x000000ffff059224 */ /* 0x008fc600078e0096 */
[----:B------:R-:W-:Y:S04]  /*1f450*/  STS.U16 [R2+UR7+0x3d00], R238 ;  /* 0x003d00ee02007988 */ /* 0x000fe80008000407 */
[----:B------:R0:W3:Y:S04]  /*1f460*/  @!P1 LDG.E.U16 R6, desc[UR40][R4.64] ;  /* 0x0000002804069981 */ /* 0x0000e8000c1e1500 */
[----:B------:R-:W4:Y:S01]  /*1f470*/  LDL R150, [R1+0xa40] ;  /* 0x000a400001967983 */ /* 0x000f220000100800 */
[----:B0-----:R-:W-:Y:S02]  /*1f480*/  @!P1 IMAD.MOV.U32 R4, RZ, RZ, R0 ;  /* 0x000000ffff049224 */ /* 0x001fe400078e0000 */
[----:B------:R-:W-:Y:S01]  /*1f490*/  @!P1 IMAD.MOV.U32 R5, RZ, RZ, R145 ;  /* 0x000000ffff059224 */ /* 0x000fe200078e0091 */
[----:B------:R-:W-:Y:S04]  /*1f4a0*/  STS.U16 [R2+UR7+0x4100], R234 ;  /* 0x004100ea02007988 */ /* 0x000fe80008000407 */
[----:B------:R-:W3:Y:S04]  /*1f4b0*/  @!P1 LDG.E.U16 R3, desc[UR40][R4.64] ;  /* 0x0000002804039981 */ /* 0x000ee8000c1e1500 */
[----:B------:R-:W4:Y:S04]  /*1f4c0*/  LDL R145, [R1+0xa44] ;  /* 0x000a440001917983 */ /* 0x000f280000100800 */
[----:B------:R-:W2:Y:S04]  /*1f4d0*/  LDL R5, [R1+0x6f0] ;  /* 0x0006f00001057983 */ /* 0x000ea80000100800 */
[----:B------:R-:W2:Y:S04]  /*1f4e0*/  LDL R4, [R1+0xaf4] ;  /* 0x000af40001047983 */ /* 0x000ea80000100800 */
[----:B------:R-:W-:Y:S04]  /*1f4f0*/  STS.U16 [R2+UR7+0x4500], R230 ;  /* 0x004500e602007988 */ /* 0x000fe80008000407 */
[----:B------:R0:W-:Y:S04]  /*1f500*/  STS.U16 [R2+UR7+0x4900], R226 ;  /* 0x004900e202007988 */ /* 0x0001e80008000407 */
[----:B------:R1:W-:Y:S04]  /*1f510*/  STS.U16 [R2+UR7+0x4d00], R222 ;  /* 0x004d00de02007988 */ /* 0x0003e80008000407 */
[----:B0-----:R-:W3:Y:S04]  /*1f520*/  LDL R226, [R1+0xa60] ;  /* 0x000a600001e27983 */ /* 0x001ee80000100800 */
[----:B-1----:R-:W4:Y:S04]  /*1f530*/  LDL R222, [R1+0xa80] ;  /* 0x000a800001de7983 */ /* 0x002f280000100800 */
        /* <DEDUP_REMOVED lines=39> */
[----:B------:R-:W-:Y:S01]  /*1f7b0*/  STS.U16 [R2+UR7+0xed00], R176 ;  /* 0x00ed00b002007988 */ /* 0x000fe20008000407 */
[----:B------:R-:W-:-:S03]  /*1f7c0*/  PRMT R221, RZ, 0x7610, R221 ;  /* 0x00007610ffdd7816 */ /* 0x000fc600000000dd */
[----:B------:R-:W-:Y:S04]  /*1f7d0*/  STS.U16 [R2+UR7+0xf100], R175 ;  /* 0x00f100af02007988 */ /* 0x000fe80008000407 */
[----:B------:R-:W-:Y:S04]  /*1f7e0*/  STS.U16 [R2+UR7+0xf500], R174 ;  /* 0x00f500ae02007988 */ /* 0x000fe80008000407 */
[----:B------:R-:W-:Y:S04]  /*1f7f0*/  STS.U16 [R2+UR7+0xf900], R173 ;  /* 0x00f900ad02007988 */ /* 0x000fe80008000407 */
[----:B------:R0:W-:Y:S04]  /*1f800*/  STS.U16 [R2+UR7+0xfd00], R172 ;  /* 0x00fd00ac02007988 */ /* 0x0001e80008000407 */
[----:B------:R-:W3:Y:S04]  /*1f810*/  LDL.LU R0, [R1+0x208] ;  /* 0x0002080001007983 */ /* 0x000ee80000300800 */
[----:B0-----:R-:W3:Y:S04]  /*1f820*/  LDL.LU R2, [R1+0x200] ;  /* 0x0002000001027983 */ /* 0x001ee80000300800 */
[----:B------:R-:W3:Y:S04]  /*1f830*/  LDL R147, [R1+0xa20] ;  /* 0x000a200001937983 */ /* 0x000ee80000100800 */
[----:B------:R-:W3:Y:S01]  /*1f840*/  LDL R142, [R1+0xa24] ;  /* 0x000a2400018e7983 */ /* 0x000ee20000100800 */
[----:B------:R-:W-:-:S02]  /*1f850*/  PRMT R220, RZ, 0x7610, R220 ;  /* 0x00007610ffdc7816 */ /* 0x000fc400000000dc */
[----:B------:R-:W-:Y:S01]  /*1f860*/  PRMT R219, RZ, 0x7610, R219 ;  /* 0x00007610ffdb7816 */ /* 0x000fe200000000db */
[----:B------:R-:W3:Y:S01]  /*1f870*/  LDL R228, [R1+0x380] ;  /* 0x0003800001e47983 */ /* 0x000ee20000100800 */
[----:B------:R-:W-:-:S03]  /*1f880*/  PRMT R218, RZ, 0x7610, R218 ;  /* 0x00007610ffda7816 */ /* 0x000fc600000000da */
[----:B--2---:R0:W2:Y:S01]  /*1f890*/  @!P1 LDG.E.U16 R221, desc[UR40][R4.64] ;  /* 0x0000002804dd9981 */ /* 0x0040a2000c1e1500 */
[----:B------:R-:W-:Y:S02]  /*1f8a0*/  PRMT R217, RZ, 0x7610, R217 ;  /* 0x00007610ffd97816 */ /* 0x000fe400000000d9 */
[----:B------:R-:W-:Y:S01]  /*1f8b0*/  PRMT R216, RZ, 0x7610, R216 ;  /* 0x00007610ffd87816 */ /* 0x000fe200000000d8 */
[----:B------:R-:W2:Y:S01]  /*1f8c0*/  LDL R227, [R1+0x384] ;  /* 0x0003840001e37983 */ /* 0x000ea20000100800 */
[----:B0-----:R-:W-:-:S03]  /*1f8d0*/  @!P1 IMAD.MOV.U32 R4, RZ, RZ, R127 ;  /* 0x000000ffff049224 */ /* 0x001fc600078e007f */
[----:B------:R-:W2:Y:S01]  /*1f8e0*/  LDL R127, [R1+0xa04] ;  /* 0x000a0400017f7983 */ /* 0x000ea20000100800 */
[----:B------:R-:W-:-:S03]  /*1f8f0*/  @!P1 IMAD.MOV.U32 R5, RZ, RZ, R129 ;  /* 0x000000ffff059224 */ /* 0x000fc600078e0081 */
[----:B------:R-:W2:Y:S04]  /*1f900*/  LDL R129, [R1+0xa00] ;  /* 0x000a000001817983 */ /* 0x000ea80000100800 */
[----:B------:R0:W2:Y:S02]  /*1f910*/  @!P1 LDG.E.U16 R220, desc[UR40][R4.64] ;  /* 0x0000002804dc9981 */ /* 0x0000a4000c1e1500 */
[----:B0-----:R-:W-:Y:S02]  /*1f920*/  @!P1 IMAD.MOV.U32 R4, RZ, RZ, R139 ;  /* 0x000000ffff049224 */ /* 0x001fe400078e008b */
[----:B------:R-:W-:Y:S01]  /*1f930*/  @!P1 IMAD.MOV.U32 R5, RZ, RZ, R144 ;  /* 0x000000ffff059224 */ /* 0x000fe200078e0090 */
[----:B------:R-:W2:Y:S04]  /*1f940*/  LDL R139, [R1+0x9e4] ;  /* 0x0009e400018b7983 */ /* 0x000ea80000100800 */
[----:B------:R-:W2:Y:S04]  /*1f950*/  LDL R144, [R1+0x9e0] ;  /* 0x0009e00001907983 */ /* 0x000ea80000100800 */
[----:B------:R0:W2:Y:S02]  /*1f960*/  @!P1 LDG.E.U16 R219, desc[UR40][R4.64] ;  /* 0x0000002804db9981 */ /* 0x0000a4000c1e1500 */
[----:B0-----:R-:W-:-:S02]  /*1f970*/  @!P1 IMAD.MOV.U32 R4, RZ, RZ, R136 ;  /* 0x000000ffff049224 */ /* 0x001fc400078e0088 */
[----:B------:R-:W2:Y:S01]  /*1f980*/  LDL R136, [R1+0x9c4] ;  /* 0x0009c40001887983 */ /* 0x000ea20000100800 */
[----:B------:R-:W-:-:S03]  /*1f990*/  @!P1 IMAD.MOV.U32 R5, RZ, RZ, R224 ;  /* 0x000000ffff059224 */ /* 0x000fc600078e00e0 */
[----:B------:R-:W2:Y:S04]  /*1f9a0*/  LDL R224, [R1+0x9c0] ;  /* 0x0009c00001e07983 */ /* 0x000ea80000100800 */
[----:B------:R0:W2:Y:S02]  /*1f9b0*/  @!P1 LDG.E.U16 R218, desc[UR40][R4.64] ;  /* 0x0000002804da9981 */ /* 0x0000a4000c1e1500 */
[----:B0-----:R-:W-:Y:S02]  /*1f9c0*/  @!P1 IMAD.MOV.U32 R4, RZ, RZ, R137 ;  /* 0x000000ffff049224 */ /* 0x001fe400078e0089 */
[----:B----4-:R-:W-:Y:S01]  /*1f9d0*/  @!P1 IMAD.MOV.U32 R5, RZ, RZ, R222 ;  /* 0x000000ffff059224 */ /* 0x010fe200078e00de */
[----:B------:R-:W4:Y:S04]  /*1f9e0*/  LDL R137, [R1+0x9a4] ;  /* 0x0009a40001897983 */ /* 0x000f280000100800 */
[----:B------:R-:W4:Y:S04]  /*1f9f0*/  LDL R222, [R1+0x9a0] ;  /* 0x0009a00001de7983 */ /* 0x000f280000100800 */
[----:B------:R0:W4:Y:S02]  /*1fa00*/  @!P1 LDG.E.U16 R217, desc[UR40][R4.64] ;  /* 0x0000002804d99981 */ /* 0x000124000c1e1500 */
[----:B0-----:R-:W-:-:S02]  /*1fa10*/  @!P1 IMAD.MOV.U32 R4, RZ, RZ, R225 ;  /* 0x000000ffff049224 */ /* 0x001fc400078e00e1 */
[----:B---3--:R-:W-:Y:S01]  /*1fa20*/  @!P1 IMAD.MOV.U32 R5, RZ, RZ, R226 ;  /* 0x000000ffff059224 */ /* 0x008fe200078e00e2 */
[----:B------:R-:W3:Y:S04]  /*1fa30*/  LDL R225, [R1+0x984] ;  /* 0x0009840001e17983 */ /* 0x000ee80000100800 */
[----:B------:R-:W3:Y:S04]  /*1fa40*/  LDL R226, [R1+0x980] ;  /* 0x0009800001e27983 */ /* 0x000ee80000100800 */
[----:B------:R0:W3:Y:S02]  /*1fa50*/  @!P1 LDG.E.U16 R216, desc[UR40][R4.64] ;  /* 0x0000002804d89981 */ /* 0x0000e4000c1e1500 */
[----:B0-----:R-:W-:-:S02]  /*1fa60*/  @!P1 IMAD.MOV.U32 R4, RZ, RZ, R145 ;  /* 0x000000ffff049224 */ /* 0x001fc400078e0091 */
[----:B------:R-:W3:Y:S01]  /*1fa70*/  LDL R145, [R1+0x964] ;  /* 0x0009640001917983 */ /* 0x000ee20000100800 */
[----:B------:R-:W-:Y:S01]  /*1fa80*/  PRMT R215, RZ, 0x7610, R215 ;  /* 0x00007610ffd77816 */ /* 0x000fe200000000d7 */
[----:B------:R-:W-:Y:S02]  /*1fa90*/  @!P1 IMAD.MOV.U32 R5, RZ, RZ, R150 ;  /* 0x000000ffff059224 */ /* 0x000fe400078e0096 */
[----:B------:R-:W3:Y:S01]  /*1faa0*/  LDL R150, [R1+0x960] ;  /* 0x0009600001967983 */ /* 0x000ee20000100800 */
[----:B------:R-:W-:-:S03]  /*1fab0*/  PRMT R214, RZ, 0x7610, R214 ;  /* 0x00007610ffd67816 */ /* 0x000fc600000000d6 */
[----:B------:R0:W3:Y:S01]  /*1fac0*/  @!P1 LDG.E.U16 R215, desc[UR40][R4.64] ;  /* 0x0000002804d79981 */ /* 0x0000e2000c1e1500 */
[----:B------:R-:W-:Y:S02]  /*1fad0*/  PRMT R213, RZ, 0x7610, R213 ;  /* 0x00007610ffd57816 */ /* 0x000fe400000000d5 */
[----:B------:R-:W-:Y:S02]  /*1fae0*/  PRMT R212, RZ, 0x7610, R212 ;  /* 0x00007610ffd47816 */ /* 0x000fe400000000d4 */
[----:B------:R-:W-:Y:S01]  /*1faf0*/  PRMT R211, RZ, 0x7610, R211 ;  /* 0x00007610ffd37816 */ /* 0x000fe200000000d3 */
[----:B0-----:R-:W-:Y:S02]  /*1fb00*/  @!P1 IMAD.MOV.U32 R5, RZ, RZ, R147 ;  /* 0x000000ffff059224 */ /* 0x001fe400078e0093 */
[----:B------:R-:W3:Y:S01]  /*1fb10*/  LDL R147, [R1+0x940] ;  /* 0x0009400001937983 */ /* 0x000ee20000100800 */
[----:B------:R-:W-:-:S03]  /*1fb20*/  @!P1 IMAD.MOV.U32 R4, RZ, RZ, R142 ;  /* 0x000000ffff049224 */ /* 0x000fc600078e008e */
[----:B------:R-:W3:Y:S04]  /*1fb30*/  LDL R142, [R1+0x944] ;  /* 0x00094400018e7983 */ /* 0x000ee80000100800 */
[----:B------:R2:W3:Y:S01]  /*1fb40*/  @!P1 LDG.E.U16 R214, desc[UR40][R4.64] ;  /* 0x0000002804d69981 */ /* 0x0004e2000c1e1500 */
[----:B------:R-:W-:Y:S02]  /*1fb50*/  PRMT R210, RZ, 0x7610, R210 ;  /* 0x00007610ffd27816 */ /* 0x000fe400000000d2 */
[----:B------:R-:W-:Y:S01]  /*1fb60*/  PRMT R209, RZ, 0x7610, R209 ;  /* 0x00007610ffd17816 */ /* 0x000fe200000000d1 */
[----:B--2---:R-:W-:Y:S02]  /*1fb70*/  @!P1 IMAD.MOV.U32 R4, RZ, RZ, R127 ;  /* 0x000000ffff049224 */ /* 0x004fe400078e007f */
[----:B------:R-:W2:Y:S01]  /*1fb80*/  LDL R127, [R1+0x924] ;  /* 0x00092400017f7983 */ /* 0x000ea20000100800 */
[----:B------:R-:W-:-:S03]  /*1fb90*/  @!P1 IMAD.MOV.U32 R5, RZ, RZ, R129 ;  /* 0x000000ffff059224 */ /* 0x000fc600078e0081 */
        /* <DEDUP_REMOVED lines=12> */
[----:B----4-:R-:W-:Y:S02]  /*1fc60*/  @!P1 IMAD.MOV.U32 R4, RZ, RZ, R137 ;  /* 0x000000ffff049224 */ /* 0x010fe400078e0089 */
        /* <DEDUP_REMOVED lines=12> */
[----:B------:R-:W-:-:S02]  /*1fd30*/  @!P1 IMAD.MOV.U32 R5, RZ, RZ, R150 ;  /* 0x000000ffff059224 */ /* 0x000fc400078e0096 */
        /* <DEDUP_REMOVED lines=213> */
[----:B------:R-:W-:-:S05]  /*20a90*/  LOP3.LUT R223, R223, 0x40, RZ, 0x3c, !PT ;  /* 0x00000040dfdf7812 */ /* 0x000fca00078e3cff */
[----:B------:R1:W-:Y:S04]  /*20aa0*/  STS.U16 [R223+UR7+0x200], R171 ;  /* 0x000200abdf007988 */ /* 0x0003e80008000407 */
[----:B------:R0:W-:Y:S01]  /*20ab0*/  STS.U16 [R223+UR7+0x600], R170 ;  /* 0x000600aadf007988 */ /* 0x0001e20008000407 */
[----:B-1----:R-:W-:Y:S02]  /*20ac0*/  PRMT R171, RZ, 0x7610, R171 ;  /* 0x00007610ffab7816 */ /* 0x002fe400000000ab */
[----:B0-----:R-:W-:Y:S01]  /*20ad0*/  PRMT R170, RZ, 0x7610, R170 ;  /* 0x00007610ffaa7816 */ /* 0x001fe200000000aa */
[----:B------:R-:W-:Y:S02]  /*20ae0*/  @!P1 IMAD.MOV.U32 R5, RZ, RZ, R147 ;  /* 0x000000ffff059224 */ /* 0x000fe400078e0093 */
[----:B------:R-:W3:Y:S01]  /*20af0*/  LDL R147, [R1+0x400] ;  /* 0x0004000001937983 */ /* 0x000ee20000100800 */
[----:B------:R-:W-:-:S03]  /*20b00*/  @!P1 IMAD.MOV.U32 R4, RZ, RZ, R142 ;  /* 0x000000ffff049224 */ /* 0x000fc600078e008e */
[----:B------:R-:W3:Y:S04]  /*20b10*/  LDL R142, [R1+0x404] ;  /* 0x00040400018e7983 */ /* 0x000ee80000100800 */
[----:B------:R2:W3:Y:S04]  /*20b20*/  @!P1 LDG.E.U16 R172, desc[UR40][R4.64] ;  /* 0x0000002804ac9981 */ /* 0x0004e8000c1e1500 */
[----:B------:R0:W-:Y:S04]  /*20b30*/  STS.U16 [R223+UR7+0xa00], R169 ;  /* 0x000a00a9df007988 */ /* 0x0001e80008000407 */
[----:B------:R1:W-:Y:S01]  /*20b40*/  STS.U16 [R223+UR7+0xe00], R168 ;  /* 0x000e00a8df007988 */ /* 0x0003e20008000407 */
[----:B0-----:R-:W-:Y:S01]  /*20b50*/  PRMT R169, RZ, 0x7610, R169 ;  /* 0x00007610ffa97816 */ /* 0x001fe200000000a9 */
[----:B--2---:R-:W-:-:S02]  /*20b60*/  @!P1 IMAD.MOV.U32 R4, RZ, RZ, R127 ;  /* 0x000000ffff049224 */ /* 0x004fc400078e007f */
        /* <DEDUP_REMOVED lines=11> */
[----:B------:R-:W-:Y:S01]  /*20c20*/  @!P1 IMAD.MOV.U32 R5, RZ, RZ, R224 ;  /* 0x000000ffff059224 */ /* 0x000fe200078e00e0 */
[----:B-1----:R-:W-:-:S02]  /*20c30*/  PRMT R168, RZ, 0x7610, R168 ;  /* 0x00007610ffa87816 */ /* 0x002fc400000000a8 */
[----:B------:R-:W2:Y:S04]  /*20c40*/  LDL R224, [R1+0x3c8] ;  /* 0x0003c80001e07983 */ /* 0x000ea80000100800 */
[----:B------:R4:W2:Y:S04]  /*20c50*/  @!P1 LDG.E.U16 R169, desc[UR40][R4.64] ;  /* 0x0000002804a99981 */ /* 0x0008a8000c1e1500 */
[----:B------:R0:W-:Y:S01]  /*20c60*/  STS.U16 [R223+UR7+0x1200], R167 ;  /* 0x001200a7df007988 */ /* 0x0001e20008000407 */
[----:B----4-:R-:W-:-:S03]  /*20c70*/  @!P1 IMAD.MOV.U32 R4, RZ, RZ, R137 ;  /* 0x000000ffff049224 */ /* 0x010fc600078e0089 */
[----:B------:R-:W4:Y:S01]  /*20c80*/  LDL R137, [R1+0x3c4] ;  /* 0x0003c40001897983 */ /* 0x000f220000100800 */
[----:B------:R-:W-:Y:S01]  /*20c90*/  @!P1 IMAD.MOV.U32 R5, RZ, RZ, R222 ;  /* 0x000000ffff059224 */ /* 0x000fe200078e00de */
[----:B0-----:R-:W-:Y:S02]  /*20ca0*/  PRMT R167, RZ, 0x7610, R167 ;  /* 0x00007610ffa77816 */ /* 0x001fe400000000a7 */
[----:B------:R-:W4:Y:S04]  /*20cb0*/  LDL R222, [R1+0x3c0] ;  /* 0x0003c00001de7983 */ /* 0x000f280000100800 */
[----:B------:R3:W4:Y:S02]  /*20cc0*/  @!P1 LDG.E.U16 R168, desc[UR40][R4.64] ;  /* 0x0000002804a89981 */ /* 0x000724000c1e1500 */
[----:B---3--:R-:W-:-:S02]  /*20cd0*/  @!P1 IMAD.MOV.U32 R4, RZ, RZ, R225 ;  /* 0x000000ffff049224 */ /* 0x008fc400078e00e1 */
[----:B------:R0:W-:Y:S01]  /*20ce0*/  STS.U16 [R223+UR7+0x1600], R166 ;  /* 0x001600a6df007988 */ /* 0x0001e20008000407 */
[----:B------:R-:W-:-:S03]  /*20cf0*/  @!P1 IMAD.MOV.U32 R5, RZ, RZ, R226 ;  /* 0x000000ffff059224 */ /* 0x000fc600078e00e2 */
[----:B------:R1:W-:Y:S04]  /*20d00*/  STS.U16 [R223+UR7+0x1a00], R165 ;  /* 0x001a00a5df007988 */ /* 0x0003e80008000407 */
[----:B------:R3:W4:Y:S01]  /*20d10*/  @!P1 LDG.E.U16 R167, desc[UR40][R4.64] ;  /* 0x0000002804a79981 */ /* 0x000722000c1e1500 */
[----:B0-----:R-:W-:-:S03]  /*20d20*/  PRMT R166, RZ, 0x7610, R166 ;  /* 0x00007610ffa67816 */ /* 0x001fc600000000a6 */
[----:B------:R-:W4:Y:S04]  /*20d30*/  LDL R226, [R1+0x360] ;  /* 0x0003600001e27983 */ /* 0x000f280000100800 */
[----:B------:R-:W4:Y:S01]  /*20d40*/  LDL R225, [R1+0x348] ;  /* 0x0003480001e17983 */ /* 0x000f220000100800 */
[----:B---3--:R-:W-:-:S03]  /*20d50*/  @!P1 IMAD.MOV.U32 R4, RZ, RZ, R145 ;  /* 0x000000ffff049224 */ /* 0x008fc600078e0091 */
[----:B------:R-:W3:Y:S01]  /*20d60*/  LDL R145, [R1+0x3ac] ;  /* 0x0003ac0001917983 */ /* 0x000ee20000100800 */
[----:B------:R-:W-:-:S03]  /*20d70*/  @!P1 IMAD.MOV.U32 R5, RZ, RZ, R150 ;  /* 0x000000ffff059224 */ /* 0x000fc600078e0096 */
[----:B------:R-:W3:Y:S01]  /*20d80*/  LDL R150, [R1+0x3a8] ;  /* 0x0003a80001967983 */ /* 0x000ee20000100800 */
[----:B-1----:R-:W-:-:S03]  /*20d90*/  PRMT R165, RZ, 0x7610, R165 ;  /* 0x00007610ffa57816 */ /* 0x002fc600000000a5 */
[----:B------:R0:W3:Y:S04]  /*20da0*/  @!P1 LDG.E.U16 R166, desc[UR40][R4.64] ;  /* 0x0000002804a69981 */ /* 0x0000e8000c1e1500 */
[----:B------:R1:W-:Y:S04]  /*20db0*/  STS.U16 [R223+UR7+0x1e00], R164 ;  /* 0x001e00a4df007988 */ /* 0x0003e80008000407 */
[----:B------:R0:W-:Y:S01]  /*20dc0*/  STS.U16 [R223+UR7+0x2200], R163 ;  /* 0x002200a3df007988 */ /* 0x0001e20008000407 */
[----:B-1----:R-:W-:Y:S02]  /*20dd0*/  PRMT R164, RZ, 0x7610, R164 ;  /* 0x00007610ffa47816 */ /* 0x002fe400000000a4 */
[----:B0-----:R-:W-:Y:S01]  /*20de0*/  PRMT R163, RZ, 0x7610, R163 ;  /* 0x00007610ffa37816 */ /* 0x001fe200000000a3 */
[----:B------:R-:W-:-:S02]  /*20df0*/  @!P1 IMAD.MOV.U32 R5, RZ, RZ, R147 ;  /* 0x000000ffff059224 */ /* 0x000fc400078e0093 */
[----:B------:R-:W3:Y:S01]  /*20e00*/  LDL R147, [R1+0x3a0] ;  /* 0x0003a00001937983 */ /* 0x000ee20000100800 */
[----:B------:R-:W-:-:S03]  /*20e10*/  @!P1 IMAD.MOV.U32 R4, RZ, RZ, R142 ;  /* 0x000000ffff049224 */ /* 0x000fc600078e008e */
[----:B------:R-:W3:Y:S04]  /*20e20*/  LDL R142, [R1+0x3a4] ;  /* 0x0003a400018e7983 */ /* 0x000ee80000100800 */
[----:B------:R2:W3:Y:S04]  /*20e30*/  @!P1 LDG.E.U16 R165, desc[UR40][R4.64] ;  /* 0x0000002804a59981 */ /* 0x0004e8000c1e1500 */
[----:B------:R0:W-:Y:S04]  /*20e40*/  STS.U16 [R223+UR7+0x2600], R162 ;  /* 0x002600a2df007988 */ /* 0x0001e80008000407 */
[----:B------:R1:W-:Y:S01]  /*20e50*/  STS.U16 [R223+UR7+0x2a00], R161 ;  /* 0x002a00a1df007988 */ /* 0x0003e20008000407 */
[----:B--2---:R-:W-:-:S03]  /*20e60*/  @!P1 IMAD.MOV.U32 R4, RZ, RZ, R127 ;  /* 0x000000ffff049224 */ /* 0x004fc600078e007f */
        /* <DEDUP_REMOVED lines=11> */
[----:B------:R-:W-:Y:S01]  /*20f20*/  PRMT R162, RZ, 0x7610, R162 ;  /* 0x00007610ffa27816 */ /* 0x000fe200000000a2 */
[----:B------:R-:W-:-:S02]  /*20f30*/  @!P1 IMAD.MOV.U32 R5, RZ, RZ, R224 ;  /* 0x000000ffff059224 */ /* 0x000fc400078e00e0 */
[----:B------:R-:W2:Y:S01]  /*20f40*/  LDL R224, [R1+0x34c] ;  /* 0x00034c0001e07983 */ /* 0x000ea20000100800 */
[----:B-1----:R-:W-:-:S03]  /*20f50*/  PRMT R161, RZ, 0x7610, R161 ;  /* 0x00007610ffa17816 */ /* 0x002fc600000000a1 */
        /* <DEDUP_REMOVED lines=9> */
[----:B------:R0:W-:Y:S04]  /*20ff0*/  STS.U16 [R223+UR7+0x2e00], R160 ;  /* 0x002e00a0df007988 */ /* 0x0001e80008000407 */
[----:B------:R-:W3:Y:S01]  /*21000*/  LDL R150, [R1+0x308] ;  /* 0x0003080001967983 */ /* 0x000ee20000100800 */
[----:B0-----:R-:W-:-:S03]  /*21010*/  PRMT R160, RZ, 0x7610, R160 ;  /* 0x00007610ffa07816 */ /* 0x001fc600000000a0 */
[----:B------:R0:W-:Y:S04]  /*21020*/  STS.U16 [R223+UR7+0x3200], R159 ;  /* 0x0032009fdf007988 */ /* 0x0001e80008000407 */
[----:B------:R1:W3:Y:S01]  /*21030*/  @!P1 LDG.E.U16 R160, desc[UR40][R4.64] ;  /* 0x0000002804a09981 */ /* 0x0002e2000c1e1500 */
[----:B0-----:R-:W-:-:S03]  /*21040*/  PRMT R159, RZ, 0x7610, R159 ;  /* 0x00007610ff9f7816 */ /* 0x001fc6000000009f */
[----:B------:R0:W-:Y:S04]  /*21050*/  STS.U16 [R223+UR7+0x3600], R158 ;  /* 0x0036009edf007988 */ /* 0x0001e80008000407 */
[----:B------:R1:W-:Y:S01]  /*21060*/  STS.U16 [R223+UR7+0x3a00], R157 ;  /* 0x003a009ddf007988 */ /* 0x0003e20008000407 */
[----:B0-----:R-:W-:Y:S02]  /*21070*/  PRMT R158, RZ, 0x7610, R158 ;  /* 0x00007610ff9e7816 */ /* 0x001fe4000000009e */
[----:B-1----:R-:W-:Y:S01]  /*21080*/  PRMT R157, RZ, 0x7610, R157 ;  /* 0x00007610ff9d7816 */ /* 0x002fe2000000009d */
[----:B------:R0:W-:Y:S02]  /*21090*/  STS.U16 [R223+UR7+0x3e00], R156 ;  /* 0x003e009cdf007988 */ /* 0x0001e40008000407 */
        /* <DEDUP_REMOVED lines=15> */
[----:B------:R-:W-:-:S05]  /*21190*/  @!P1 IMAD.MOV.U32 R5, RZ, RZ, R228 ;  /* 0x000000ffff059224 */ /* 0x000fca00078e00e4 */
        /* <DEDUP_REMOVED lines=8> */
[----:B------:R-:W-:Y:S01]  /*21220*/  @!P1 IMAD.MOV.U32 R5, RZ, RZ, R226 ;  /* 0x000000ffff059224 */ /* 0x000fe200078e00e2 */
[----:B-1----:R-:W-:-:S04]  /*21230*/  PRMT R154, RZ, 0x7610, R154 ;  /* 0x00007610ff9a7816 */ /* 0x002fc8000000009a */
[----:B------:R0:W2:Y:S04]  /*21240*/  @!P1 LDG.E.U16 R155, desc[UR40][R4.64] ;  /* 0x00000028049b9981 */ /* 0x0000a8000c1e1500 */
[----:B------:R1:W-:Y:S01]  /*21250*/  STS.U16 [R223+UR7+0x4a00], R153 ;  /* 0x004a0099df007988 */ /* 0x0003e20008000407 */
[----:B0-----:R-:W-:Y:S02]  /*21260*/  @!P1 IMAD.MOV.U32 R4, RZ, RZ, R224 ;  /* 0x000000ffff049224 */ /* 0x001fe400078e00e0 */
[----:B------:R-:W-:Y:S01]  /*21270*/  @!P1 IMAD.MOV.U32 R5, RZ, RZ, R225 ;  /* 0x000000ffff059224 */ /* 0x000fe200078e00e1 */
[----:B------:R-:W2:Y:S01]  /*21280*/  LDL R224, [R1+0x26c] ;  /* 0x00026c0001e07983 */ /* 0x000ea20000100800 */
[----:B-1----:R-:W-:-:S03]  /*21290*/  PRMT R153, RZ, 0x7610, R153 ;  /* 0x00007610ff997816 */ /* 0x002fc60000000099 */
[----:B------:R4:W2:Y:S02]  /*212a0*/  @!P1 LDG.E.U16 R154, desc[UR40][R4.64] ;  /* 0x00000028049a9981 */ /* 0x0008a4000c1e1500 */
[----:B----4-:R-:W-:Y:S02]  /*212b0*/  @!P1 IMAD.MOV.U32 R4, RZ, RZ, R137 ;  /* 0x000000ffff049224 */ /* 0x010fe400078e0089 */
[----:B------:R-:W-:Y:S01]  /*212c0*/  @!P1 IMAD.MOV.U32 R5, RZ, RZ, R222 ;  /* 0x000000ffff059224 */ /* 0x000fe200078e00de */
[----:B------:R-:W4:Y:S04]  /*212d0*/  LDL.LU R137, [R1+0x288] ;  /* 0x0002880001897983 */ /* 0x000f280000300800 */
[----:B------:R3:W4:Y:S04]  /*212e0*/  @!P1 LDG.E.U16 R153, desc[UR40][R4.64] ;  /* 0x0000002804999981 */ /* 0x000728000c1e1500 */
[----:B------:R-:W4:Y:S01]  /*212f0*/  LDL R222, [R1+0x248] ;  /* 0x0002480001de7983 */ /* 0x000f220000100800 */
[----:B---3--:R-:W-:-:S03]  /*21300*/  @!P1 IMAD.MOV.U32 R4, RZ, RZ, R145 ;  /* 0x000000ffff049224 */ /* 0x008fc600078e0091 */
[----:B------:R-:W3:Y:S01]  /*21310*/  LDL.LU R145, [R1+0x268] ;  /* 0x0002680001917983 */ /* 0x000ee20000300800 */
[----:B------:R-:W-:-:S03]  /*21320*/  @!P1 IMAD.MOV.U32 R5, RZ, RZ, R150 ;  /* 0x000000ffff059224 */ /* 0x000fc600078e0096 */
[----:B------:R0:W-:Y:S04]  /*21330*/  STS.U16 [R223+UR7+0x4e00], R152 ;  /* 0x004e0098df007988 */ /* 0x0001e80008000407 */
[----:B------:R1:W-:Y:S01]  /*21340*/  STS.U16 [R223+UR7+0x5200], R23 ;  /* 0x00520017df007988 */ /* 0x0003e20008000407 */
[----:B0-----:R-:W-:Y:S02]  /*21350*/  PRMT R152, RZ, 0x7610, R152 ;  /* 0x00007610ff987816 */ /* 0x001fe40000000098 */
[----:B-1----:R-:W-:-:S04]  /*21360*/  PRMT R23, RZ, 0x7610, R23 ;  /* 0x00007610ff177816 */ /* 0x002fc80000000017 */
[----:B------:R0:W3:Y:S04]  /*21370*/  @!P1 LDG.E.U16 R152, desc[UR40][R4.64] ;  /* 0x0000002804989981 */ /* 0x0000e8000c1e1500 */
[----:B------:R1:W-:Y:S04]  /*21380*/  STS.U16 [R223+UR7+0x5600], R22 ;  /* 0x00560016df007988 */ /* 0x0003e80008000407 */
[----:B------:R0:W-:Y:S01]  /*21390*/  STS.U16 [R223+UR7+0x5a00], R21 ;  /* 0x005a0015df007988 */ /* 0x0001e20008000407 */
[----:B-1----:R-:W-:Y:S02]  /*213a0*/  PRMT R22, RZ, 0x7610, R22 ;  /* 0x00007610ff167816 */ /* 0x002fe40000000016 */
[----:B0-----:R-:W-:Y:S01]  /*213b0*/  PRMT R21, RZ, 0x7610, R21 ;  /* 0x00007610ff157816 */ /* 0x001fe20000000015 */
[----:B------:R-:W-:-:S02]  /*213c0*/  @!P1 IMAD.MOV.U32 R5, RZ, RZ, R147 ;  /* 0x000000ffff059224 */ /* 0x000fc400078e0093 */
[----:B------:R-:W-:Y:S02]  /*213d0*/  @!P1 IMAD.MOV.U32 R4, RZ, RZ, R142 ;  /* 0x000000ffff049224 */ /* 0x000fe400078e008e */
[----:B------:R-:W3:Y:S04]  /*213e0*/  LDL.LU R142, [R1+0x24c] ;  /* 0x00024c00018e7983 */ /* 0x000ee80000300800 */
[----:B------:R-:W3:Y:S04]  /*213f0*/  LDL.LU R150, [R1+0x22c] ;  /* 0x00022c0001967983 */ /* 0x000ee80000300800 */
[----:B------:R2:W3:Y:S04]  /*21400*/  @!P1 LDG.E.U16 R23, desc[UR40][R4.64] ;  /* 0x0000002804179981 */ /* 0x0004e8000c1e1500 */
[----:B------:R-:W3:Y:S04]  /*21410*/  LDL R231, [R1+0x340] ;  /* 0x0003400001e77983 */ /* 0x000ee80000100800 */
[----:B------:R-:W3:Y:S01]  /*21420*/  LDL R230, [R1+0x344] ;  /* 0x0003440001e67983 */ /* 0x000ee20000100800 */
[----:B--2---:R-:W-:-:S03]  /*21430*/  @!P1 IMAD.MOV.U32 R4, RZ, RZ, R127 ;  /* 0x000000ffff049224 */ /* 0x004fc600078e007f */
[----:B------:R-:W2:Y:S01]  /*21440*/  LDL.LU R127, [R1+0x228] ;  /* 0x00022800017f7983 */ /* 0x000ea20000300800 */
[----:B------:R-:W-:-:S03]  /*21450*/  @!P1 IMAD.MOV.U32 R5, RZ, RZ, R129 ;  /* 0x000000ffff059224 */ /* 0x000fc600078e0081 */
[----:B------:R-:W2:Y:S04]  /*21460*/  LDL.LU R129, [R1+0x20c] ;  /* 0x00020c0001817983 */ /* 0x000ea80000300800 */
[----:B------:R0:W2:Y:S04]  /*21470*/  @!P1 LDG.E.U16 R22, desc[UR40][R4.64] ;  /* 0x0000002804169981 */ /* 0x0000a8000c1e1500 */
[----:B------:R-:W2:Y:S04]  /*21480*/  LDL R147, [R1+0x320] ;  /* 0x0003200001937983 */ /* 0x000ea80000100800 */
[----:B------:R-:W2:Y:S04]  /*21490*/  LDL R229, [R1+0x2e0] ;  /* 0x0002e00001e57983 */ /* 0x000ea80000100800 */
[----:B------:R-:W2:Y:S04]  /*214a0*/  LDL R228, [R1+0x2e4] ;  /* 0x0002e40001e47983 */ /* 0x000ea80000100800 */
[----:B------:R1:W-:Y:S04]  /*214b0*/  STS.U16 [R223+UR7+0x5e00], R20 ;  /* 0x005e0014df007988 */ /* 0x0003e80008000407 */
[----:B------:R-:W2:Y:S04]  /*214c0*/  LDL R227, [R1+0x2c0] ;  /* 0x0002c00001e37983 */ /* 0x000ea80000100800 */
[----:B------:R-:W2:Y:S01]  /*214d0*/  LDL R226, [R1+0x2c4] ;  /* 0x0002c40001e27983 */ /* 0x000ea20000100800 */
[----:B0-----:R-:W-:-:S03]  /*214e0*/  @!P1 IMAD.MOV.U32 R4, RZ, RZ, R139 ;  /* 0x000000ffff049224 */ /* 0x001fc600078e008b */
[----:B------:R-:W2:Y:S01]  /*214f0*/  LDL R225, [R1+0x2a0] ;  /* 0x0002a00001e17983 */ /* 0x000ea20000100800 */
[----:B------:R-:W-:-:S03]  /*21500*/  @!P1 IMAD.MOV.U32 R5, RZ, RZ, R144 ;  /* 0x000000ffff059224 */ /* 0x000fc600078e0090 */
[----:B------:R-:W2:Y:S04]  /*21510*/  LDL R139, [R1+0x324] ;  /* 0x00032400018b7983 */ /* 0x000ea80000100800 */
[----:B------:R0:W2:Y:S04]  /*21520*/  @!P1 LDG.E.U16 R21, desc[UR40][R4.64] ;  /* 0x0000002804159981 */ /* 0x0000a8000c1e1500 */
[----:B------:R-:W2:Y:S01]  /*21530*/  LDL R144, [R1+0x300] ;  /* 0x0003000001907983 */ /* 0x000ea20000100800 */
[----:B0-----:R-:W-:-:S03]  /*21540*/  @!P1 IMAD.MOV.U32 R4, RZ, RZ, R136 ;  /* 0x000000ffff049224 */ /* 0x001fc600078e0088 */
[----:B------:R-:W2:Y:S01]  /*21550*/  LDL R136, [R1+0x304] ;  /* 0x0003040001887983 */ /* 0x000ea20000100800 */
[----:B-1----:R-:W-:-:S03]  /*21560*/  PRMT R20, RZ, 0x7610, R20 ;  /* 0x00007610ff147816 */ /* 0x002fc60000000014 */
[----:B------:R0:W-:Y:S02]  /*21570*/  STS.U16 [R223+UR7+0x6200], R19 ;  /* 0x00620013df007988 */ /* 0x0001e40008000407 */
[----:B0-----:R-:W-:Y:S01]  /*21580*/  PRMT R19, RZ, 0x7610, R19 ;  /* 0x00007610ff137816 */ /* 0x001fe20000000013 */
[----:B----4-:R-:W-:-:S05]  /*21590*/  @!P1 IMAD.MOV.U32 R5, RZ, RZ, R137 ;  /* 0x000000ffff059224 */ /* 0x010fca00078e0089 */
[----:B------:R0:W4:Y:S02]  /*215a0*/  @!P1 LDG.E.U16 R20, desc[UR40][R4.64] ;  /* 0x0000002804149981 */ /* 0x000124000c1e1500 */
[----:B0-----:R-:W-:Y:S02]  /*215b0*/  @!P1 IMAD.MOV.U32 R4, RZ, RZ, R224 ;  /* 0x000000ffff049224 */ /* 0x001fe400078e00e0 */
[----:B---3--:R-:W-:Y:S01]  /*215c0*/  @!P1 IMAD.MOV.U32 R5, RZ, RZ, R145 ;  /* 0x000000ffff059224 */ /* 0x008fe200078e0091 */
[----:B------:R-:W3:Y:S04]  /*215d0*/  LDL R224, [R1+0x2a4] ;  /* 0x0002a40001e07983 */ /* 0x000ee80000100800 */
[----:B------:R0:W4:Y:S02]  /*215e0*/  @!P1 LDG.E.U16 R19, desc[UR40][R4.64] ;  /* 0x0000002804139981 */ /* 0x000124000c1e1500 */
[----:B0-----:R-:W-:-:S02]  /*215f0*/  @!P1 IMAD.MOV.U32 R5, RZ, RZ, R222 ;  /* 0x000000ffff059224 */ /* 0x001fc400078e00de */
[----:B------:R-:W4:Y:S04]  /*21600*/  LDL R222, [R1+0x284] ;  /* 0x0002840001de7983 */ /* 0x000f280000100800 */
[----:B------:R0:W-:Y:S04]  /*21610*/  STS.U16 [R223+UR7+0x6600], R18 ;  /* 0x00660012df007988 */ /* 0x0001e80008000407 */
[----:B------:R1:W-:Y:S01]  /*21620*/  STS.U16 [R223+UR7+0x6a00], R17 ;  /* 0x006a0011df007988 */ /* 0x0003e20008000407 */
[----:B0-----:R-:W-:Y:S02]  /*21630*/  PRMT R18, RZ, 0x7610, R18 ;  /* 0x00007610ff127816 */ /* 0x001fe40000000012 */
[----:B-1----:R-:W-:Y:S01]  /*21640*/  PRMT R17, RZ, 0x7610, R17 ;  /* 0x00007610ff117816 */ /* 0x002fe20000000011 */
[----:B------:R0:W-:Y:S04]  /*21650*/  STS.U16 [R223+UR7+0x6e00], R16 ;  /* 0x006e0010df007988 */ /* 0x0001e80008000407 */
[----:B------:R1:W-:Y:S01]  /*21660*/  STS.U16 [R223+UR7+0x7200], R15 ;  /* 0x0072000fdf007988 */ /* 0x0003e20008000407 */
[----:B0-----:R-:W-:-:S02]  /*21670*/  PRMT R16, RZ, 0x7610, R16 ;  /* 0x00007610ff107816 */ /* 0x001fc40000000010 */
[----:B-1----:R-:W-:Y:S01]  /*21680*/  PRMT R15, RZ, 0x7610, R15 ;  /* 0x00007610ff0f7816 */ /* 0x002fe2000000000f */
[----:B------:R0:W-:Y:S04]  /*21690*/  STS.U16 [R223+UR7+0x7600], R14 ;  /* 0x0076000edf007988 */ /* 0x0001e80008000407 */
[----:B------:R1:W-:Y:S01]  /*216a0*/  STL [R1+0xf98], R0 ;  /* 0x000f980001007387 */ /* 0x0003e20000100800 */
[----:B0-----:R-:W-:Y:S01]  /*216b0*/  PRMT R14, RZ, 0x7610, R14 ;  /* 0x00007610ff0e7816 */ /* 0x001fe2000000000e */
[----:B------:R-:W-:-:S05]  /*216c0*/  @!P1 IMAD.MOV.U32 R4, RZ, RZ, R142 ;  /* 0x000000ffff049224 */ /* 0x000fca00078e008e */
[----:B------:R0:W4:Y:S02]  /*216d0*/  @!P1 LDG.E.U16 R18, desc[UR40][R4.64] ;  /* 0x0000002804129981 */ /* 0x000124000c1e1500 */
[----:B0-----:R-:W-:Y:S02]  /*216e0*/  @!P1 IMAD.MOV.U32 R4, RZ, RZ, R150 ;  /* 0x000000ffff049224 */ /* 0x001fe400078e0096 */
[----:B------:R0:W-:Y:S04]  /*216f0*/  STS.U16 [R223+UR7+0x7a00], R13 ;  /* 0x007a000ddf007988 */ /* 0x0001e80008000407 */
[----:B------:R0:W-:Y:S01]  /*21700*/  STS.U16 [R223+UR7+0x7e00], R12 ;  /* 0x007e000cdf007988 */ /* 0x0001e20008000407 */
[----:B--2---:R-:W-:-:S05]  /*21710*/  @!P1 IMAD.MOV.U32 R5, RZ, RZ, R127 ;  /* 0x000000ffff059224 */ /* 0x004fca00078e007f */
[----:B------:R2:W4:Y:S02]  /*21720*/  @!P1 LDG.E.U16 R17, desc[UR40][R4.64] ;  /* 0x0000002804119981 */ /* 0x000524000c1e1500 */
[----:B--2---:R-:W-:Y:S02]  /*21730*/  @!P1 IMAD.MOV.U32 R4, RZ, RZ, R129 ;  /* 0x000000ffff049224 */ /* 0x004fe400078e0081 */
[----:B------:R-:W-:-:S05]  /*21740*/  @!P1 IMAD.MOV.U32 R5, RZ, RZ, R0 ;  /* 0x000000ffff059224 */ /* 0x000fca00078e0000 */
[----:B------:R2:W4:Y:S02]  /*21750*/  @!P1 LDG.E.U16 R16, desc[UR40][R4.64] ;  /* 0x0000002804109981 */ /* 0x000524000c1e1500 */
[----:B--2---:R-:W-:Y:S02]  /*21760*/  @!P1 IMAD.MOV.U32 R4, RZ, RZ, R230 ;  /* 0x000000ffff049224 */ /* 0x004fe400078e00e6 */
[----:B------:R-:W-:-:S05]  /*21770*/  @!P1 IMAD.MOV.U32 R5, RZ, RZ, R231 ;  /* 0x000000ffff059224 */ /* 0x000fca00078e00e7 */
[----:B------:R2:W4:Y:S02]  /*21780*/  @!P1 LDG.E.U16 R15, desc[UR40][R4.64] ;  /* 0x00000028040f9981 */ /* 0x000524000c1e1500 */
[----:B--2---:R-:W-:Y:S02]  /*21790*/  @!P1 IMAD.MOV.U32 R4, RZ, RZ, R139 ;  /* 0x000000ffff049224 */ /* 0x004fe400078e008b */
[----:B------:R-:W-:Y:S01]  /*217a0*/  @!P1 IMAD.MOV.U32 R5, RZ, RZ, R147 ;  /* 0x000000ffff059224 */ /* 0x000fe200078e0093 */
[----:B------:R-:W2:Y:S04]  /*217b0*/  LDL.LU R139, [R1+0x280] ;  /* 0x00028000018b7983 */ /* 0x000ea80000300800 */
[----:B------:R-:W2:Y:S04]  /*217c0*/  LDL.LU R147, [R1+0x260] ;  /* 0x0002600001937983 */ /* 0x000ea80000300800 */
[----:B------:R0:W2:Y:S04]  /*217d0*/  @!P1 LDG.E.U16 R14, desc[UR40][R4.64] ;  /* 0x00000028040e9981 */ /* 0x0000a8000c1e1500 */
[----:B-1----:R-:W2:Y:S01]  /*217e0*/  LDL.LU R0, [R1+0x240] ;  /* 0x0002400001007983 */ /* 0x002ea20000300800 */
[----:B0-----:R-:W-:-:S02]  /*217f0*/  @!P1 IMAD.MOV.U32 R4, RZ, RZ, R136 ;  /* 0x000000ffff049224 */ /* 0x001fc400078e0088 */
[----:B------:R-:W-:Y:S01]  /*21800*/  @!P1 IMAD.MOV.U32 R5, RZ, RZ, R144 ;  /* 0x000000ffff059224 */ /* 0x000fe200078e0090 */
[----:B------:R-:W2:Y:S04]  /*21810*/  LDL.LU R136, [R1+0x264] ;  /* 0x0002640001887983 */ /* 0x000ea80000300800 */
[----:B------:R-:W2:Y:S01]  /*21820*/  LDL.LU R144, [R1+0x244] ;  /* 0x0002440001907983 */ /* 0x000ea20000300800 */
[----:B------:R-:W-:Y:S02]  /*21830*/  PRMT R13, RZ, 0x7610, R13 ;  /* 0x00007610ff0d7816 */ /* 0x000fe4000000000d */
[----:B------:R-:W-:-:S04]  /*21840*/  PRMT R12, RZ, 0x7610, R12 ;  /* 0x00007610ff0c7816 */ /* 0x000fc8000000000c */
[----:B------:R0:W2:Y:S04]  /*21850*/  @!P1 LDG.E.U16 R13, desc[UR40][R4.64] ;  /* 0x00000028040d9981 */ /* 0x0000a8000c1e1500 */
[----:B------:R1:W-:Y:S01]  /*21860*/  STS.U16 [R223+UR7+0x8200], R11 ;  /* 0x0082000bdf007988 */ /* 0x0003e20008000407 */
[----:B0-----:R-:W-:Y:S02]  /*21870*/  @!P1 IMAD.MOV.U32 R4, RZ, RZ, R228 ;  /* 0x000000ffff049224 */ /* 0x001fe400078e00e4 */
[----:B------:R-:W-:Y:S01]  /*21880*/  @!P1 IMAD.MOV.U32 R5, RZ, RZ, R229 ;  /* 0x000000ffff059224 */ /* 0x000fe200078e00e5 */
[----:B-1----:R-:W-:-:S04]  /*21890*/  PRMT R11, RZ, 0x7610, R11 ;  /* 0x00007610ff0b7816 */ /* 0x002fc8000000000b */
[----:B------:R0:W2:Y:S04]  /*218a0*/  @!P1 LDG.E.U16 R12, desc[UR40][R4.64] ;  /* 0x00000028040c9981 */ /* 0x0000a8000c1e1500 */
[----:B------:R1:W-:Y:S01]  /*218b0*/  STS.U16 [R223+UR7+0x8600], R10 ;  /* 0x0086000adf007988 */ /* 0x0003e20008000407 */
[----:B0-----:R-:W-:Y:S02]  /*218c0*/  @!P1 IMAD.MOV.U32 R4, RZ, RZ, R226 ;  /* 0x000000ffff049224 */ /* 0x001fe400078e00e2 */
[----:B------:R-:W-:Y:S01]  /*218d0*/  @!P1 IMAD.MOV.U32 R5, RZ, RZ, R227 ;  /* 0x000000ffff059224 */ /* 0x000fe200078e00e3 */
[----:B-1----:R-:W-:-:S04]  /*218e0*/  PRMT R10, RZ, 0x7610, R10 ;  /* 0x00007610ff0a7816 */ /* 0x002fc8000000000a */
[----:B------:R3:W2:Y:S02]  /*218f0*/  @!P1 LDG.E.U16 R11, desc[UR40][R4.64] ;  /* 0x00000028040b9981 */ /* 0x0006a4000c1e1500 */
[----:B---3--:R-:W-:Y:S02]  /*21900*/  @!P1 IMAD.MOV.U32 R4, RZ, RZ, R224 ;  /* 0x000000ffff049224 */ /* 0x008fe400078e00e0 */
[----:B------:R-:W-:Y:S01]  /*21910*/  @!P1 IMAD.MOV.U32 R5, RZ, RZ, R225 ;  /* 0x000000ffff059224 */ /* 0x000fe200078e00e1 */
[----:B------:R-:W3:Y:S04]  /*21920*/  LDL R224, [R1+0x224] ;  /* 0x0002240001e07983 */ /* 0x000ee80000100800 */
[----:B------:R-:W3:Y:S04]  /*21930*/  LDL R225, [R1+0x220] ;  /* 0x0002200001e17983 */ /* 0x000ee80000100800 */
[----:B------:R4:W3:Y:S02]  /*21940*/  @!P1 LDG.E.U16 R10, desc[UR40][R4.64] ;  /* 0x00000028040a9981 */ /* 0x0008e4000c1e1500 */
[----:B----4-:R-:W-:-:S02]  /*21950*/  @!P1 IMAD.MOV.U32 R4, RZ, RZ, R222 ;  /* 0x000000ffff049224 */ /* 0x010fc400078e00de */
[----:B------:R-:W4:Y:S04]  /*21960*/  LDL.LU R222, [R1+0x204] ;  /* 0x0002040001de7983 */ /* 0x000f280000300800 */
[----:B------:R-:W-:Y:S04]  /*21970*/  STL.64 [R1+0x1278], R150 ;  /* 0x0012789601007387 */ /* 0x000fe80000100a00 */
[----:B------:R-:W-:Y:S04]  /*21980*/  STL.64 [R1+0x1270], R148 ;  /* 0x0012709401007387 */ /* 0x000fe80000100a00 */
[----:B------:R0:W-:Y:S04]  /*21990*/  STS.U16 [R223+UR7+0x8a00], R9 ;  /* 0x008a0009df007988 */ /* 0x0001e80008000407 */
[----:B------:R1:W-:Y:S01]  /*219a0*/  STS.U16 [R223+UR7+0x8e00], R8 ;  /* 0x008e0008df007988 */ /* 0x0003e20008000407 */
[----:B0-----:R-:W-:-:S02]  /*219b0*/  PRMT R9, RZ, 0x7610, R9 ;  /* 0x00007610ff097816 */ /* 0x001fc40000000009 */
[----:B-1----:R-:W-:Y:S01]  /*219c0*/  PRMT R8, RZ, 0x7610, R8 ;  /* 0x00007610ff087816 */ /* 0x002fe20000000008 */
[----:B------:R0:W-:Y:S04]  /*219d0*/  STS.U16 [R223+UR7+0x9200], R7 ;  /* 0x00920007df007988 */ /* 0x0001e80008000407 */
[----:B------:R1:W-:Y:S01]  /*219e0*/  STS.U16 [R223+UR7+0x9600], R6 ;  /* 0x00960006df007988 */ /* 0x0003e20008000407 */
[----:B0-----:R-:W-:Y:S02]  /*219f0*/  PRMT R7, RZ, 0x7610, R7 ;  /* 0x00007610ff077816 */ /* 0x001fe40000000007 */
[----:B-1----:R-:W-:Y:S01]  /*21a00*/  PRMT R6, RZ, 0x7610, R6 ;  /* 0x00007610ff067816 */ /* 0x002fe20000000006 */
[----:B------:R0:W-:Y:S02]  /*21a10*/  STS.U16 [R223+UR7+0x9a00], R3 ;  /* 0x009a0003df007988 */ /* 0x0001e40008000407 */
[----:B0-----:R-:W-:-:S02]  /*21a20*/  PRMT R3, RZ, 0x7610, R3 ;  /* 0x00007610ff037816 */ /* 0x001fc40000000003 */
[----:B--2---:R-:W-:Y:S04]  /*21a30*/  STL.64 [R1+0x1268], R146 ;  /* 0x0012689201007387 */ /* 0x004fe80000100a00 */
[----:B------:R-:W-:Y:S04]  /*21a40*/  STL.64 [R1+0x1260], R144 ;  /* 0x0012609001007387 */ /* 0x000fe80000100a00 */
        /* <DEDUP_REMOVED lines=42> */
[----:B------:R-:W-:Y:S01]  /*21cf0*/  STL.64 [R1+0x1108], R58 ;  /* 0x0011083a01007387 */ /* 0x000fe20000100a00 */
[----:B------:R-:W-:-:S03]  /*21d00*/  @!P1 IMAD.MOV.U32 R5, RZ, RZ, R139 ;  /* 0x000000ffff059224 */ /* 0x000fc600078e008b */
        /* <DEDUP_REMOVED lines=8> */
[----:B------:R0:W2:Y:S04]  /*21d90*/  @!P1 LDG.E.U16 R9, desc[UR40][R4.64] ;  /* 0x0000002804099981 */ /* 0x0000a8000c1e1500 */
[----:B------:R-:W-:Y:S04]  /*21da0*/  STL.64 [R1+0x10c0], R40 ;  /* 0x0010c02801007387 */ /* 0x000fe80000100a00 */
[----:B------:R-:W-:Y:S01]  /*21db0*/  STL.64 [R1+0x10b8], R38 ;  /* 0x0010b82601007387 */ /* 0x000fe20000100a00 */
[----:B0-----:R-:W-:-:S02]  /*21dc0*/  @!P1 IMAD.MOV.U32 R4, RZ, RZ, R136 ;  /* 0x000000ffff049224 */ /* 0x001fc400078e0088 */
[----:B------:R-:W-:Y:S01]  /*21dd0*/  @!P1 IMAD.MOV.U32 R5, RZ, RZ, R147 ;  /* 0x000000ffff059224 */ /* 0x000fe200078e0093 */
        /* <DEDUP_REMOVED lines=9> */
[----:B------:R0:W-:Y:S04]  /*21e70*/  STL.64 [R1+0x1080], R24 ;  /* 0x0010801801007387 */ /* 0x0001e80000100a00 */
[----:B------:R-:W-:Y:S04]  /*21e80*/  STL [R1+0xf9c], R2 ;  /* 0x000f9c0201007387 */ /* 0x000fe80000100800 */
[----:B------:R3:W2:Y:S04]  /*21e90*/  @!P1 LDG.E.U16 R7, desc[UR40][R4.64] ;  /* 0x0000002804079981 */ /* 0x0006a8000c1e1500 */
[----:B0-----:R-:W2:Y:S04]  /*21ea0*/  LDL.LU.64 R24, [R1] ;  /* 0x0000000001187983 */ /* 0x001ea80000300a00 */
[----:B------:R-:W2:Y:S01]  /*21eb0*/  LDL.LU.64 R26, [R1+0x8] ;  /* 0x00000800011a7983 */ /* 0x000ea20000300a00 */
[----:B---3--:R-:W-:-:S03]  /*21ec0*/  @!P1 IMAD.MOV.U32 R4, RZ, RZ, R224 ;  /* 0x000000ffff049224 */ /* 0x008fc600078e00e0 */
[----:B------:R-:W3:Y:S01]  /*21ed0*/  LDL.LU.64 R28, [R1+0x10] ;  /* 0x00001000011c7983 */ /* 0x000ee20000300a00 */
[----:B------:R-:W-:-:S03]  /*21ee0*/  @!P1 IMAD.MOV.U32 R5, RZ, RZ, R225 ;  /* 0x000000ffff059224 */ /* 0x000fc600078e00e1 */
[----:B------:R-:W3:Y:S04]  /*21ef0*/  LDL.LU.64 R30, [R1+0x18] ;  /* 0x00001800011e7983 */ /* 0x000ee80000300a00 */
[----:B------:R-:W3:Y:S04]  /*21f00*/  LDL.LU.64 R32, [R1+0x20] ;  /* 0x0000200001207983 */ /* 0x000ee80000300a00 */
[----:B------:R-:W3:Y:S04]  /*21f10*/  LDL.LU.64 R34, [R1+0x28] ;  /* 0x0000280001227983 */ /* 0x000ee80000300a00 */
[----:B------:R-:W3:Y:S04]  /*21f20*/  LDL.LU.64 R36, [R1+0x30] ;  /* 0x0000300001247983 */ /* 0x000ee80000300a00 */
[----:B------:R-:W3:Y:S04]  /*21f30*/  LDL.LU.64 R38, [R1+0x38] ;  /* 0x0000380001267983 */ /* 0x000ee80000300a00 */
[----:B------:R4:W3:Y:S04]  /*21f40*/  @!P1 LDG.E.U16 R6, desc[UR40][R4.64] ;  /* 0x0000002804069981 */ /* 0x0008e8000c1e1500 */
[----:B------:R-:W3:Y:S04]  /*21f50*/  LDL.LU.64 R40, [R1+0x40] ;  /* 0x0000400001287983 */ /* 0x000ee80000300a00 */
[----:B------:R-:W3:Y:S01]  /*21f60*/  LDL.LU.64 R42, [R1+0x48] ;  /* 0x00004800012a7983 */ /* 0x000ee20000300a00 */
[----:B----4-:R-:W-:-:S02]  /*21f70*/  @!P1 IMAD.MOV.U32 R4, RZ, RZ, R222 ;  /* 0x000000ffff049224 */ /* 0x010fc400078e00de */
[----:B------:R-:W-:Y:S01]  /*21f80*/  @!P1 IMAD.MOV.U32 R5, RZ, RZ, R2 ;  /* 0x000000ffff059224 */ /* 0x000fe200078e0002 */
[----:B------:R-:W4:Y:S04]  /*21f90*/  LDL.LU.64 R44, [R1+0x50] ;  /* 0x00005000012c7983 */ /* 0x000f280000300a00 */
[----:B------:R-:W4:Y:S04]  /*21fa0*/  LDL.LU.64 R46, [R1+0x58] ;  /* 0x00005800012e7983 */ /* 0x000f280000300a00 */
[----:B------:R-:W4:Y:S04]  /*21fb0*/  LDL.LU.64 R48, [R1+0x60] ;  /* 0x0000600001307983 */ /* 0x000f280000300a00 */
[----:B------:R-:W4:Y:S04]  /*21fc0*/  LDL.LU.64 R50, [R1+0x68] ;  /* 0x0000680001327983 */ /* 0x000f280000300a00 */
[----:B------:R-:W4:Y:S04]  /*21fd0*/  @!P1 LDG.E.U16 R3, desc[UR40][R4.64] ;  /* 0x0000002804039981 */ /* 0x000f28000c1e1500 */
[----:B------:R-:W4:Y:S04]  /*21fe0*/  LDL.LU.64 R52, [R1+0x70] ;  /* 0x0000700001347983 */ /* 0x000f280000300a00 */
        /* <DEDUP_REMOVED lines=73> */
[----:B------:R0:W-:Y:S02]  /*22480*/  STS.U16 [R223+UR7+0xfe00], R16 ;  /* 0x00fe0010df007988 */ /* 0x0001e40008000407 */
[----:B0-----:R-:W0:Y:S02]  /*22490*/  S2R R223, SR_TID.X ;  /* 0x0000000000df7919 */ /* 0x001e240000002100 */
[----:B0-----:R-:W-:-:S02]  /*224a0*/  LOP3.LUT R224, R223, 0x3f, RZ, 0xc0, !PT ;  /* 0x0000003fdfe07812 */ /* 0x001fc400078ec0ff */
[----:B------:R-:W-:-:S03]  /*224b0*/  LOP3.LUT P0, RZ, R223, 0x40, RZ, 0xc0, !PT ;  /* 0x00000040dfff7812 */ /* 0x000fc6000780c0ff */
[----:B------:R-:W-:Y:S01]  /*224c0*/  IMAD.SHL.U32 R224, R224, 0x2, RZ ;  /* 0x00000002e0e07824 */ /* 0x000fe200078e00ff */
[----:B------:R-:W-:-:S04]  /*224d0*/  SEL R223, RZ, 0x90, !P0 ;  /* 0x00000090ffdf7807 */ /* 0x000fc80004000000 */
[----:B------:R-:W-:-:S04]  /*224e0*/  LOP3.LUT R223, R223, R224, RZ, 0x3c, !PT ;  /* 0x000000e0dfdf7212 */ /* 0x000fc800078e3cff */
[----:B------:R-:W-:-:S05]  /*224f0*/  LOP3.LUT R223, R223, 0x60, RZ, 0x3c, !PT ;  /* 0x00000060dfdf7812 */ /* 0x000fca00078e3cff */
        /* <DEDUP_REMOVED lines=58> */
[----:B------:R1:W-:Y:S04]  /*228a0*/  STS.U16 [R223+UR7+0xeb00], R10 ;  /* 0x00eb000adf007988 */ /* 0x0003e80008000407 */
[----:B--2---:R2:W-:Y:S04]  /*228b0*/  STS.U16 [R223+UR7+0xef00], R9 ;  /* 0x00ef0009df007988 */ /* 0x0045e80008000407 */
[----:B------:R2:W-:Y:S04]  /*228c0*/  STS.U16 [R223+UR7+0xf300], R8 ;  /* 0x00f30008df007988 */ /* 0x0005e80008000407 */
[----:B------:R-:W-:Y:S04]  /*228d0*/  STS.U16 [R223+UR7+0xf700], R7 ;  /* 0x00f70007df007988 */ /* 0x000fe80008000407 */
[----:B---3--:R-:W-:Y:S04]  /*228e0*/  STS.U16 [R223+UR7+0xfb00], R6 ;  /* 0x00fb0006df007988 */ /* 0x008fe80008000407 */
[----:B----4-:R-:W-:Y:S01]  /*228f0*/  STS.U16 [R223+UR7+0xff00], R3 ;  /* 0x00ff0003df007988 */ /* 0x010fe20008000407 */
[----:B------:R3:W-:Y:S06]  /*22900*/  MEMBAR.ALL.CTA ;  /* 0x0000000000007992 */ /* 0x0007ec0000008000 */
[----:B---3--:R-:W3:Y:S02]  /*22910*/  FENCE.VIEW.ASYNC.S ;  /* 0x00000000000073c6 */ /* 0x008ee40000000000 */
[----:B---3--:R-:W-:Y:S06]  /*22920*/  BAR.SYNC.DEFER_BLOCKING 0x0 ;  /* 0x0000000000007b1d */ /* 0x008fec0000010000 */
[----:B------:R-:W-:Y:S01]  /*22930*/  UMOV UR39, 0x40000040 ;  /* 0x4000004000277882 */ /* 0x000fe20000000000 */
[----:B------:R-:W-:-:S06]  /*22940*/  WARPGROUP.ARRIVE ;  /* 0x00000000000079c5 */ /* 0x000fcc0000000000 */
[----:B------:R-:W-:Y:S03]  /*22950*/  HGMMA.64x256x16.F32 R24, gdesc[UR36].tnspA, R24, gsb0 ;  /* 0x23e00000241879f0 */ /* 0x000fe60008000818 */
[----:B------:R-:W-:Y:S02]  /*22960*/  WARPGROUP.DEPBAR.LE gsb0, 0x0 ;  /* 0x00008000000079c5 */ /* 0x000fe40000010000 */
[----:B------:R-:W-:-:S15]  /*22970*/  WARPGROUP.ARRIVE ;  /* 0x00000000000079c5 */ /* 0x000fde0000000000 */
[----:B------:R-:W-:-:S08]  /*22980*/  NOP ;  /* 0x0000000000007918 */ /* 0x000fd00000000000 */
        /* <DEDUP_REMOVED lines=10> */
[----:B------:R-:W-:Y:S04]  /*22a30*/  STL.64 [R1], R24 ;  /* 0x0000001801007387 */ /* 0x000fe80000100a00 */
        /* <DEDUP_REMOVED lines=61> */
[----:B0-----:R-:W-:-:S03]  /*22e10*/  IMAD.MOV.U32 R11, RZ, RZ, R147 ;  /* 0x000000ffff0b7224 */ /* 0x001fc600078e0093 */
[----:B------:R-:W-:Y:S01]  /*22e20*/  STL.64 [R1+0x1f0], R148 ;  /* 0x0001f09401007387 */ /* 0x000fe20000100a00 */
[----:B-1----:R-:W-:-:S03]  /*22e30*/  IMAD.MOV.U32 R10, RZ, RZ, R146 ;  /* 0x000000ffff0a7224 */ /* 0x002fc600078e0092 */
[----:B------:R0:W-:Y:S01]  /*22e40*/  STL.64 [R1+0x1f8], R150 ;  /* 0x0001f89601007387 */ /* 0x0001e20000100a00 */
[----:B--2---:R-:W-:Y:S02]  /*22e50*/  IMAD.MOV.U32 R9, RZ, RZ, R145 ;  /* 0x000000ffff097224 */ /* 0x004fe400078e0091 */
[----:B------:R-:W-:Y:S02]  /*22e60*/  IMAD.MOV.U32 R8, RZ, RZ, R144 ;  /* 0x000000ffff087224 */ /* 0x000fe400078e0090 */
[----:B------:R-:W-:Y:S02]  /*22e70*/  IMAD.MOV.U32 R252, RZ, RZ, R141 ;  /* 0x000000fffffc7224 */ /* 0x000fe400078e008d */
[----:B------:R-:W-:Y:S01]  /*22e80*/  IMAD.MOV.U32 R251, RZ, RZ, R140 ;  /* 0x000000fffffb7224 */ /* 0x000fe200078e008c */
[----:B0-----:R-:W2:Y:S04]  /*22e90*/  LDL.LU.64 R150, [R1+0x1278] ;  /* 0x0012780001967983 */ /* 0x001ea80000300a00 */
[----:B------:R-:W3:Y:S01]  /*22ea0*/  LDL.LU.64 R148, [R1+0x1270] ;  /* 0x0012700001947983 */ /* 0x000ee20000300a00 */
[----:B------:R-:W-:-:S03]  /*22eb0*/  IMAD.MOV.U32 R15, RZ, RZ, R139 ;  /* 0x000000ffff0f7224 */ /* 0x000fc600078e008b */
[----:B------:R-:W4:Y:S01]  /*22ec0*/  LDL.LU.64 R146, [R1+0x1268] ;  /* 0x0012680001927983 */ /* 0x000f220000300a00 */
[----:B------:R-:W-:-:S03]  /*22ed0*/  IMAD.MOV.U32 R14, RZ, RZ, R138 ;  /* 0x000000ffff0e7224 */ /* 0x000fc600078e008a */
[----:B------:R-:W2:Y:S01]  /*22ee0*/  LDL.LU.64 R144, [R1+0x1260] ;  /* 0x0012600001907983 */ /* 0x000ea20000300a00 */
[----:B------:R-:W-:-:S03]  /*22ef0*/  IMAD.MOV.U32 R13, RZ, RZ, R137 ;  /* 0x000000ffff0d7224 */ /* 0x000fc600078e0089 */
[----:B------:R-:W3:Y:S01]  /*22f00*/  LDL.LU.64 R142, [R1+0x1258] ;  /* 0x00125800018e7983 */ /* 0x000ee20000300a00 */
[----:B------:R-:W-:-:S03]  /*22f10*/  IMAD.MOV.U32 R12, RZ, RZ, R136 ;  /* 0x000000ffff0c7224 */ /* 0x000fc600078e0088 */
[----:B------:R-:W4:Y:S01]  /*22f20*/  LDL.LU.64 R140, [R1+0x1250] ;  /* 0x00125000018c7983 */ /* 0x000f220000300a00 */
[----:B------:R-:W-:Y:S02]  /*22f30*/  IMAD.MOV.U32 R250, RZ, RZ, R135 ;  /* 0x000000fffffa7224 */ /* 0x000fe400078e0087 */
[----:B------:R-:W-:Y:S01]  /*22f40*/  IMAD.MOV.U32 R249, RZ, RZ, R134 ;  /* 0x000000fffff97224 */ /* 0x000fe200078e0086 */
[----:B------:R-:W2:Y:S01]  /*22f50*/  LDL.LU.64 R138, [R1+0x1248] ;  /* 0x00124800018a7983 */ /* 0x000ea20000300a00 */
[----:B------:R-:W-:Y:S02]  /*22f60*/  IMAD.MOV.U32 R248, RZ, RZ, R133 ;  /* 0x000000fffff87224 */ /* 0x000fe400078e0085 */
[----:B------:R-:W-:Y:S01]  /*22f70*/  IMAD.MOV.U32 R247, RZ, RZ, R132 ;  /* 0x000000fffff77224 */ /* 0x000fe200078e0084 */
[----:B------:R-:W3:Y:S01]  /*22f80*/  LDL.LU.64 R136, [R1+0x1240] ;  /* 0x0012400001887983 */ /* 0x000ee20000300a00 */
[----:B------:R-:W-:Y:S02]  /*22f90*/  IMAD.MOV.U32 R19, RZ, RZ, R131 ;  /* 0x000000ffff137224 */ /* 0x000fe400078e0083 */
[----:B------:R-:W-:Y:S01]  /*22fa0*/  IMAD.MOV.U32 R18, RZ, RZ, R130 ;  /* 0x000000ffff127224 */ /* 0x000fe200078e0082 */
[----:B------:R-:W4:Y:S01]  /*22fb0*/  LDL.LU.64 R134, [R1+0x1238] ;  /* 0x0012380001867983 */ /* 0x000f220000300a00 */
[----:B------:R-:W-:-:S02]  /*22fc0*/  IMAD.MOV.U32 R17, RZ, RZ, R129 ;  /* 0x000000ffff117224 */ /* 0x000fc400078e0081 */
[----:B------:R-:W-:Y:S01]  /*22fd0*/  IMAD.MOV.U32 R16, RZ, RZ, R128 ;  /* 0x000000ffff107224 */ /* 0x000fe200078e0080 */
[----:B------:R-:W2:Y:S01]  /*22fe0*/  LDL.LU.64 R132, [R1+0x1230] ;  /* 0x0012300001847983 */ /* 0x000ea20000300a00 */
[----:B------:R-:W-:Y:S02]  /*22ff0*/  IMAD.MOV.U32 R246, RZ, RZ, R127 ;  /* 0x000000fffff67224 */ /* 0x000fe400078e007f */
[----:B------:R-:W-:Y:S01]  /*23000*/  IMAD.MOV.U32 R245, RZ, RZ, R126 ;  /* 0x000000fffff57224 */ /* 0x000fe200078e007e */
[----:B------:R-:W3:Y:S04]  /*23010*/  LDL.LU.64 R130, [R1+0x1228] ;  /* 0x0012280001827983 */ /* 0x000ee80000300a00 */
[----:B------:R-:W4:Y:S04]  /*23020*/  LDL.LU.64 R128, [R1+0x1220] ;  /* 0x0012200001807983 */ /* 0x000f280000300a00 */
[----:B------:R-:W2:Y:S01]  /*23030*/  LDL.LU.64 R126, [R1+0x1218] ;  /* 0x00121800017e7983 */ /* 0x000ea20000300a00 */
[----:B------:R-:W-:-:S02]  /*23040*/  IMAD.MOV.U32 R244, RZ, RZ, R125 ;  /* 0x000000fffff47224 */ /* 0x000fc400078e007d */
[----:B------:R-:W-:Y:S02]  /*23050*/  IMAD.MOV.U32 R243, RZ, RZ, R124 ;  /* 0x000000fffff37224 */ /* 0x000fe400078e007c */
[----:B------:R-:W-:Y:S01]  /*23060*/  IMAD.MOV.U32 R23, RZ, RZ, R123 ;  /* 0x000000ffff177224 */ /* 0x000fe200078e007b */
[----:B------:R-:W2:Y:S01]  /*23070*/  LDL.LU.64 R124, [R1+0x1210] ;  /* 0x00121000017c7983 */ /* 0x000ea20000300a00 */
[----:B------:R-:W-:Y:S02]  /*23080*/  IMAD.MOV.U32 R22, RZ, RZ, R122 ;  /* 0x000000ffff167224 */ /* 0x000fe400078e007a */
[----:B------:R-:W-:Y:S01]  /*23090*/  IMAD.MOV.U32 R21, RZ, RZ, R121 ;  /* 0x000000ffff157224 */ /* 0x000fe200078e0079 */
[----:B------:R-:W2:Y:S01]  /*230a0*/  LDL.LU.64 R122, [R1+0x1208] ;  /* 0x00120800017a7983 */ /* 0x000ea20000300a00 */
[----:B------:R-:W-:Y:S02]  /*230b0*/  IMAD.MOV.U32 R20, RZ, RZ, R120 ;  /* 0x000000ffff147224 */ /* 0x000fe400078e0078 */
[----:B------:R-:W-:Y:S01]  /*230c0*/  IMAD.MOV.U32 R242, RZ, RZ, R119 ;  /* 0x000000fffff27224 */ /* 0x000fe200078e0077 */
[----:B------:R-:W2:Y:S01]  /*230d0*/  LDL.LU.64 R120, [R1+0x1200] ;  /* 0x0012000001787983 */ /* 0x000ea20000300a00 */
[----:B------:R-:W-:-:S02]  /*230e0*/  IMAD.MOV.U32 R240, RZ, RZ, R118 ;  /* 0x000000fffff07224 */ /* 0x000fc400078e0076 */
        /* <DEDUP_REMOVED lines=141> */
[----:B------:R-:W-:-:S03]  /*239c0*/  IMAD.MOV.U32 R3, RZ, RZ, R24 ;  /* 0x000000ffff037224 */ /* 0x000fc600078e0018 */
[----:B------:R-:W2:Y:S04]  /*239d0*/  LDL.LU.64 R24, [R1+0x1080] ;  /* 0x0010800001187983 */ /* 0x000ea80000300a00 */
[----:B------:R0:W-:Y:S04]  /*239e0*/  STL [R1+0x1014], R239 ;  /* 0x001014ef01007387 */ /* 0x0001e80000100800 */
[----:B------:R-:W-:Y:S04]  /*239f0*/  STL [R1+0x1010], R240 ;  /* 0x001010f001007387 */ /* 0x000fe80000100800 */
[----:B------:R-:W-:Y:S01]  /*23a00*/  STL [R1+0x100c], R241 ;  /* 0x00100cf101007387 */ /* 0x000fe20000100800 */
[----:B0-----:R-:W0:Y:S03]  /*23a10*/  LDC R239, c[0x0][0x230] ;  /* 0x00008c00ffef7b82 */ /* 0x001e260000000800 */
        /* <DEDUP_REMOVED lines=22> */
[----:B------:R1:W-:Y:S04]  /*23b80*/  STL [R1+0xfb0], R15 ;  /* 0x000fb00f01007387 */ /* 0x0003e80000100800 */
[----:B------:R-:W-:Y:S04]  /*23b90*/  STL [R1+0xfac], R8 ;  /* 0x000fac0801007387 */ /* 0x000fe80000100800 */
[----:B------:R2:W-:Y:S01]  /*23ba0*/  STL [R1+0xfa8], R9 ;  /* 0x000fa80901007387 */ /* 0x0005e20000100800 */
[----:B----4-:R-:W-:-:S02]  /*23bb0*/  IMAD.MOV.U32 R14, RZ, RZ, R129 ;  /* 0x000000ffff0e7224 */ /* 0x010fc400078e0081 */
[----:B-1----:R-:W-:Y:S02]  /*23bc0*/  IMAD.MOV.U32 R15, RZ, RZ, R128 ;  /* 0x000000ffff0f7224 */ /* 0x002fe400078e0080 */
[----:B---3--:R-:W-:Y:S02]  /*23bd0*/  IMAD.MOV.U32 R252, RZ, RZ, R130 ;  /* 0x000000fffffc7224 */ /* 0x008fe400078e0082 */
[----:B--2---:R-:W-:Y:S02]  /*23be0*/  IMAD.MOV.U32 R9, RZ, RZ, R127 ;  /* 0x000000ffff097224 */ /* 0x004fe400078e007f */
[----:B------:R-:W2:Y:S01]  /*23bf0*/  LDL.LU R127, [R1+0x1078] ;  /* 0x00107800017f7983 */ /* 0x000ea20000300800 */
[----:B------:R-:W-:-:S03]  /*23c00*/  IMAD.MOV.U32 R13, RZ, RZ, R131 ;  /* 0x000000ffff0d7224 */ /* 0x000fc600078e0083 */
[----:B------:R-:W2:Y:S01]  /*23c10*/  LDL.LU R128, [R1+0x1074] ;  /* 0x0010740001807983 */ /* 0x000ea20000300800 */
[----:B------:R-:W-:-:S03]  /*23c20*/  IMAD.MOV.U32 R8, RZ, RZ, R2 ;  /* 0x000000ffff087224 */ /* 0x000fc600078e0002 */
[----:B------:R-:W2:Y:S01]  /*23c30*/  LDL.LU R129, [R1+0x1070] ;  /* 0x0010700001817983 */ /* 0x000ea20000300800 */
[----:B------:R-:W-:-:S03]  /*23c40*/  IMAD.MOV.U32 R12, RZ, RZ, R132 ;  /* 0x000000ffff0c7224 */ /* 0x000fc600078e0084 */
[----:B------:R-:W2:Y:S01]  /*23c50*/  LDL.LU R130, [R1+0x106c] ;  /* 0x00106c0001827983 */ /* 0x000ea20000300800 */
[----:B------:R-:W-:Y:S02]  /*23c60*/  IMAD.MOV.U32 R251, RZ, RZ, R0 ;  /* 0x000000fffffb7224 */ /* 0x000fe400078e0000 */
[----:B------:R-:W-:Y:S01]  /*23c70*/  IMAD.MOV.U32 R2, RZ, RZ, R133 ;  /* 0x000000ffff027224 */ /* 0x000fe200078e0085 */
[----:B------:R-:W2:Y:S01]  /*23c80*/  LDL.LU R131, [R1+0x1068] ;  /* 0x0010680001837983 */ /* 0x000ea20000300800 */
[----:B------:R-:W-:-:S03]  /*23c90*/  IMAD.MOV.U32 R0, RZ, RZ, R134 ;  /* 0x000000ffff007224 */ /* 0x000fc600078e0086 */
        /* <DEDUP_REMOVED lines=34> */
[----:B------:R-:W2:Y:S04]  /*23ec0*/  LDL.LU R149, [R1+0x1020] ;  /* 0x0010200001957983 */ /* 0x000ea80000300800 */
[----:B------:R-:W2:Y:S04]  /*23ed0*/  LDL.LU R150, [R1+0x101c] ;  /* 0x00101c0001967983 */ /* 0x000ea80000300800 */
[----:B------:R-:W2:Y:S04]  /*23ee0*/  LDL.LU R151, [R1+0x1018] ;  /* 0x0010180001977983 */ /* 0x000ea80000300800 */
[----:B------:R-:W3:Y:S04]  /*23ef0*/  LDL.LU R19, [R1+0x224] ;  /* 0x0002240001137983 */ /* 0x000ee80000300800 */
[----:B------:R-:W4:Y:S04]  /*23f00*/  LDL.LU R250, [R1+0x248] ;  /* 0x0002480001fa7983 */ /* 0x000f280000300800 */
[----:B------:R1:W-:Y:S04]  /*23f10*/  STL [R1+0xfa4], R10 ;  /* 0x000fa40a01007387 */ /* 0x0003e80000100800 */
[----:B-1----:R-:W2:Y:S01]  /*23f20*/  LDL.LU R10, [R1+0x5f0] ;  /* 0x0005f000010a7983 */ /* 0x002ea20000300800 */
[----:B0-----:R-:W-:-:S03]  /*23f30*/  VIADD R239, R239, 0x3f ;  /* 0x0000003fefef7836 */ /* 0x001fc60000000000 */
[----:B------:R0:W-:Y:S01]  /*23f40*/  STL [R1+0xfa0], R11 ;  /* 0x000fa00b01007387 */ /* 0x0001e20000100800 */
[----:B------:R-:W-:Y:S01]  /*23f50*/  UIADD3 UR4, UR4, 0x1, URZ ;  /* 0x0000000104047890 */ /* 0x000fe2000fffe03f */
[----:B0-----:R-:W-:-:S04]  /*23f60*/  SHF.R.S32.HI R11, RZ, 0x1f, R239 ;  /* 0x0000001fff0b7819 */ /* 0x001fc800000114ef */
[----:B------:R-:W-:Y:S02]  /*23f70*/  LEA.HI R11, R11, R239, RZ, 0x6 ;  /* 0x000000ef0b0b7211 */ /* 0x000fe400078f30ff */
[----:B------:R0:W5:Y:S02]  /*23f80*/  LDL.LU R239, [R1+0x1014] ;  /* 0x0010140001ef7983 */ /* 0x0001640000300800 */
[----:B------:R-:W-:-:S04]  /*23f90*/  SHF.R.S32.HI R11, RZ, 0x6, R11 ;  /* 0x00000006ff0b7819 */ /* 0x000fc8000001140b */
[----:B------:R-:W-:Y:S02]  /*23fa0*/  ISETP.NE.U32.AND P0, PT, R11, UR4, PT ;  /* 0x000000040b007c0c */ /* 0x000fe4000bf05070 */
[----:B------:R-:W3:Y:S01]  /*23fb0*/  LDL.LU R11, [R1+0x6d8] ;  /* 0x0006d800010b7983 */ /* 0x000ee20000300800 */
[----:B--2---:R-:W-:-:S05]  /*23fc0*/  IADD3 R10, P3, R10, UR44, RZ ;  /* 0x0000002c0a0a7c10 */ /* 0x004fca000ff7e0ff */
[----:B------:R1:W-:Y:S04]  /*23fd0*/  STL [R1+0x5f0], R10 ;  /* 0x0005f00a01007387 */ /* 0x0003e80000100800 */
[----:B-1----:R-:W2:Y:S01]  /*23fe0*/  LDL.LU R10, [R1+0x6d4] ;  /* 0x0006d400010a7983 */ /* 0x002ea20000300800 */
[----:B---3--:R-:W-:-:S05]  /*23ff0*/  IADD3 R11, P2, R11, UR44, RZ ;  /* 0x0000002c0b0b7c10 */ /* 0x008fca000ff5e0ff */
[----:B------:R1:W-:Y:S04]  /*24000*/  STL [R1+0x6d8], R11 ;  /* 0x0006d80b01007387 */ /* 0x0003e80000100800 */
[----:B-1----:R-:W3:Y:S01]  /*24010*/  LDL.LU R11, [R1+0x6d0] ;  /* 0x0006d000010b7983 */ /* 0x002ee20000300800 */
        /* <DEDUP_REMOVED lines=12> */
[----:B--2---:R-:W-:-:S05]  /*240e0*/  IADD3.X R10, R10, UR42, RZ, P3, !PT ;  /* 0x0000002a0a0a7c10 */ /* 0x004fca0009ffe4ff */
        /* <DEDUP_REMOVED lines=183> */
[----:B------:R-:W-:Y:S01]  /*24c60*/  STL [R1+0xaec], R11 ;  /* 0x000aec0b01007387 */ /* 0x000fe20000100800 */
[----:B--2---:R-:W-:-:S05]  /*24c70*/  IADD3.X R10, R10, UR6, RZ, P2, !PT ;  /* 0x000000060a0a7c10 */ /* 0x004fca00097fe4ff */
[----:B------:R1:W-:Y:S04]  /*24c80*/  STL [R1+0x6fc], R10 ;  /* 0x0006fc0a01007387 */ /* 0x0003e80000100800 */
[----:B-1----:R-:W2:Y:S04]  /*24c90*/  LDL.LU R10, [R1+0xae8] ;  /* 0x000ae800010a7983 */ /* 0x002ea80000300800 */
[----:B------:R-:W3:Y:S01]  /*24ca0*/  LDL.LU R11, [R1+0x5f4] ;  /* 0x0005f400010b7983 */ /* 0x000ee20000300800 */
[----:B--2---:R-:W-:-:S05]  /*24cb0*/  IADD3 R10, P2, R10, UR43, RZ ;  /* 0x0000002b0a0a7c10 */ /* 0x004fca000ff5e0ff */
[----:B------:R1:W-:Y:S04]  /*24cc0*/  STL [R1+0xae8], R10 ;  /* 0x000ae80a01007387 */ /* 0x0003e80000100800 */
[----:B-1----:R-:W2:Y:S01]  /*24cd0*/  LDL.LU R10, [R1+0xae4] ;  /* 0x000ae400010a7983 */ /* 0x002ea20000300800 */
[----:B---3--:R-:W-:-:S05]  /*24ce0*/  IADD3.X R11, R11, UR6, RZ, P1, !PT ;  /* 0x000000060b0b7c10 */ /* 0x008fca0008ffe4ff */
[----:B------:R1:W-:Y:S04]  /*24cf0*/  STL [R1+0x5f4], R11 ;  /* 0x0005f40b01007387 */ /* 0x0003e80000100800 */
[----:B-1----:R-:W3:Y:S01]  /*24d00*/  LDL.LU R11, [R1+0x6f4] ;  /* 0x0006f400010b7983 */ /* 0x002ee20000300800 */
        /* <DEDUP_REMOVED lines=502> */
[----:B------:R-:W-:Y:S01]  /*26c70*/  STL [R1+0x870], R11 ;  /* 0x0008700b01007387 */ /* 0x000fe20000100800 */
[----:B--2---:R-:W-:-:S05]  /*26c80*/  IADD3 R10, P1, R10, UR43, RZ ;  /* 0x0000002b0a0a7c10 */ /* 0x004fca000ff3e0ff */
[----:B------:R1:W-:Y:S04]  /*26c90*/  STL [R1+0x844], R10 ;  /* 0x0008440a01007387 */ /* 0x0003e80000100800 */
[----:B-1----:R-:W2:Y:S04]  /*26ca0*/  LDL.LU R10, [R1+0x868] ;  /* 0x00086800010a7983 */ /* 0x002ea80000300800 */
[----:B------:R-:W3:Y:S01]  /*26cb0*/  LDL.LU R11, [R1+0x83c] ;  /* 0x00083c00010b7983 */ /* 0x000ee20000300800 */
        /* <DEDUP_REMOVED lines=511> */
[----:B-1----:R-:W2:Y:S02]  /*28cb0*/  LDL.LU R10, [R1+0x474] ;  /* 0x00047400010a7983 */ /* 0x002ea40000300800 */
[----:B--2---:R-:W-:-:S05]  /*28cc0*/  IADD3 R10, P5, R10, UR43, RZ ;  /* 0x0000002b0a0a7c10 */ /* 0x004fca000ffbe0ff */
[----:B------:R1:W-:Y:S04]  /*28cd0*/  STL [R1+0x474], R10 ;  /* 0x0004740a01007387 */ /* 0x0003e80000100800 */
[----:B------:R-:W2:Y:S04]  /*28ce0*/  LDL.LU R11, [R1+0x498] ;  /* 0x00049800010b7983 */ /* 0x000ea80000300800 */
[----:B-1----:R-:W3:Y:S01]  /*28cf0*/  LDL.LU R10, [R1+0x46c] ;  /* 0x00046c00010a7983 */ /* 0x002ee20000300800 */
[----:B--2---:R-:W-:Y:S02]  /*28d00*/  IADD3.X R11, R11, UR6, RZ, P4, !PT ;  /* 0x000000060b0b7c10 */ /* 0x004fe4000a7fe4ff */
[----:B---3--:R-:W-:-:S03]  /*28d10*/  IADD3 R10, P4, R10, UR43, RZ ;  /* 0x0000002b0a0a7c10 */ /* 0x008fc6000ff9e0ff */
[----:B------:R1:W-:Y:S04]  /*28d20*/  STL [R1+0x498], R11 ;  /* 0x0004980b01007387 */ /* 0x0003e80000100800 */
[----:B------:R2:W-:Y:S04]  /*28d30*/  STL [R1+0x46c], R10 ;  /* 0x00046c0a01007387 */ /* 0x0005e80000100800 */
[----:B-1----:R-:W3:Y:S04]  /*28d40*/  LDL.LU R11, [R1+0x490] ;  /* 0x00049000010b7983 */ /* 0x002ee80000300800 */
[----:B--2---:R-:W2:Y:S01]  /*28d50*/  LDL.LU R10, [R1+0x464] ;  /* 0x00046400010a7983 */ /* 0x004ea20000300800 */
[----:B---3--:R-:W-:-:S02]  /*28d60*/  IADD3.X R11, R11, UR6, RZ, P3, !PT ;  /* 0x000000060b0b7c10 */ /* 0x008fc40009ffe4ff */
[----:B--2---:R-:W-:-:S03]  /*28d70*/  IADD3 R10, P3, R10, UR43, RZ ;  /* 0x0000002b0a0a7c10 */ /* 0x004fc6000ff7e0ff */
        /* <DEDUP_REMOVED lines=376> */
[----:B------:R-:W-:-:S02]  /*2a500*/  IADD3.X R240, R240, UR6, RZ, P5, !PT ;  /* 0x00000006f0f07c10 */ /* 0x000fc4000affe4ff */
[----:B------:R-:W-:Y:S02]  /*2a510*/  IADD3 R241, P5, R241, UR43, RZ ;  /* 0x0000002bf1f17c10 */ /* 0x000fe4000ffbe0ff */
[----:B------:R-:W-:Y:S02]  /*2a520*/  IADD3.X R242, R242, UR6, RZ, P4, !PT ;  /* 0x00000006f2f27c10 */ /* 0x000fe4000a7fe4ff */
[----:B------:R-:W-:Y:S02]  /*2a530*/  IADD3 R20, P4, R20, UR43, RZ ;  /* 0x0000002b14147c10 */ /* 0x000fe4000ff9e0ff */
[----:B------:R-:W-:Y:S02]  /*2a540*/  IADD3.X R243, R243, UR6, RZ, P3, !PT ;  /* 0x00000006f3f37c10 */ /* 0x000fe40009ffe4ff */
[----:B------:R-:W-:Y:S02]  /*2a550*/  IADD3 R21, P3, R21, UR43, RZ ;  /* 0x0000002b15157c10 */ /* 0x000fe4000ff7e0ff */
        /* <DEDUP_REMOVED lines=8> */
[----:B---3--:R-:W-:Y:S02]  /*2a5e0*/  IADD3.X R11, R11, UR6, RZ, P6, !PT ;  /* 0x000000060b0b7c10 */ /* 0x008fe4000b7fe4ff */
[----:B--2---:R-:W-:-:S03]  /*2a5f0*/  IADD3 R10, P6, R10, UR43, RZ ;  /* 0x0000002b0a0a7c10 */ /* 0x004fc6000ffde0ff */
[----:B------:R1:W-:Y:S04]  /*2a600*/  STL [R1+0x298], R11 ;  /* 0x0002980b01007387 */ /* 0x0003e80000100800 */
[----:B------:R2:W-:Y:S04]  /*2a610*/  STL [R1+0x26c], R10 ;  /* 0x00026c0a01007387 */ /* 0x0005e80000100800 */
[----:B-1----:R-:W3:Y:S01]  /*2a620*/  LDL.LU R11, [R1+0x220] ;  /* 0x00022000010b7983 */ /* 0x002ee20000300800 */
[----:B--2---:R-:W-:Y:S02]  /*2a630*/  IMAD.MOV.U32 R10, RZ, RZ, R2 ;  /* 0x000000ffff0a7224 */ /* 0x004fe400078e0002 */
[----:B------:R-:W-:-:S02]  /*2a640*/  IMAD.MOV.U32 R2, RZ, RZ, R0 ;  /* 0x000000ffff027224 */ /* 0x000fc400078e0000 */
[----:B------:R-:W2:Y:S04]  /*2a650*/  LDL.LU R0, [R1+0x210] ;  /* 0x0002100001007983 */ /* 0x000ea80000300800 */
[----:B------:R1:W-:Y:S04]  /*2a660*/  STL [R1+0x290], R240 ;  /* 0x000290f001007387 */ /* 0x0003e80000100800 */
[----:B-1----:R0:W5:Y:S04]  /*2a670*/  LDL.LU R240, [R1+0x1010] ;  /* 0x0010100001f07983 */ /* 0x0021680000300800 */
[----:B------:R1:W-:Y:S04]  /*2a680*/  STL [R1+0x264], R241 ;  /* 0x000264f101007387 */ /* 0x0003e80000100800 */
[----:B-1----:R0:W5:Y:S04]  /*2a690*/  LDL.LU R241, [R1+0x100c] ;  /* 0x00100c0001f17983 */ /* 0x0021680000300800 */
[----:B------:R1:W-:Y:S04]  /*2a6a0*/  STL [R1+0x288], R242 ;  /* 0x000288f201007387 */ /* 0x0003e80000100800 */
[----:B-1----:R0:W5:Y:S04]  /*2a6b0*/  LDL.LU R242, [R1+0x1008] ;  /* 0x0010080001f27983 */ /* 0x0021680000300800 */
[----:B------:R1:W-:Y:S01]  /*2a6c0*/  STL [R1+0x25c], R20 ;  /* 0x00025c1401007387 */ /* 0x0003e20000100800 */
[----:B------:R-:W-:-:S03]  /*2a6d0*/  IADD3.X R246, R246, UR6, RZ, P6, !PT ;  /* 0x00000006f6f67c10 */ /* 0x000fc6000b7fe4ff */
[----:B-1----:R0:W5:Y:S04]  /*2a6e0*/  LDL.LU R20, [R1+0x1004] ;  /* 0x0010040001147983 */ /* 0x0021680000300800 */
[----:B------:R1:W-:Y:S01]  /*2a6f0*/  STL [R1+0x280], R243 ;  /* 0x000280f301007387 */ /* 0x0003e20000100800 */
[----:B------:R-:W-:-:S03]  /*2a700*/  IADD3 R16, P6, R16, UR43, RZ ;  /* 0x0000002b10107c10 */ /* 0x000fc6000ffde0ff */
[----:B-1----:R0:W5:Y:S04]  /*2a710*/  LDL.LU R243, [R1+0x1000] ;  /* 0x0010000001f37983 */ /* 0x0021680000300800 */
[----:B------:R1:W-:Y:S04]  /*2a720*/  STL [R1+0x254], R21 ;  /* 0x0002541501007387 */ /* 0x0003e80000100800 */
[----:B-1----:R0:W5:Y:S04]  /*2a730*/  LDL.LU R21, [R1+0xffc] ;  /* 0x000ffc0001157983 */ /* 0x0021680000300800 */
        /* <DEDUP_REMOVED lines=12> */
[----:B------:R1:W-:Y:S01]  /*2a800*/  STL [R1+0x23c], R16 ;  /* 0x00023c1001007387 */ /* 0x0003e20000100800 */
[----:B----4-:R-:W-:-:S03]  /*2a810*/  IADD3.X R250, R250, UR6, RZ, P2, !PT ;  /* 0x00000006fafa7c10 */ /* 0x010fc600097fe4ff */
[----:B-1----:R0:W5:Y:S04]  /*2a820*/  LDL.LU R16, [R1+0xfe4] ;  /* 0x000fe40001107983 */ /* 0x0021680000300800 */
[----:B------:R1:W-:Y:S01]  /*2a830*/  STL [R1+0x260], R247 ;  /* 0x000260f701007387 */ /* 0x0003e20000100800 */
[----:B------:R-:W-:-:S03]  /*2a840*/  IADD3 R12, P2, R12, UR43, RZ ;  /* 0x0000002b0c0c7c10 */ /* 0x000fc6000ff5e0ff */
        /* <DEDUP_REMOVED lines=27> */
[----:B------:R1:W-:Y:S01]  /*2aa00*/  STL [R1+0x238], R252 ;  /* 0x000238fc01007387 */ /* 0x0003e20000100800 */
[----:B------:R-:W-:-:S03]  /*2aa10*/  IADD3.X R2, R2, UR6, RZ, P2, !PT ;  /* 0x0000000602027c10 */ /* 0x000fc600097fe4ff */
        /* <DEDUP_REMOVED lines=8> */
[----:B---3--:R-:W-:-:S03]  /*2aaa0*/  IADD3.X R11, R11, UR6, RZ, P3, !PT ;  /* 0x000000060b0b7c10 */ /* 0x008fc60009ffe4ff */
[----:B-1----:R0:W5:Y:S04]  /*2aab0*/  LDL.LU R9, [R1+0xfa8] ;  /* 0x000fa80001097983 */ /* 0x0021680000300800 */
[----:B------:R1:W-:Y:S01]  /*2aac0*/  STL [R1+0x6e0], R10 ;  /* 0x0006e00a01007387 */ /* 0x0003e20000100800 */
[----:B--2---:R-:W-:-:S03]  /*2aad0*/  IADD3.X R0, R0, UR6, RZ, P1, !PT ;  /* 0x0000000600007c10 */ /* 0x004fc60008ffe4ff */
[----:B-1----:R0:W5:Y:S04]  /*2aae0*/  LDL.LU R10, [R1+0xfa4] ;  /* 0x000fa400010a7983 */ /* 0x0021680000300800 */
[----:B------:R1:W-:Y:S04]  /*2aaf0*/  STL [R1+0x220], R11 ;  /* 0x0002200b01007387 */ /* 0x0003e80000100800 */
[----:B-1----:R0:W5:Y:S04]  /*2ab00*/  LDL.LU R11, [R1+0xfa0] ;  /* 0x000fa000010b7983 */ /* 0x0021680000300800 */
[----:B------:R1:W-:Y:S04]  /*2ab10*/  STL [R1+0x218], R2 ;  /* 0x0002180201007387 */ /* 0x0003e80000100800 */
[----:B-1----:R-:W2:Y:S04]  /*2ab20*/  LDL.LU R2, [R1+0xf9c] ;  /* 0x000f9c0001027983 */ /* 0x002ea80000300800 */
[----:B------:R1:W-:Y:S04]  /*2ab30*/  STL [R1+0x210], R0 ;  /* 0x0002100001007387 */ /* 0x0003e80000100800 */
[----:B-1----:R-:W3:Y:S01]  /*2ab40*/  LDL.LU R0, [R1+0xf98] ;  /* 0x000f980001007983 */ /* 0x002ee20000300800 */
[----:B------:R-:W-:Y:S01]  /*2ab50*/  WARPGROUP.ARRIVE ;  /* 0x00000000000079c5 */ /* 0x000fe20000000000 */
[----:B------:R-:W-:Y:S01]  /*2ab60*/  UMOV UR20, UR36 ;  /* 0x0000002400147c82 */ /* 0x000fe20008000000 */
[----:B------:R-:W-:-:S04]  /*2ab70*/  UMOV UR21, UR37 ;  /* 0x0000002500157c82 */ /* 0x000fc80008000000 */
[----:B------:R-:W-:Y:S01]  /*2ab80*/  HGMMA.64x256x16.F32 R24, gdesc[UR20].tnspA, R24, gsb0 ;  /* 0x23e00000141879f0 */ /* 0x000fe20008000818 */
[----:B------:R-:W-:Y:S01]  /*2ab90*/  UMOV UR24, UR8 ;  /* 0x0000000800187c82 */ /* 0x000fe20008000000 */
[----:B------:R-:W-:Y:S01]  /*2aba0*/  UMOV UR25, UR9 ;  /* 0x0000000900197c82 */ /* 0x000fe20008000000 */
[----:B------:R-:W-:Y:S01]  /*2abb0*/  UMOV UR28, UR12 ;  /* 0x0000000c001c7c82 */ /* 0x000fe20008000000 */
[----:B------:R-:W-:Y:S01]  /*2abc0*/  UMOV UR29, UR13 ;  /* 0x0000000d001d7c82 */ /* 0x000fe20008000000 */
[----:B--2---:R-:W-:Y:S02]  /*2abd0*/  IADD3.X R2, R2, UR6, RZ, P5, !PT ;  /* 0x0000000602027c10 */ /* 0x004fe4000affe4ff */
[----:B---3--:R-:W-:-:S05]  /*2abe0*/  IADD3.X R0, R0, UR6, RZ, P6, !PT ;  /* 0x0000000600007c10 */ /* 0x008fca000b7fe4ff */
[----:B------:R1:W-:Y:S04]  /*2abf0*/  STL [R1+0x208], R0 ;  /* 0x0002080001007387 */ /* 0x0003e80000100800 */
[----:B-1----:R0:W5:Y:S04]  /*2ac00*/  LDL.LU R0, [R1+0xf94] ;  /* 0x000f940001007983 */ /* 0x0021680000300800 */
[----:B------:R1:W-:Y:S04]  /*2ac10*/  STL [R1+0x200], R2 ;  /* 0x0002000201007387 */ /* 0x0003e80000100800 */
[----:B-1----:R-:W2:Y:S01]  /*2ac20*/  LDL.LU R2, [R1+0xf90] ;  /* 0x000f900001027983 */ /* 0x002ea20000300800 */
[----:B------:R-:W-:-:S02]  /*2ac30*/  WARPGROUP.DEPBAR.LE gsb0, 0x0 ;  /* 0x00008000000079c5 */ /* 0x000fc40000010000 */
[----:B------:R-:W-:-:S06]  /*2ac40*/  WARPGROUP.ARRIVE ;  /* 0x00000000000079c5 */ /* 0x000fcc0000000000 */
[----:B------:R-:W-:Y:S01]  /*2ac50*/  HGMMA.64x256x16.F32 R24, gdesc[UR24].tnspA, R24, gsb0 ;  /* 0x23e00000181879f0 */ /* 0x000fe20008000818 */
[----:B------:R-:W-:Y:S01]  /*2ac60*/  UMOV UR32, UR16 ;  /* 0x0000001000207c82 */ /* 0x000fe20008000000 */
[----:B------:R-:W-:Y:S01]  /*2ac70*/  UMOV UR33, UR17 ;  /* 0x0000001100217c82 */ /* 0x000fe20008000000 */
[----:B------:R-:W-:Y:S02]  /*2ac80*/  WARPGROUP.DEPBAR.LE gsb0, 0x0 ;  /* 0x00008000000079c5 */ /* 0x000fe40000010000 */
[----:B------:R-:W-:-:S15]  /*2ac90*/  WARPGROUP.ARRIVE ;  /* 0x00000000000079c5 */ /* 0x000fde0000000000 */
[----:B------:R-:W-:-:S08]  /*2aca0*/  NOP ;  /* 0x0000000000007918 */ /* 0x000fd00000000000 */
[----:B------:R-:W-:Y:S01]  /*2acb0*/  HGMMA.64x256x16.F32 R24, gdesc[UR28].tnspA, R24, gsb0 ;  /* 0x23e000001c1879f0 */ /* 0x000fe20008000818 */
[----:B--2---:R-:W-:-:S05]  /*2acc0*/  IADD3.X R2, R2, UR42, RZ, P4, !PT ;  /* 0x0000002a02027c10 */ /* 0x004fca000a7fe4ff */
[----:B------:R1:W-:Y:S04]  /*2acd0*/  STL [R1+0x6dc], R2 ;  /* 0x0006dc0201007387 */ /* 0x0003e80000100800 */
[----:B-1----:R0:W5:Y:S01]  /*2ace0*/  LDL.LU R2, [R1+0xf8c] ;  /* 0x000f8c0001027983 */ /* 0x0021620000300800 */
[----:B------:R-:W-:Y:S02]  /*2acf0*/  WARPGROUP.DEPBAR.LE gsb0, 0x0 ;  /* 0x00008000000079c5 */ /* 0x000fe40000010000 */
[----:B------:R-:W-:-:S15]  /*2ad00*/  WARPGROUP.ARRIVE ;  /* 0x00000000000079c5 */ /* 0x000fde0000000000 */
[----:B------:R-:W-:Y:S03]  /*2ad10*/  HGMMA.64x256x16.F32 R24, gdesc[UR32].tnspA, R24, gsb0 ;  /* 0x23e00000201879f0 */ /* 0x000fe60008000818 */
[----:B------:R-:W-:Y:S02]  /*2ad20*/  WARPGROUP.DEPBAR.LE gsb0, 0x0 ;  /* 0x00008000000079c5 */ /* 0x000fe40000010000 */
[----:B0-----:R-:W-:Y:S05]  /*2ad30*/  @P0 BRA `(.L_x_1) ;  /* 0xfffffee400dc0947 */ /* 0x001fea000383ffff */
[----:B-----5:R-:W2:Y:S01]  /*2ad40*/  LDL.LU R0, [R1+0x1d8] ;  /* 0x0001d80001007983 */ /* 0x020ea20000300800 */
[----:B------:R-:W-:Y:S02]  /*2ad50*/  F2FP.F16.F32.PACK_AB R147, R151, R147 ;  /* 0x000000939793723e */ /* 0x000fe400000000ff */
[----:B------:R-:W-:Y:S01]  /*2ad60*/  F2FP.F16.F32.PACK_AB R146, R150, R146 ;  /* 0x000000929692723e */ /* 0x000fe200000000ff */
[----:B------:R-:W3:Y:S01]  /*2ad70*/  LDL.LU R151, [R1+0x1dc] ;  /* 0x0001dc0001977983 */ /* 0x000ee20000300800 */
[----:B------:R-:W-:Y:S02]  /*2ad80*/  F2FP.F16.F32.PACK_AB R145, R149, R145 ;  /* 0x000000919591723e */ /* 0x000fe400000000ff */
[----:B------:R-:W-:Y:S01]  /*2ad90*/  F2FP.F16.F32.PACK_AB R144, R148, R144 ;  /* 0x000000909490723e */ /* 0x000fe200000000ff */
[----:B------:R-:W4:Y:S01]  /*2ada0*/  LDL.LU R150, [R1+0x1f0] ;  /* 0x0001f00001967983 */ /* 0x000f220000300800 */
[----:B------:R-:W-:-:S03]  /*2adb0*/  F2FP.F16.F32.PACK_AB R139, R143, R139 ;  /* 0x0000008b8f8b723e */ /* 0x000fc600000000ff */
[----:B------:R-:W4:Y:S04]  /*2adc0*/  LDL.LU R149, [R1+0x1f4] ;  /* 0x0001f40001957983 */ /* 0x000f280000300800 */
[----:B------:R-:W4:Y:S04]  /*2add0*/  LDL.LU R148, [R1+0x1f8] ;  /* 0x0001f80001947983 */ /* 0x000f280000300800 */
[----:B------:R-:W4:Y:S01]  /*2ade0*/  LDL.LU R143, [R1+0x1fc] ;  /* 0x0001fc00018f7983 */ /* 0x000f220000300800 */
[----:B------:R-:W-:Y:S02]  /*2adf0*/  F2FP.F16.F32.PACK_AB R115, R119, R115 ;  /* 0x000000737773723e */ /* 0x000fe400000000ff */
[----:B------:R-:W-:-:S02]  /*2ae00*/  F2FP.F16.F32.PACK_AB R114, R118, R114 ;  /* 0x000000727672723e */ /* 0x000fc400000000ff */
[----:B------:R-:W-:Y:S02]  /*2ae10*/  F2FP.F16.F32.PACK_AB R113, R117, R113 ;  /* 0x000000717571723e */ /* 0x000fe400000000ff */
[----:B------:R-:W-:Y:S02]  /*2ae20*/  F2FP.F16.F32.PACK_AB R112, R116, R112 ;  /* 0x000000707470723e */ /* 0x000fe400000000ff */
[----:B------:R-:W-:Y:S02]  /*2ae30*/  F2FP.F16.F32.PACK_AB R107, R111, R107 ;  /* 0x0000006b6f6b723e */ /* 0x000fe400000000ff */
[----:B------:R-:W-:Y:S02]  /*2ae40*/  F2FP.F16.F32.PACK_AB R106, R110, R106 ;  /* 0x0000006a6e6a723e */ /* 0x000fe400000000ff */
        /* <DEDUP_REMOVED lines=111> */
[----:B--2---:R-:W-:Y:S02]  /*2b540*/  F2FP.F16.F32.PACK_AB R14, R0, R14 ;  /* 0x0000000e000e723e */ /* 0x004fe400000000ff */
[----:B---3--:R-:W-:Y:S02]  /*2b550*/  F2FP.F16.F32.PACK_AB R15, R151, R15 ;  /* 0x0000000f970f723e */ /* 0x008fe400000000ff */
[----:B----4-:R-:W-:Y:S02]  /*2b560*/  F2FP.F16.F32.PACK_AB R8, R150, R8 ;  /* 0x000000089608723e */ /* 0x010fe400000000ff */
[----:B------:R-:W-:Y:S02]  /*2b570*/  F2FP.F16.F32.PACK_AB R9, R149, R9 ;  /* 0x000000099509723e */ /* 0x000fe400000000ff */
[----:B------:R-:W-:-:S02]  /*2b580*/  F2FP.F16.F32.PACK_AB R10, R148, R10 ;  /* 0x0000000a940a723e */ /* 0x000fc400000000ff */
[----:B------:R-:W-:-:S07]  /*2b590*/  F2FP.F16.F32.PACK_AB R11, R143, R11 ;  /* 0x0000000b8f0b723e */ /* 0x000fce00000000ff */
.L_x_0:
[----:B------:R-:W0:Y:S01]  /*2b5a0*/  S2R R4, SR_TID.X ;  /* 0x0000000000047919 */ /* 0x000e220000002100 */
[----:B------:R-:W-:Y:S01]  /*2b5b0*/  ULDC.64 UR8, c[0x0][0x228] ;  /* 0x00008a0000087ab9 */ /* 0x000fe20000000a00 */
[----:B------:R-:W-:Y:S01]  /*2b5c0*/  ULDC UR4, c[0x0][0x244] ;  /* 0x0000910000047ab9 */ /* 0x000fe20000000800 */
[----:B------:R-:W-:Y:S01]  /*2b5d0*/  ULDC UR6, c[0x0][0x22c] ;  /* 0x00008b0000067ab9 */ /* 0x000fe20000000800 */
[----:B------:R-:W2:Y:S04]  /*2b5e0*/  LDL.LU R134, [R1+0xc0c] ;  /* 0x000c0c0001867983 */ /* 0x000ea80000300800 */
[----:B------:R-:W3:Y:S04]  /*2b5f0*/  LDL.LU R133, [R1+0xc08] ;  /* 0x000c080001857983 */ /* 0x000ee80000300800 */
[----:B------:R-:W4:Y:S04]  /*2b600*/  LDL.LU R135, [R1+0xc04] ;  /* 0x000c040001877983 */ /* 0x000f280000300800 */
[----:B------:R-:W4:Y:S01]  /*2b610*/  LDL.LU R132, [R1+0xc00] ;  /* 0x000c000001847983 */ /* 0x000f220000300800 */
[----:B0-----:R-:W-:-:S02]  /*2b620*/  IMAD.SHL.U32 R0, R4, 0x80, RZ ;  /* 0x0000008004007824 */ /* 0x001fc400078e00ff */
[C---:B------:R-:W-:Y:S02]  /*2b630*/  IMAD.SHL.U32 R3, R4.reuse, 0x10, RZ ;  /* 0x0000001004037824 */ /* 0x040fe400078e00ff */
[----:B-----5:R-:W-:Y:S01]  /*2b640*/  IMAD.SHL.U32 R5, R4, 0x8, RZ ;  /* 0x0000000804057824 */ /* 0x020fe200078e00ff */
[----:B------:R-:W-:Y:S02]  /*2b650*/  LOP3.LUT R0, R0, 0x400, RZ, 0xc0, !PT ;  /* 0x0000040000007812 */ /* 0x000fe400078ec0ff */
[----:B------:R-:W-:-:S04]  /*2b660*/  LOP3.LUT R4, R3, 0x70, RZ, 0xc0, !PT ;  /* 0x0000007003047812 */ /* 0x000fc800078ec0ff */
[----:B------:R-:W-:Y:S02]  /*2b670*/  IADD3 R0, R0, UR7, R4 ;  /* 0x0000000700007c10 */ /* 0x000fe4000fffe004 */
[----:B------:R-:W-:-:S05]  /*2b680*/  LOP3.LUT R4, R5, 0x380, RZ, 0xc0, !PT ;  /* 0x0000038005047812 */ /* 0x000fca00078ec0ff */
[----:B------:R-:W-:Y:S01]  /*2b690*/  IMAD.IADD R0, R4, 0x1, R0 ;  /* 0x0000000104007824 */ /* 0x000fe200078e0200 */
[----:B------:R-:W-:Y:S01]  /*2b6a0*/  BAR.SYNC.DEFER_BLOCKING 0x0 ;  /* 0x0000000000007b1d */ /* 0x000fe20000010000 */
[----:B------:R-:W-:-:S05]  /*2b6b0*/  LOP3.LUT R3, R3, 0x7f0, RZ, 0xc0, !PT ;  /* 0x000007f003037812 */ /* 0x000fca00078ec0ff */
[----:B------:R-:W-:Y:S02]  /*2b6c0*/  STSM.16.M88.4 [R0], R116 ;  /* 0x0000007400007844 */ /* 0x000fe40000000200 */
[----:B------:R-:W-:Y:S06]  /*2b6d0*/  BAR.SYNC.DEFER_BLOCKING 0x0 ;  /* 0x0000000000007b1d */ /* 0x000fec0000010000 */
[----:B------:R-:W0:Y:S02]  /*2b6e0*/  LDS.128 R4, [R3+UR7] ;  /* 0x0000000703047984 */ /* 0x000e240008000c00 */
[----:B------:R-:W-:Y:S06]  /*2b6f0*/  BAR.SYNC.DEFER_BLOCKING 0x0 ;  /* 0x0000000000007b1d */ /* 0x000fec0000010000 */
[----:B------:R-:W-:Y:S02]  /*2b700*/  STSM.16.M88.4 [R0], R108 ;  /* 0x0000006c00007844 */ /* 0x000fe40000000200 */
[----:B------:R-:W-:Y:S06]  /*2b710*/  BAR.SYNC.DEFER_BLOCKING 0x0 ;  /* 0x0000000000007b1d */ /* 0x000fec0000010000 */
[----:B------:R-:W1:Y:S02]  /*2b720*/  LDS.128 R108, [R3+UR7] ;  /* 0x00000007036c7984 */ /* 0x000e640008000c00 */
        /* <DEDUP_REMOVED lines=109> */
[----:B------:R0:W-:Y:S02]  /*2be00*/  STSM.16.M88.4 [R0], R128 ;  /* 0x0000008000007844 */ /* 0x0001e40000000200 */
[----:B------:R-:W-:Y:S01]  /*2be10*/  BAR.SYNC.DEFER_BLOCKING 0x0 ;  /* 0x0000000000007b1d */ /* 0x000fe20000010000 */
[----:B--2---:R-:W-:-:S07]  /*2be20*/  ISETP.GE.AND P0, PT, R134, UR8, PT ;  /* 0x0000000886007c0c */ /* 0x004fce000bf06270 */
[----:B0-----:R-:W0:Y:S01]  /*2be30*/  LDC R130, c[0x0][0x248] ;  /* 0x00009200ff827b82 */ /* 0x001e220000000800 */
[----:B------:R-:W2:Y:S01]  /*2be40*/  LDS.128 R120, [R3+UR7] ;  /* 0x0000000703787984 */ /* 0x000ea20008000c00 */
[----:B------:R-:W-:-:S06]  /*2be50*/  ULDC UR8, c[0x0][0x22c] ;  /* 0x00008b0000087ab9 */ /* 0x000fcc0000000800 */
[----:B------:R-:W-:Y:S06]  /*2be60*/  BAR.SYNC.DEFER_BLOCKING 0x0 ;  /* 0x0000000000007b1d */ /* 0x000fec0000010000 */
[----:B------:R-:W-:Y:S02]  /*2be70*/  STSM.16.M88.4 [R0], R136 ;  /* 0x0000008800007844 */ /* 0x000fe40000000200 */
[----:B------:R-:W-:Y:S06]  /*2be80*/  BAR.SYNC.DEFER_BLOCKING 0x0 ;  /* 0x0000000000007b1d */ /* 0x000fec0000010000 */
[----:B------:R-:W2:Y:S02]  /*2be90*/  LDS.128 R124, [R3+UR7] ;  /* 0x00000007037c7984 */ /* 0x000ea40008000c00 */
[----:B------:R-:W-:Y:S06]  /*2bea0*/  BAR.SYNC.DEFER_BLOCKING 0x0 ;  /* 0x0000000000007b1d */ /* 0x000fec0000010000 */
[----:B------:R3:W-:Y:S02]  /*2beb0*/  STSM.16.M88.4 [R0], R144 ;  /* 0x0000009000007844 */ /* 0x0007e40000000200 */
[----:B---3--:R-:W-:Y:S01]  /*2bec0*/  IMAD R0, R134, UR4, RZ ;  /* 0x0000000486007c24 */ /* 0x008fe2000f8e02ff */
[----:B------:R-:W-:Y:S01]  /*2bed0*/  ULDC.64 UR4, c[0x0][0x220] ;  /* 0x0000880000047ab9 */ /* 0x000fe20000000a00 */
[----:B------:R-:W3:Y:S04]  /*2bee0*/  LDL.LU R134, [R1+0xbfc] ;  /* 0x000bfc0001867983 */ /* 0x000ee80000300800 */
[----:B------:R-:W2:Y:S01]  /*2bef0*/  LDL.LU R131, [R1+0xbf8] ;  /* 0x000bf80001837983 */ /* 0x000ea20000300800 */
[----:B------:R-:W-:Y:S01]  /*2bf00*/  BAR.SYNC.DEFER_BLOCKING 0x0 ;  /* 0x0000000000007b1d */ /* 0x000fe20000010000 */
[C---:B------:R-:W-:Y:S01]  /*2bf10*/  ISETP.LT.AND P1, PT, R2.reuse, UR9, !P0 ;  /* 0x0000000902007c0c */ /* 0x040fe2000c721270 */
[----:B0-----:R-:W-:Y:S01]  /*2bf20*/  IMAD R129, R2, R130, RZ ;  /* 0x0000008202817224 */ /* 0x001fe200078e02ff */
[----:B------:R-:W-:-:S03]  /*2bf30*/  LEA R2, P2, R0, UR4, 0x1 ;  /* 0x0000000400027c11 */ /* 0x000fc6000f8408ff */
[----:B------:R-:W-:Y:S01]  /*2bf40*/  ULDC UR4, c[0x0][0x22c] ;  /* 0x00008b0000047ab9 */ /* 0x000fe20000000800 */
[----:B------:R-:W-:Y:S01]  /*2bf50*/  LEA.HI.X.SX32 R0, R0, UR5, 0x1, P2 ;  /* 0x0000000500007c11 */ /* 0x000fe200090f0eff */
[----:B------:R-:W-:Y:S01]  /*2bf60*/  ULDC UR5, c[0x0][0x22c] ;  /* 0x00008b0000057ab9 */ /* 0x000fe20000000800 */
[----:B------:R-:W-:-:S04]  /*2bf70*/  LEA R128, P2, R129, R2, 0x1 ;  /* 0x0000000281807211 */ /* 0x000fc800078408ff */
[----:B------:R-:W-:Y:S02]  /*2bf80*/  LEA.HI.X.SX32 R129, R129, R0, 0x1, P2 ;  /* 0x0000000081817211 */ /* 0x000fe400010f0eff */
[C---:B------:R-:W-:Y:S01]  /*2bf90*/  ISETP.LT.AND P2, PT, R133.reuse, UR4, !P0 ;  /* 0x0000000485007c0c */ /* 0x040fe2000c741270 */
[----:B------:R-:W-:Y:S02]  /*2bfa0*/  ULDC UR4, c[0x0][0x22c] ;  /* 0x00008b0000047ab9 */ /* 0x000fe40000000800 */
[----:B------:R0:W-:Y:S02]  /*2bfb0*/  @P1 STG.E.U16 desc[UR40][R128.64], R4 ;  /* 0x0000000480001986 */ /* 0x0001e4000c101528 */
[----:B0-----:R-:W-:Y:S02]  /*2bfc0*/  IMAD R129, R133, R130, RZ ;  /* 0x0000008285817224 */ /* 0x001fe400078e02ff */
[----:B------:R-:W2:Y:S03]  /*2bfd0*/  LDL.LU R133, [R1+0xbf4] ;  /* 0x000bf40001857983 */ /* 0x000ea60000300800 */
[----:B------:R-:W-:-:S04]  /*2bfe0*/  LEA R128, P1, R129, R2, 0x1 ;  /* 0x0000000281807211 */ /* 0x000fc800078208ff */
[----:B------:R-:W-:-:S05]  /*2bff0*/  LEA.HI.X.SX32 R129, R129, R0, 0x1, P1 ;  /* 0x0000000081817211 */ /* 0x000fca00008f0eff */
[----:B------:R0:W-:Y:S01]  /*2c000*/  @P2 STG.E.U16 desc[UR40][R128.64], R5 ;  /* 0x0000000580002986 */ /* 0x0001e2000c101528 */
[C---:B----4-:R-:W-:Y:S01]  /*2c010*/  ISETP.LT.AND P2, PT, R135.reuse, UR4, !P0 ;  /* 0x0000000487007c0c */ /* 0x050fe2000c741270 */
[----:B------:R-:W-:Y:S01]  /*2c020*/  ULDC UR4, c[0x0][0x22c] ;  /* 0x00008b0000047ab9 */ /* 0x000fe20000000800 */
[----:B0-----:R-:W-:-:S05]  /*2c030*/  IMAD R129, R135, R130, RZ ;  /* 0x0000008287817224 */ /* 0x001fca00078e02ff */
[----:B------:R-:W-:-:S04]  /*2c040*/  LEA R128, P1, R129, R2, 0x1 ;  /* 0x0000000281807211 */ /* 0x000fc800078208ff */
[----:B------:R-:W-:-:S05]  /*2c050*/  LEA.HI.X.SX32 R129, R129, R0, 0x1, P1 ;  /* 0x0000000081817211 */ /* 0x000fca00008f0eff */
[----:B------:R0:W-:Y:S01]  /*2c060*/  @P2 STG.E.U16 desc[UR40][R128.64], R6 ;  /* 0x0000000680002986 */ /* 0x0001e2000c101528 */
[C---:B------:R-:W-:Y:S01]  /*2c070*/  ISETP.LT.AND P2, PT, R132.reuse, UR4, !P0 ;  /* 0x0000000484007c0c */ /* 0x040fe2000c741270 */
[----:B------:R-:W-:Y:S01]  /*2c080*/  ULDC UR4, c[0x0][0x22c] ;  /* 0x00008b0000047ab9 */ /* 0x000fe20000000800 */
[----:B0-----:R-:W-:Y:S02]  /*2c090*/  IMAD R129, R132, R130, RZ ;  /* 0x0000008284817224 */ /* 0x001fe400078e02ff */
[----:B------:R-:W4:Y:S03]  /*2c0a0*/  LDL.LU R132, [R1+0xbf0] ;  /* 0x000bf00001847983 */ /* 0x000f260000300800 */
[C---:B------:R-:W-:Y:S01]  /*2c0b0*/  LEA R128, P1, R129.reuse, R2, 0x1 ;  /* 0x0000000281807211 */ /* 0x040fe200078208ff */
[----:B------:R-:W4:Y:S03]  /*2c0c0*/  LDL.LU R135, [R1+0xbec] ;  /* 0x000bec0001877983 */ /* 0x000f260000300800 */
[----:B------:R-:W-:-:S05]  /*2c0d0*/  LEA.HI.X.SX32 R129, R129, R0, 0x1, P1 ;  /* 0x0000000081817211 */ /* 0x000fca00008f0eff */
[----:B------:R3:W-:Y:S01]  /*2c0e0*/  @P2 STG.E.U16 desc[UR40][R128.64], R7 ;  /* 0x0000000780002986 */ /* 0x0007e2000c101528 */
[----:B------:R-:W-:Y:S01]  /*2c0f0*/  PRMT R4, R4, 0x7632, R4 ;  /* 0x0000763204047816 */ /* 0x000fe20000000004 */
[C---:B---3--:R-:W-:Y:S01]  /*2c100*/  IMAD R129, R134.reuse, R130, RZ ;  /* 0x0000008286817224 */ /* 0x048fe200078e02ff */
[----:B------:R-:W-:Y:S01]  /*2c110*/  ISETP.LT.AND P2, PT, R134, UR4, !P0 ;  /* 0x0000000486007c0c */ /* 0x000fe2000c741270 */
[----:B------:R-:W-:-:S03]  /*2c120*/  ULDC UR4, c[0x0][0x22c] ;  /* 0x00008b0000047ab9 */ /* 0x000fc60000000800 */
[----:B------:R-:W-:-:S04]  /*2c130*/  LEA R128, P1, R129, R2, 0x1 ;  /* 0x0000000281807211 */ /* 0x000fc800078208ff */
[----:B------:R-:W-:-:S05]  /*2c140*/  LEA.HI.X.SX32 R129, R129, R0, 0x1, P1 ;  /* 0x0000000081817211 */ /* 0x000fca00008f0eff */
[----:B------:R0:W-:Y:S01]  /*2c150*/  @P2 STG.E.U16 desc[UR40][R128.64], R4 ;  /* 0x0000000480002986 */ /* 0x0001e2000c101528 */
[C---:B--2---:R-:W-:Y:S01]  /*2c160*/  ISETP.LT.AND P2, PT, R131.reuse, UR4, !P0 ;  /* 0x0000000483007c0c */ /* 0x044fe2000c741270 */
[----:B------:R-:W-:Y:S01]  /*2c170*/  ULDC UR4, c[0x0][0x22c] ;  /* 0x00008b0000047ab9 */ /* 0x000fe20000000800 */
[----:B0-----:R-:W-:Y:S02]  /*2c180*/  IMAD R4, R131, R130, RZ ;  /* 0x0000008283047224 */ /* 0x001fe400078e02ff */
[----:B------:R-:W2:Y:S04]  /*2c190*/  LDL.LU R131, [R1+0xbe8] ;  /* 0x000be80001837983 */ /* 0x000ea80000300800 */
[----:B------:R-:W3:Y:S01]  /*2c1a0*/  LDL.LU R134, [R1+0xbe4] ;  /* 0x000be40001867983 */ /* 0x000ee20000300800 */
[----:B------:R-:W-:-:S02]  /*2c1b0*/  LEA R128, P1, R4, R2, 0x1 ;  /* 0x0000000204807211 */ /* 0x000fc400078208ff */
[----:B------:R-:W-:Y:S02]  /*2c1c0*/  PRMT R5, R5, 0x7632, R5 ;  /* 0x0000763205057816 */ /* 0x000fe40000000005 */
[----:B------:R-:W-:-:S05]  /*2c1d0*/  LEA.HI.X.SX32 R129, R4, R0, 0x1, P1 ;  /* 0x0000000004817211 */ /* 0x000fca00008f0eff */
[----:B------:R0:W-:Y:S01]  /*2c1e0*/  @P2 STG.E.U16 desc[UR40][R128.64], R5 ;  /* 0x0000000580002986 */ /* 0x0001e2000c101528 */
[C---:B------:R-:W-:Y:S01]  /*2c1f0*/  ISETP.LT.AND P2, PT, R133.reuse, UR4, !P0 ;  /* 0x0000000485007c0c */ /* 0x040fe2000c741270 */
[----:B------:R-:W-:Y:S01]  /*2c200*/  ULDC UR4, c[0x0][0x22c] ;  /* 0x00008b0000047ab9 */ /* 0x000fe20000000800 */
[----:B0-----:R-:W-:Y:S02]  /*2c210*/  IMAD R5, R133, R130, RZ ;  /* 0x0000008285057224 */ /* 0x001fe400078e02ff */
[----:B------:R-:W3:Y:S03]  /*2c220*/  LDL.LU R133, [R1+0xbe0] ;  /* 0x000be00001857983 */ /* 0x000ee60000300800 */
[----:B------:R-:W-:Y:S02]  /*2c230*/  LEA R4, P1, R5, R2, 0x1 ;  /* 0x0000000205047211 */ /* 0x000fe400078208ff */
[----:B------:R-:W-:-:S02]  /*2c240*/  PRMT R6, R6, 0x7632, R6 ;  /* 0x0000763206067816 */ /* 0x000fc40000000006 */
[----:B------:R-:W-:-:S05]  /*2c250*/  LEA.HI.X.SX32 R5, R5, R0, 0x1, P1 ;  /* 0x0000000005057211 */ /* 0x000fca00008f0eff */
[----:B------:R0:W-:Y:S01]  /*2c260*/  @P2 STG.E.U16 desc[UR40][R4.64], R6 ;  /* 0x0000000604002986 */ /* 0x0001e2000c101528 */
[----:B------:R-:W-:Y:S02]  /*2c270*/  PRMT R7, R7, 0x7632, R7 ;  /* 0x0000763207077816 */ /* 0x000fe40000000007 */
[C---:B----4-:R-:W-:Y:S01]  /*2c280*/  ISETP.LT.AND P2, PT, R132.reuse, UR4, !P0 ;  /* 0x0000000484007c0c */ /* 0x050fe2000c741270 */
[----:B0-----:R-:W-:Y:S01]  /*2c290*/  IMAD R5, R132, R130, RZ ;  /* 0x0000008284057224 */ /* 0x001fe200078e02ff */
[----:B------:R-:W-:Y:S01]  /*2c2a0*/  ULDC UR4, c[0x0][0x22c] ;  /* 0x00008b0000047ab9 */ /* 0x000fe20000000800 */
[----:B------:R-:W4:Y:S03]  /*2c2b0*/  LDL.LU R132, [R1+0xbdc] ;  /* 0x000bdc0001847983 */ /* 0x000f260000300800 */
[C---:B------:R-:W-:Y:S01]  /*2c2c0*/  LEA R4, P1, R5.reuse, R2, 0x1 ;  /* 0x0000000205047211 */ /* 0x040fe200078208ff */
[----:B------:R-:W4:Y:S03]  /*2c2d0*/  LDL.LU R6, [R1+0xbd8] ;  /* 0x000bd80001067983 */ /* 0x000f260000300800 */
[----:B------:R-:W-:-:S05]  /*2c2e0*/  LEA.HI.X.SX32 R5, R5, R0, 0x1, P1 ;  /* 0x0000000005057211 */ /* 0x000fca00008f0eff */
[----:B------:R0:W-:Y:S01]  /*2c2f0*/  @P2 STG.E.U16 desc[UR40][R4.64], R7 ;  /* 0x0000000704002986 */ /* 0x0001e2000c101528 */
[C---:B------:R-:W-:Y:S01]  /*2c300*/  ISETP.LT.AND P2, PT, R135.reuse, UR4, !P0 ;  /* 0x0000000487007c0c */ /* 0x040fe2000c741270 */
[----:B------:R-:W-:Y:S01]  /*2c310*/  ULDC UR4, c[0x0][0x22c] ;  /* 0x00008b0000047ab9 */ /* 0x000fe20000000800 */
[----:B0-----:R-:W-:-:S05]  /*2c320*/  IMAD R5, R135, R130, RZ ;  /* 0x0000008287057224 */ /* 0x001fca00078e02ff */
[----:B------:R-:W-:-:S04]  /*2c330*/  LEA R4, P1, R5, R2, 0x1 ;  /* 0x0000000205047211 */ /* 0x000fc800078208ff */
[----:B------:R-:W-:-:S05]  /*2c340*/  LEA.HI.X.SX32 R5, R5, R0, 0x1, P1 ;  /* 0x0000000005057211 */ /* 0x000fca00008f0eff */
[----:B-1----:R0:W-:Y:S01]  /*2c350*/  @P2 STG.E.U16 desc[UR40][R4.64], R108 ;  /* 0x0000006c04002986 */ /* 0x0021e2000c101528 */
[C---:B--2---:R-:W-:Y:S01]  /*2c360*/  ISETP.LT.AND P2, PT, R131.reuse, UR4, !P0 ;  /* 0x0000000483007c0c */ /* 0x044fe2000c741270 */
[----:B0-----:R-:W-:Y:S01]  /*2c370*/  IMAD R5, R131, R130, RZ ;  /* 0x0000008283057224 */ /* 0x001fe200078e02ff */
[----:B------:R-:W-:Y:S01]  /*2c380*/  ULDC UR4, c[0x0][0x22c] ;  /* 0x00008b0000047ab9 */ /* 0x000fe20000000800 */
[----:B------:R-:W2:Y:S04]  /*2c390*/  LDL.LU R131, [R1+0xbd4] ;  /* 0x000bd40001837983 */ /* 0x000ea80000300800 */
[----:B------:R-:W2:Y:S01]  /*2c3a0*/  LDL.LU R129, [R1+0xbd0] ;  /* 0x000bd00001817983 */ /* 0x000ea20000300800 */
[C---:B------:R-:W-:Y:S02]  /*2c3b0*/  LEA R4, P1, R5.reuse, R2, 0x1 ;  /* 0x0000000205047211 */ /* 0x040fe400078208ff */
[----:B------:R-:W-:Y:S01]  /*2c3c0*/  PRMT R108, R108, 0x7632, R108 ;  /* 0x000076326c6c7816 */ /* 0x000fe2000000006c */
[----:B------:R-:W2:Y:S01]  /*2c3d0*/  LDL.LU R7, [R1+0xbcc] ;  /* 0x000bcc0001077983 */ /* 0x000ea20000300800 */
[----:B------:R-:W-:-:S05]  /*2c3e0*/  LEA.HI.X.SX32 R5, R5, R0, 0x1, P1 ;  /* 0x0000000005057211 */ /* 0x000fca00008f0eff */
[----:B------:R0:W-:Y:S01]  /*2c3f0*/  @P2 STG.E.U16 desc[UR40][R4.64], R109 ;  /* 0x0000006d04002986 */ /* 0x0001e2000c101528 */
[C---:B---3--:R-:W-:Y:S01]  /*2c400*/  ISETP.LT.AND P2, PT, R134.reuse, UR4, !P0 ;  /* 0x0000000486007c0c */ /* 0x048fe2000c741270 */
[----:B------:R-:W-:Y:S01]  /*2c410*/  ULDC UR4, c[0x0][0x22c] ;  /* 0x00008b0000047ab9 */ /* 0x000fe20000000800 */
[----:B0-----:R-:W-:Y:S01]  /*2c420*/  IMAD R5, R134, R130, RZ ;  /* 0x0000008286057224 */ /* 0x001fe200078e02ff */
[----:B------:R-:W-:Y:S01]  /*2c430*/  PRMT R109, R109, 0x7632, R109 ;  /* 0x000076326d6d7816 */ /* 0x000fe2000000006d */
[----:B------:R-:W3:Y:S03]  /*2c440*/  LDL.LU R134, [R1+0xbc8] ;  /* 0x000bc80001867983 */ /* 0x000ee60000300800 */
[----:B------:R-:W-:-:S04]  /*2c450*/  LEA R4, P1, R5, R2, 0x1 ;  /* 0x0000000205047211 */ /* 0x000fc800078208ff */
[----:B------:R-:W-:-:S05]  /*2c460*/  LEA.HI.X.SX32 R5, R5, R0, 0x1, P1 ;  /* 0x0000000005057211 */ /* 0x000fca00008f0eff */
[----:B------:R0:W-:Y:S01]  /*2c470*/  @P2 STG.E.U16 desc[UR40][R4.64], R110 ;  /* 0x0000006e04002986 */ /* 0x0001e2000c101528 */
[C---:B------:R-:W-:Y:S01]  /*2c480*/  ISETP.LT.AND P2, PT, R133.reuse, UR4, !P0 ;  /* 0x0000000485007c0c */ /* 0x040fe2000c741270 */
[----:B------:R-:W-:Y:S01]  /*2c490*/  ULDC UR4, c[0x0][0x22c] ;  /* 0x00008b0000047ab9 */ /* 0x000fe20000000800 */
[----:B0-----:R-:W-:-:S05]  /*2c4a0*/  IMAD R5, R133, R130, RZ ;  /* 0x0000008285057224 */ /* 0x001fca00078e02ff */
        /* <DEDUP_REMOVED lines=15> */
[----:B------:R-:W-:Y:S01]  /*2c5a0*/  LEA.HI.X.SX32 R5, R5, R0, 0x1, P1 ;  /* 0x0000000005057211 */ /* 0x000fe200008f0eff */
[----:B------:R-:W4:Y:S04]  /*2c5b0*/  LDL.LU R132, [R1+0xbbc] ;  /* 0x000bbc0001847983 */ /* 0x000f280000300800 */
[----:B------:R2:W-:Y:S01]  /*2c5c0*/  @P2 STG.E.U16 desc[UR40][R4.64], R109 ;  /* 0x0000006d04002986 */ /* 0x0005e2000c101528 */
[----:B------:R-:W-:Y:S01]  /*2c5d0*/  PRMT R110, R110, 0x7632, R110 ;  /* 0x000076326e6e7816 */ /* 0x000fe2000000006e */
[C---:B--2---:R-:W-:Y:S01]  /*2c5e0*/  IMAD R5, R131.reuse, R130, RZ ;  /* 0x0000008283057224 */ /* 0x044fe200078e02ff */
[----:B------:R-:W-:Y:S01]  /*2c5f0*/  ISETP.LT.AND P2, PT, R131, UR4, !P0 ;  /* 0x0000000483007c0c */ /* 0x000fe2000c741270 */
[----:B------:R-:W-:Y:S01]  /*2c600*/  ULDC UR4, c[0x0][0x22c] ;  /* 0x00008b0000047ab9 */ /* 0x000fe20000000800 */
[----:B------:R-:W2:Y:S02]  /*2c610*/  LDL.LU R131, [R1+0xbb8] ;  /* 0x000bb80001837983 */ /* 0x000ea40000300800 */
[----:B------:R-:W-:-:S04]  /*2c620*/  LEA R4, P1, R5, R2, 0x1 ;  /* 0x0000000205047211 */ /* 0x000fc800078208ff */
[----:B------:R-:W-:-:S05]  /*2c630*/  LEA.HI.X.SX32 R5, R5, R0, 0x1, P1 ;  /* 0x0000000005057211 */ /* 0x000fca00008f0eff */
[----:B------:R0:W-:Y:S01]  /*2c640*/  @P2 STG.E.U16 desc[UR40][R4.64], R110 ;  /* 0x0000006e04002986 */ /* 0x0001e2000c101528 */
[C---:B------:R-:W-:Y:S01]  /*2c650*/  ISETP.LT.AND P2, PT, R129.reuse, UR4, !P0 ;  /* 0x0000000481007c0c */ /* 0x040fe2000c741270 */
[----:B------:R-:W-:Y:S01]  /*2c660*/  ULDC UR4, c[0x0][0x22c] ;  /* 0x00008b0000047ab9 */ /* 0x000fe20000000800 */
[----:B0-----:R-:W-:Y:S02]  /*2c670*/  IMAD R5, R129, R130, RZ ;  /* 0x0000008281057224 */ /* 0x001fe400078e02ff */
[----:B------:R-:W2:Y:S03]  /*2c680*/  LDL.LU R129, [R1+0xbb4] ;  /* 0x000bb40001817983 */ /* 0x000ea60000300800 */
[----:B------:R-:W-:Y:S01]  /*2c690*/  LEA R4, P1, R5, R2, 0x1 ;  /* 0x0000000205047211 */ /* 0x000fe200078208ff */
[----:B------:R-:W2:Y:S01]  /*2c6a0*/  LDL.LU R135, [R1+0xbb0] ;  /* 0x000bb00001877983 */ /* 0x000ea20000300800 */
[----:B------:R-:W-:-:S02]  /*2c6b0*/  PRMT R111, R111, 0x7632, R111 ;  /* 0x000076326f6f7816 */ /* 0x000fc4000000006f */
[----:B------:R-:W-:Y:S02]  /*2c6c0*/  LEA.HI.X.SX32 R5, R5, R0, 0x1, P1 ;  /* 0x0000000005057211 */ /* 0x000fe400008f0eff */
[C---:B------:R-:W-:Y:S01]  /*2c6d0*/  ISETP.LT.AND P1, PT, R7.reuse, UR4, !P0 ;  /* 0x0000000407007c0c */ /* 0x040fe2000c721270 */
[-C--:B------:R-:W-:Y:S01]  /*2c6e0*/  IMAD R7, R7, R130.reuse, RZ ;  /* 0x0000008207077224 */ /* 0x080fe200078e02ff */
[C---:B---3--:R-:W-:Y:S01]  /*2c6f0*/  ISETP.LT.AND P4, PT, R134.reuse, UR5, !P0 ;  /* 0x0000000586007c0c */ /* 0x048fe2000c781270 */
[----:B------:R0:W-:Y:S01]  /*2c700*/  @P2 STG.E.U16 desc[UR40][R4.64], R111 ;  /* 0x0000006f04002986 */ /* 0x0001e2000c101528 */
[----:B------:R-:W-:Y:S01]  /*2c710*/  IMAD R109, R134, R130, RZ ;  /* 0x00000082866d7224 */ /* 0x000fe200078e02ff */
[----:B------:R-:W-:Y:S01]  /*2c720*/  ULDC UR4, c[0x0][0x22c] ;  /* 0x00008b0000047ab9 */ /* 0x000fe20000000800 */
[----:B------:R-:W-:Y:S01]  /*2c730*/  ULDC UR5, c[0x0][0x22c] ;  /* 0x00008b0000057ab9 */ /* 0x000fe20000000800 */
[----:B------:R-:W3:Y:S01]  /*2c740*/  LDL.LU R134, [R1+0xbac] ;  /* 0x000bac0001867983 */ /* 0x000ee20000300800 */
[----:B0-----:R-:W-:-:S04]  /*2c750*/  LEA R4, P2, R7, R2, 0x1 ;  /* 0x0000000207047211 */ /* 0x001fc800078408ff */
[----:B------:R-:W-:-:S05]  /*2c760*/  LEA.HI.X.SX32 R5, R7, R0, 0x1, P2 ;  /* 0x0000000007057211 */ /* 0x000fca00010f0eff */
[----:B------:R0:W-:Y:S01]  /*2c770*/  @P1 STG.E.U16 desc[UR40][R4.64], R100 ;  /* 0x0000006404001986 */ /* 0x0001e2000c101528 */
[----:B------:R-:W-:Y:S01]  /*2c780*/  PRMT R128, R102, 0x7632, R128 ;  /* 0x0000763266807816 */ /* 0x000fe20000000080 */
[C---:B----4-:R-:W-:Y:S01]  /*2c790*/  IMAD R110, R6.reuse, R130, RZ ;  /* 0x00000082066e7224 */ /* 0x050fe200078e02ff */
[----:B------:R-:W-:Y:S01]  /*2c7a0*/  ISETP.LT.AND P5, PT, R6, UR4, !P0 ;  /* 0x0000000406007c0c */ /* 0x000fe2000c7a1270 */
[----:B------:R-:W-:Y:S01]  /*2c7b0*/  ULDC UR4, c[0x0][0x22c] ;  /* 0x00008b0000047ab9 */ /* 0x000fe20000000800 */
[----:B------:R-:W-:Y:S01]  /*2c7c0*/  LEA R6, P3, R109, R2, 0x1 ;  /* 0x000000026d067211 */ /* 0x000fe200078608ff */
[----:B0-----:R-:W-:Y:S01]  /*2c7d0*/  IMAD R5, R133, R130, RZ ;  /* 0x0000008285057224 */ /* 0x001fe200078e02ff */
[C---:B------:R-:W-:Y:S02]  /*2c7e0*/  LEA R108, P2, R110.reuse, R2, 0x1 ;  /* 0x000000026e6c7211 */ /* 0x040fe400078408ff */
[-C--:B------:R-:W-:Y:S02]  /*2c7f0*/  LEA.HI.X.SX32 R7, R109, R0.reuse, 0x1, P3 ;  /* 0x000000006d077211 */ /* 0x080fe400018f0eff */
[----:B------:R-:W-:Y:S01]  /*2c800*/  ISETP.LT.AND P1, PT, R133, UR4, !P0 ;  /* 0x0000000485007c0c */ /* 0x000fe2000c721270 */
[----:B------:R-:W-:Y:S01]  /*2c810*/  ULDC UR4, c[0x0][0x22c] ;  /* 0x00008b0000047ab9 */ /* 0x000fe20000000800 */
[----:B------:R-:W4:Y:S01]  /*2c820*/  LDL.LU R133, [R1+0xba8] ;  /* 0x000ba80001857983 */ /* 0x000f220000300800 */
[----:B------:R-:W-:-:S03]  /*2c830*/  LEA.HI.X.SX32 R109, R110, R0, 0x1, P2 ;  /* 0x000000006e6d7211 */ /* 0x000fc600010f0eff */
[----:B------:R0:W-:Y:S01]  /*2c840*/  @P4 STG.E.U16 desc[UR40][R6.64], R101 ;  /* 0x0000006506004986 */ /* 0x0001e2000c101528 */
[----:B------:R-:W-:-:S03]  /*2c850*/  LEA R4, P6, R5, R2, 0x1 ;  /* 0x0000000205047211 */ /* 0x000fc600078c08ff */
[----:B------:R1:W-:Y:S01]  /*2c860*/  @P5 STG.E.U16 desc[UR40][R108.64], R102 ;  /* 0x000000666c005986 */ /* 0x0003e2000c101528 */
[C---:B0-----:R-:W-:Y:S01]  /*2c870*/  IMAD R7, R132.reuse, R130, RZ ;  /* 0x0000008284077224 */ /* 0x041fe200078e02ff */
[----:B------:R-:W-:Y:S01]  /*2c880*/  ISETP.LT.AND P3, PT, R132, UR5, !P0 ;  /* 0x0000000584007c0c */ /* 0x000fe2000c761270 */
[----:B------:R-:W-:Y:S01]  /*2c890*/  ULDC UR5, c[0x0][0x22c] ;  /* 0x00008b0000057ab9 */ /* 0x000fe20000000800 */
[----:B------:R-:W-:Y:S01]  /*2c8a0*/  LEA.HI.X.SX32 R5, R5, R0, 0x1, P6 ;  /* 0x0000000005057211 */ /* 0x000fe200030f0eff */
[----:B------:R-:W4:Y:S01]  /*2c8b0*/  LDL.LU R132, [R1+0xba4] ;  /* 0x000ba40001847983 */ /* 0x000f220000300800 */
[----:B------:R-:W-:Y:S02]  /*2c8c0*/  LEA R6, P5, R7, R2, 0x1 ;  /* 0x0000000207067211 */ /* 0x000fe400078a08ff */
[----:B------:R-:W-:Y:S02]  /*2c8d0*/  PRMT R110, R101, 0x7632, R110 ;  /* 0x00007632656e7816 */ /* 0x000fe4000000006e */
[----:B------:R-:W-:Y:S01]  /*2c8e0*/  LEA.HI.X.SX32 R7, R7, R0, 0x1, P5 ;  /* 0x0000000007077211 */ /* 0x000fe200028f0eff */
[----:B------:R0:W-:Y:S01]  /*2c8f0*/  @P1 STG.E.U16 desc[UR40][R4.64], R103 ;  /* 0x0000006704001986 */ /* 0x0001e2000c101528 */
[----:B-1----:R-:W-:-:S02]  /*2c900*/  PRMT R108, R103, 0x7632, R108 ;  /* 0x00007632676c7816 */ /* 0x002fc4000000006c */
[C---:B--2---:R-:W-:Y:S01]  /*2c910*/  ISETP.LT.AND P2, PT, R131.reuse, UR6, !P0 ;  /* 0x0000000683007c0c */ /* 0x044fe2000c741270 */
[-C--:B------:R-:W-:Y:S01]  /*2c920*/  IMAD R101, R131, R130.reuse, RZ ;  /* 0x0000008283657224 */ /* 0x080fe200078e02ff */
[----:B------:R-:W-:Y:S01]  /*2c930*/  PRMT R111, R100, 0x7632, R111 ;  /* 0x00007632646f7816 */ /* 0x000fe2000000006f */
[----:B------:R-:W2:Y:S01]  /*2c940*/  LDL.LU R131, [R1+0xc10] ;  /* 0x000c100001837983 */ /* 0x000ea20000300800 */
[----:B------:R-:W-:Y:S01]  /*2c950*/  ULDC UR6, c[0x0][0x22c] ;  /* 0x00008b0000067ab9 */ /* 0x000fe20000000800 */
[C---:B------:R-:W-:Y:S01]  /*2c960*/  IMAD R109, R129.reuse, R130, RZ ;  /* 0x00000082816d7224 */ /* 0x040fe200078e02ff */
[----:B------:R-:W-:Y:S02]  /*2c970*/  ISETP.LT.AND P4, PT, R129, UR8, !P0 ;  /* 0x0000000881007c0c */ /* 0x000fe4000c781270 */
[----:B------:R-:W2:Y:S02]  /*2c980*/  LDL.LU R129, [R1+0xba0] ;  /* 0x000ba00001817983 */ /* 0x000ea40000300800 */
[----:B------:R-:W-:-:S04]  /*2c990*/  LEA R102, P5, R109, R2, 0x1 ;  /* 0x000000026d667211 */ /* 0x000fc800078a08ff */
[----:B0-----:R-:W-:Y:S02]  /*2c9a0*/  LEA.HI.X.SX32 R103, R109, R0, 0x1, P5 ;  /* 0x000000006d677211 */ /* 0x001fe400028f0eff */
[----:B------:R-:W2:Y:S01]  /*2c9b0*/  LDL.LU R109, [R1+0xb9c] ;  /* 0x000b9c00016d7983 */ /* 0x000ea20000300800 */
[----:B------:R-:W-:Y:S01]  /*2c9c0*/  LEA R100, P6, R101, R2, 0x1 ;  /* 0x0000000265647211 */ /* 0x000fe200078c08ff */
[C---:B------:R-:W-:Y:S01]  /*2c9d0*/  IMAD R5, R135.reuse, R130, RZ ;  /* 0x0000008287057224 */ /* 0x040fe200078e02ff */
[----:B------:R-:W-:Y:S01]  /*2c9e0*/  ISETP.LT.AND P1, PT, R135, UR4, !P0 ;  /* 0x0000000487007c0c */ /* 0x000fe2000c721270 */
[----:B------:R0:W-:Y:S01]  /*2c9f0*/  @P3 STG.E.U16 desc[UR40][R6.64], R111 ;  /* 0x0000006f06003986 */ /* 0x0001e2000c101528 */
[----:B------:R-:W-:Y:S01]  /*2ca00*/  LEA.HI.X.SX32 R101, R101, R0, 0x1, P6 ;  /* 0x0000000065657211 */ /* 0x000fe200030f0eff */
[----:B------:R-:W-:-:S04]  /*2ca10*/  ULDC UR4, c[0x0][0x22c] ;  /* 0x00008b0000047ab9 */ /* 0x000fc80000000800 */
[----:B------:R1:W-:Y:S01]  /*2ca20*/  @P2 STG.E.U16 desc[UR40][R100.64], R110 ;  /* 0x0000006e64002986 */ /* 0x0003e2000c101528 */
[----:B------:R-:W-:-:S03]  /*2ca30*/  LEA R4, P2, R5, R2, 0x1 ;  /* 0x0000000205047211 */ /* 0x000fc600078408ff */
[----:B0-----:R-:W2:Y:S01]  /*2ca40*/  LDL.LU R111, [R1+0xb98] ;  /* 0x000b9800016f7983 */ /* 0x001ea20000300800 */
[----:B------:R-:W-:Y:S01]  /*2ca50*/  LEA.HI.X.SX32 R5, R5, R0, 0x1, P2 ;  /* 0x0000000005057211 */ /* 0x000fe200010f0eff */
[C---:B---3--:R-:W-:Y:S01]  /*2ca60*/  IMAD R7, R134.reuse, R130, RZ ;  /* 0x0000008286077224 */ /* 0x048fe200078e02ff */
[----:B------:R-:W-:Y:S01]  /*2ca70*/  ISETP.LT.AND P3, PT, R134, UR5, !P0 ;  /* 0x0000000586007c0c */ /* 0x000fe2000c761270 */
[----:B------:R-:W-:Y:S01]  /*2ca80*/  @P4 STG.E.U16 desc[UR40][R102.64], R128 ;  /* 0x0000008066004986 */ /* 0x000fe2000c101528 */
[----:B------:R-:W-:-:S03]  /*2ca90*/  ULDC UR5, c[0x0][0x22c] ;  /* 0x00008b0000057ab9 */ /* 0x000fc60000000800 */
[----:B-1----:R-:W3:Y:S01]  /*2caa0*/  LDL.LU R110, [R1+0xd04] ;  /* 0x000d0400016e7983 */ /* 0x002ee20000300800 */
[----:B------:R-:W-:-:S03]  /*2cab0*/  LEA R6, P6, R7, R2, 0x1 ;  /* 0x0000000207067211 */ /* 0x000fc600078c08ff */
[----:B------:R0:W-:Y:S01]  /*2cac0*/  @P1 STG.E.U16 desc[UR40][R4.64], R108 ;  /* 0x0000006c04001986 */ /* 0x0001e2000c101528 */
[----:B------:R-:W-:-:S03]  /*2cad0*/  LEA.HI.X.SX32 R7, R7, R0, 0x1, P6 ;  /* 0x0000000007077211 */ /* 0x000fc600030f0eff */
[----:B0-----:R-:W3:Y:S04]  /*2cae0*/  LDL.LU R108, [R1+0xb94] ;  /* 0x000b9400016c7983 */ /* 0x001ee80000300800 */
[----:B------:R-:W3:Y:S04]  /*2caf0*/  LDL.LU R103, [R1+0xb90] ;  /* 0x000b900001677983 */ /* 0x000ee80000300800 */
[----:B------:R-:W-:Y:S01]  /*2cb00*/  @P3 STG.E.U16 desc[UR40][R6.64], R92 ;  /* 0x0000005c06003986 */ /* 0x000fe2000c101528 */
[C---:B----4-:R-:W-:Y:S01]  /*2cb10*/  IMAD R101, R133.reuse, R130, RZ ;  /* 0x0000008285657224 */ /* 0x050fe200078e02ff */
[----:B------:R-:W-:Y:S01]  /*2cb20*/  ISETP.LT.AND P4, PT, R133, UR4, !P0 ;  /* 0x0000000485007c0c */ /* 0x000fe2000c781270 */
[----:B------:R-:W-:-:S03]  /*2cb30*/  ULDC UR4, c[0x0][0x22c] ;  /* 0x00008b0000047ab9 */ /* 0x000fc60000000800 */
[----:B------:R-:W-:-:S04]  /*2cb40*/  LEA R100, P5, R101, R2, 0x1 ;  /* 0x0000000265647211 */ /* 0x000fc800078a08ff */
[----:B------:R-:W-:-:S05]  /*2cb50*/  LEA.HI.X.SX32 R101, R101, R0, 0x1, P5 ;  /* 0x0000000065657211 */ /* 0x000fca00028f0eff */
[----:B------:R0:W-:Y:S01]  /*2cb60*/  @P4 STG.E.U16 desc[UR40][R100.64], R93 ;  /* 0x0000005d64004986 */ /* 0x0001e2000c101528 */
[----:B------:R-:W-:-:S03]  /*2cb70*/  IMAD R102, R132, R130, RZ ;  /* 0x0000008284667224 */ /* 0x000fc600078e02ff */
[----:B0-----:R-:W4:Y:S02]  /*2cb80*/  LDL.LU R101, [R1+0xb8c] ;  /* 0x000b8c0001657983 */ /* 0x001f240000300800 */
[----:B------:R-:W-:-:S04]  /*2cb90*/  LEA R4, P6, R102, R2, 0x1 ;  /* 0x0000000266047211 */ /* 0x000fc800078c08ff */
[----:B------:R-:W-:Y:S02]  /*2cba0*/  LEA.HI.X.SX32 R5, R102, R0, 0x1, P6 ;  /* 0x0000000066057211 */ /* 0x000fe400030f0eff */
[----:B--2---:R-:W-:Y:S01]  /*2cbb0*/  ISETP.LT.AND P4, PT, R129, UR4, !P0 ;  /* 0x0000000481007c0c */ /* 0x004fe2000c781270 */
[----:B------:R-:W-:Y:S02]  /*2cbc0*/  ULDC UR4, c[0x0][0x22c] ;  /* 0x00008b0000047ab9 */ /* 0x000fe40000000800 */
[C---:B------:R-:W-:Y:S01]  /*2cbd0*/  ISETP.LT.AND P5, PT, R109.reuse, UR4, !P0 ;  /* 0x000000046d007c0c */ /* 0x040fe2000c7a1270 */
[-C--:B------:R-:W-:Y:S01]  /*2cbe0*/  IMAD R7, R109, R130.reuse, RZ ;  /* 0x000000826d077224 */ /* 0x080fe200078e02ff */
[----:B------:R-:W-:Y:S01]  /*2cbf0*/  ISETP.LT.AND P2, PT, R132, UR5, !P0 ;  /* 0x0000000584007c0c */ /* 0x000fe2000c741270 */
[----:B------:R-:W2:Y:S01]  /*2cc00*/  LDL.LU R109, [R1+0xd18] ;  /* 0x000d1800016d7983 */ /* 0x000ea20000300800 */
[----:B------:R-:W-:Y:S01]  /*2cc10*/  IMAD R6, R129, R130, RZ ;  /* 0x0000008281067224 */ /* 0x000fe200078e02ff */
[----:B------:R-:W-:Y:S01]  /*2cc20*/  ULDC UR5, c[0x0][0x22c] ;  /* 0x00008b0000057ab9 */ /* 0x000fe20000000800 */
[----:B------:R-:W-:Y:S01]  /*2cc30*/  PRMT R92, R92, 0x7632, R92 ;  /* 0x000076325c5c7816 */ /* 0x000fe2000000005c */
[----:B------:R-:W2:Y:S01]  /*2cc40*/  LDL.LU R102, [R1+0xd20] ;  /* 0x000d200001667983 */ /* 0x000ea20000300800 */
[----:B------:R-:W-:Y:S01]  /*2cc50*/  PRMT R93, R93, 0x7632, R93 ;  /* 0x000076325d5d7816 */ /* 0x000fe2000000005d */
[----:B------:R-:W-:-:S06]  /*2cc60*/  ULDC UR4, c[0x0][0x22c] ;  /* 0x00008b0000047ab9 */ /* 0x000fcc0000000800 */
[----:B------:R0:W-:Y:S01]  /*2cc70*/  @P2 STG.E.U16 desc[UR40][R4.64], R94 ;  /* 0x0000005e04002986 */ /* 0x0001e2000c101528 */
[C---:B------:R-:W-:Y:S01]  /*2cc80*/  IMAD R100, R111.reuse, R130, RZ ;  /* 0x000000826f647224 */ /* 0x040fe200078e02ff */
[----:B------:R-:W-:Y:S01]  /*2cc90*/  ISETP.LT.AND P3, PT, R111, UR5, !P0 ;  /* 0x000000056f007c0c */ /* 0x000fe2000c761270 */
[----:B------:R-:W-:Y:S01]  /*2cca0*/  ULDC UR5, c[0x0][0x22c] ;  /* 0x00008b0000057ab9 */ /* 0x000fe20000000800 */
[----:B0-----:R-:W-:-:S04]  /*2ccb0*/  LEA R4, P2, R6, R2, 0x1 ;  /* 0x0000000206047211 */ /* 0x001fc800078408ff */
[----:B------:R-:W-:Y:S02]  /*2ccc0*/  LEA.HI.X.SX32 R5, R6, R0, 0x1, P2 ;  /* 0x0000000006057211 */ /* 0x000fe400010f0eff */
[----:B------:R-:W-:-:S03]  /*2ccd0*/  LEA R6, P6, R7, R2, 0x1 ;  /* 0x0000000207067211 */ /* 0x000fc600078c08ff */
[----:B------:R0:W-:Y:S01]  /*2cce0*/  @P4 STG.E.U16 desc[UR40][R4.64], R95 ;  /* 0x0000005f04004986 */ /* 0x0001e2000c101528 */
[----:B------:R-:W-:-:S05]  /*2ccf0*/  LEA.HI.X.SX32 R7, R7, R0, 0x1, P6 ;  /* 0x0000000007077211 */ /* 0x000fca00030f0eff */
[----:B------:R3:W-:Y:S01]  /*2cd00*/  @P5 STG.E.U16 desc[UR40][R6.64], R92 ;  /* 0x0000005c06005986 */ /* 0x0007e2000c101528 */
[----:B0-----:R-:W-:-:S04]  /*2cd10*/  LEA R4, P4, R100, R2, 0x1 ;  /* 0x0000000264047211 */ /* 0x001fc800078808ff */
[----:B------:R-:W-:Y:S01]  /*2cd20*/  LEA.HI.X.SX32 R5, R100, R0, 0x1, P4 ;  /* 0x0000000064057211 */ /* 0x000fe200020f0eff */
[CC--:B---3--:R-:W-:Y:S01]  /*2cd30*/  IMAD R6, R108.reuse, R130.reuse, RZ ;  /* 0x000000826c067224 */ /* 0x0c8fe200078e02ff */
[----:B------:R-:W-:Y:S01]  /*2cd40*/  ISETP.LT.AND P5, PT, R108, UR4, !P0 ;  /* 0x000000046c007c0c */ /* 0x000fe2000c7a1270 */
[----:B------:R-:W-:Y:S02]  /*2cd50*/  ULDC UR4, c[0x0][0x22c] ;  /* 0x00008b0000047ab9 */ /* 0x000fe40000000800 */
[----:B------:R0:W-:Y:S01]  /*2cd60*/  @P3 STG.E.U16 desc[UR40][R4.64], R93 ;  /* 0x0000005d04003986 */ /* 0x0001e2000c101528 */
[C---:B------:R-:W-:Y:S01]  /*2cd70*/  IMAD R7, R103.reuse, R130, RZ ;  /* 0x0000008267077224 */ /* 0x040fe200078e02ff */
[----:B------:R-:W-:Y:S01]  /*2cd80*/  ISETP.LT.AND P4, PT, R103, UR4, !P0 ;  /* 0x0000000467007c0c */ /* 0x000fe2000c781270 */
[----:B------:R-:W-:Y:S01]  /*2cd90*/  ULDC UR4, c[0x0][0x22c] ;  /* 0x00008b0000047ab9 */ /* 0x000fe20000000800 */
[----:B------:R-:W3:Y:S01]  /*2cda0*/  LDL.LU R108, [R1+0xd28] ;  /* 0x000d2800016c7983 */ /* 0x000ee20000300800 */
[----:B------:R-:W-:-:S03]  /*2cdb0*/  PRMT R94, R94, 0x7632, R94 ;  /* 0x000076325e5e7816 */ /* 0x000fc6000000005e */
[----:B------:R-:W3:Y:S01]  /*2cdc0*/  LDL.LU R103, [R1+0xd24] ;  /* 0x000d240001677983 */ /* 0x000ee20000300800 */
[----:B0-----:R-:W-:-:S04]  /*2cdd0*/  LEA R4, P3, R6, R2, 0x1 ;  /* 0x0000000206047211 */ /* 0x001fc800078608ff */
[----:B------:R-:W-:Y:S02]  /*2cde0*/  LEA.HI.X.SX32 R5, R6, R0, 0x1, P3 ;  /* 0x0000000006057211 */ /* 0x000fe400018f0eff */
[----:B------:R-:W-:Y:S02]  /*2cdf0*/  LEA R6, P6, R7, R2, 0x1 ;  /* 0x0000000207067211 */ /* 0x000fe400078c08ff */
[----:B------:R-:W-:Y:S02]  /*2ce00*/  PRMT R95, R95, 0x7632, R95 ;  /* 0x000076325f5f7816 */ /* 0x000fe4000000005f */
[----:B------:R-:W-:Y:S01]  /*2ce10*/  LEA.HI.X.SX32 R7, R7, R0, 0x1, P6 ;  /* 0x0000000007077211 */ /* 0x000fe200030f0eff */
[----:B------:R0:W-:Y:S04]  /*2ce20*/  @P5 STG.E.U16 desc[UR40][R4.64], R94 ;  /* 0x0000005e04005986 */ /* 0x0001e8000c101528 */
[----:B------:R1:W-:Y:S01]  /*2ce30*/  @P4 STG.E.U16 desc[UR40][R6.64], R95 ;  /* 0x0000005f06004986 */ /* 0x0003e2000c101528 */
[C---:B----4-:R-:W-:Y:S01]  /*2ce40*/  ISETP.LT.AND P3, PT, R101.reuse, UR5, !P0 ;  /* 0x0000000565007c0c */ /* 0x050fe2000c761270 */
[----:B------:R-:W-:Y:S01]  /*2ce50*/  IMAD R92, R101, R130, RZ ;  /* 0x00000082655c7224 */ /* 0x000fe200078e02ff */
[----:B------:R-:W-:Y:S01]  /*2ce60*/  ISETP.LT.AND P1, PT, R131, UR6, !P0 ;  /* 0x0000000683007c0c */ /* 0x000fe2000c721270 */
[----:B------:R-:W4:Y:S01]  /*2ce70*/  LDL.LU R101, [R1+0xd2c] ;  /* 0x000d2c0001657983 */ /* 0x000f220000300800 */
[----:B------:R-:W-:Y:S01]  /*2ce80*/  ULDC UR6, c[0x0][0x22c] ;  /* 0x00008b0000067ab9 */ /* 0x000fe20000000800 */
[----:B------:R-:W-:-:S02]  /*2ce90*/  ULDC UR5, c[0x0][0x22c] ;  /* 0x00008b0000057ab9 */ /* 0x000fc40000000800 */
[----:B------:R-:W4:Y:S01]  /*2cea0*/  LDL.LU R100, [R1+0xd30] ;  /* 0x000d300001647983 */ /* 0x000f220000300800 */
[----:B--2---:R-:W-:Y:S01]  /*2ceb0*/  ISETP.LT.AND P5, PT, R109, UR4, !P0 ;  /* 0x000000046d007c0c */ /* 0x004fe2000c7a1270 */
[----:B------:R-:W-:Y:S02]  /*2cec0*/  ULDC UR4, c[0x0][0x22c] ;  /* 0x00008b0000047ab9 */ /* 0x000fe40000000800 */
[----:B------:R-:W-:Y:S01]  /*2ced0*/  ISETP.LT.AND P4, PT, R102, UR4, !P0 ;  /* 0x0000000466007c0c */ /* 0x000fe2000c781270 */
[----:B------:R-:W-:Y:S01]  /*2cee0*/  IMAD R93, R130, 0x2, R92 ;  /* 0x00000002825d7824 */ /* 0x000fe200078e025c */
[----:B------:R-:W2:Y:S01]  /*2cef0*/  LDL.LU R102, [R1+0xd3c] ;  /* 0x000d3c0001667983 */ /* 0x000ea20000300800 */
[C---:B0-----:R-:W-:Y:S01]  /*2cf00*/  LEA R4, P6, R92.reuse, R2, 0x1 ;  /* 0x000000025c047211 */ /* 0x041fe200078c08ff */
[----:B------:R-:W-:Y:S02]  /*2cf10*/  ULDC UR4, c[0x0][0x22c] ;  /* 0x00008b0000047ab9 */ /* 0x000fe40000000800 */
[----:B------:R-:W2:Y:S01]  /*2cf20*/  LDL.LU R94, [R1+0xd40] ;  /* 0x000d4000015e7983 */ /* 0x000ea20000300800 */
[----:B------:R-:W-:Y:S01]  /*2cf30*/  LEA.HI.X.SX32 R5, R92, R0, 0x1, P6 ;  /* 0x000000005c057211 */ /* 0x000fe200030f0eff */
[----:B------:R-:W-:Y:S01]  /*2cf40*/  IMAD R92, R130, 0x2, R93 ;  /* 0x00000002825c7824 */ /* 0x000fe200078e025d */
[----:B------:R-:W-:-:S02]  /*2cf50*/  ISETP.LT.AND P2, PT, R110, UR6, !P0 ;  /* 0x000000066e007c0c */ /* 0x000fc4000c741270 */
[C---:B-1----:R-:W-:Y:S01]  /*2cf60*/  LEA R6, P6, R93.reuse, R2, 0x1 ;  /* 0x000000025d067211 */ /* 0x042fe200078c08ff */
[----:B------:R0:W-:Y:S03]  /*2cf70*/  @P3 STG.E.U16 desc[UR40][R4.64], R84 ;  /* 0x0000005404003986 */ /* 0x0001e6000c101528 */
[----:B------:R-:W-:Y:S01]  /*2cf80*/  LEA.HI.X.SX32 R7, R93, R0, 0x1, P6 ;  /* 0x000000005d077211 */ /* 0x000fe200030f0eff */
[----:B------:R-:W-:Y:S01]  /*2cf90*/  IMAD R93, R130, 0x2, R92 ;  /* 0x00000002825d7824 */ /* 0x000fe200078e025c */
[----:B0-----:R-:W-:-:S04]  /*2cfa0*/  LEA R4, P6, R92, R2, 0x1 ;  /* 0x000000025c047211 */ /* 0x001fc800078c08ff */
[----:B------:R-:W-:Y:S01]  /*2cfb0*/  LEA.HI.X.SX32 R5, R92, R0, 0x1, P6 ;  /* 0x000000005c057211 */ /* 0x000fe200030f0eff */
[----:B------:R0:W-:Y:S04]  /*2cfc0*/  @P2 STG.E.U16 desc[UR40][R6.64], R85 ;  /* 0x0000005506002986 */ /* 0x0001e8000c101528 */
[----:B------:R1:W-:Y:S01]  /*2cfd0*/  @P5 STG.E.U16 desc[UR40][R4.64], R86 ;  /* 0x0000005604005986 */ /* 0x0003e2000c101528 */
[----:B0-----:R-:W-:Y:S01]  /*2cfe0*/  LEA R6, P6, R93, R2, 0x1 ;  /* 0x000000025d067211 */ /* 0x001fe200078c08ff */
[----:B-1----:R-:W-:-:S03]  /*2cff0*/  IMAD R5, R130, 0x2, R93 ;  /* 0x0000000282057824 */ /* 0x002fc600078e025d */
[----:B------:R-:W-:Y:S01]  /*2d000*/  LEA.HI.X.SX32 R7, R93, R0, 0x1, P6 ;  /* 0x000000005d077211 */ /* 0x000fe200030f0eff */
[----:B------:R-:W-:Y:S01]  /*2d010*/  IMAD R92, R130, 0x2, R5 ;  /* 0x00000002825c7824 */ /* 0x000fe200078e0205 */
[----:B------:R-:W-:-:S03]  /*2d020*/  LEA R4, P6, R5, R2, 0x1 ;  /* 0x0000000205047211 */ /* 0x000fc600078c08ff */
[----:B------:R0:W-:Y:S01]  /*2d030*/  @P4 STG.E.U16 desc[UR40][R6.64], R87 ;  /* 0x0000005706004986 */ /* 0x0001e2000c101528 */
[----:B---3--:R-:W-:Y:S01]  /*2d040*/  ISETP.LT.AND P3, PT, R108, UR4, !P0 ;  /* 0x000000046c007c0c */ /* 0x008fe2000c761270 */
[----:B------:R-:W-:Y:S01]  /*2d050*/  ULDC UR4, c[0x0][0x22c] ;  /* 0x00008b0000047ab9 */ /* 0x000fe20000000800 */
[----:B------:R-:W-:Y:S02]  /*2d060*/  LEA.HI.X.SX32 R5, R5, R0, 0x1, P6 ;  /* 0x0000000005057211 */ /* 0x000fe400030f0eff */
[----:B------:R-:W-:Y:S01]  /*2d070*/  ISETP.LT.AND P2, PT, R103, UR4, !P0 ;  /* 0x0000000467007c0c */ /* 0x000fe2000c741270 */
[----:B------:R-:W-:Y:S01]  /*2d080*/  ULDC UR4, c[0x0][0x22c] ;  /* 0x00008b0000047ab9 */ /* 0x000fe20000000800 */
[----:B0-----:R-:W-:Y:S02]  /*2d090*/  LEA R6, P6, R92, R2, 0x1 ;  /* 0x000000025c067211 */ /* 0x001fe400078c08ff */
[----:B------:R-:W-:Y:S02]  /*2d0a0*/  PRMT R84, R84, 0x7632, R84 ;  /* 0x0000763254547816 */ /* 0x000fe40000000054 */
[----:B------:R-:W-:Y:S01]  /*2d0b0*/  LEA.HI.X.SX32 R7, R92, R0, 0x1, P6 ;  /* 0x000000005c077211 */ /* 0x000fe200030f0eff */
[----:B------:R-:W-:Y:S01]  /*2d0c0*/  IMAD R92, R130, 0x2, R92 ;  /* 0x00000002825c7824 */ /* 0x000fe200078e025c */
[----:B------:R-:W-:Y:S01]  /*2d0d0*/  PRMT R85, R85, 0x7632, R85 ;  /* 0x0000763255557816 */ /* 0x000fe20000000055 */
[----:B------:R0:W-:Y:S01]  /*2d0e0*/  @P3 STG.E.U16 desc[UR40][R4.64], R84 ;  /* 0x0000005404003986 */ /* 0x0001e2000c101528 */
[----:B------:R-:W-:-:S03]  /*2d0f0*/  PRMT R86, R86, 0x7632, R86 ;  /* 0x0000763256567816 */ /* 0x000fc60000000056 */
[----:B------:R1:W-:Y:S01]  /*2d100*/  @P2 STG.E.U16 desc[UR40][R6.64], R85 ;  /* 0x0000005506002986 */ /* 0x0003e2000c101528 */
[----:B0-----:R-:W-:-:S04]  /*2d110*/  LEA R4, P6, R92, R2, 0x1 ;  /* 0x000000025c047211 */ /* 0x001fc800078c08ff */
[----:B------:R-:W-:Y:S02]  /*2d120*/  LEA.HI.X.SX32 R5, R92, R0, 0x1, P6 ;  /* 0x000000005c057211 */ /* 0x000fe400030f0eff */
[----:B----4-:R-:W-:Y:S01]  /*2d130*/  ISETP.LT.AND P5, PT, R101, UR4, !P0 ;  /* 0x0000000465007c0c */ /* 0x010fe2000c7a1270 */
[----:B------:R-:W-:Y:S01]  /*2d140*/  ULDC UR4, c[0x0][0x22c] ;  /* 0x00008b0000047ab9 */ /* 0x000fe20000000800 */
[----:B------:R-:W3:Y:S01]  /*2d150*/  LDL.LU R101, [R1+0xd44] ;  /* 0x000d440001657983 */ /* 0x000ee20000300800 */
[----:B------:R-:W-:Y:S01]  /*2d160*/  ISETP.LT.AND P4, PT, R100, UR4, !P0 ;  /* 0x0000000464007c0c */ /* 0x000fe2000c781270 */
[----:B------:R-:W-:Y:S02]  /*2d170*/  ULDC UR4, c[0x0][0x22c] ;  /* 0x00008b0000047ab9 */ /* 0x000fe40000000800 */
[----:B------:R-:W4:Y:S04]  /*2d180*/  LDL.LU R100, [R1+0xd4c] ;  /* 0x000d4c0001647983 */ /* 0x000f280000300800 */
[----:B------:R-:W4:Y:S04]  /*2d190*/  LDL.LU R95, [R1+0xd48] ;  /* 0x000d4800015f7983 */ /* 0x000f280000300800 */
[----:B------:R0:W-:Y:S01]  /*2d1a0*/  @P5 STG.E.U16 desc[UR40][R4.64], R86 ;  /* 0x0000005604005986 */ /* 0x0001e2000c101528 */
[----:B--2---:R-:W-:Y:S01]  /*2d1b0*/  ISETP.LT.AND P3, PT, R102, UR4, !P0 ;  /* 0x0000000466007c0c */ /* 0x004fe2000c761270 */
[----:B------:R-:W-:-:S02]  /*2d1c0*/  ULDC UR4, c[0x0][0x22c] ;  /* 0x00008b0000047ab9 */ /* 0x000fc40000000800 */
[----:B------:R-:W-:Y:S01]  /*2d1d0*/  ISETP.LT.AND P2, PT, R94, UR4, !P0 ;  /* 0x000000045e007c0c */ /* 0x000fe2000c741270 */
[C---:B-1----:R-:W-:Y:S01]  /*2d1e0*/  IMAD R7, R130.reuse, 0x2, R92 ;  /* 0x0000000282077824 */ /* 0x042fe200078e025c */
[----:B------:R-:W2:Y:S01]  /*2d1f0*/  LDL.LU R94, [R1+0xd50] ;  /* 0x000d5000015e7983 */ /* 0x000ea20000300800 */
[----:B------:R-:W-:Y:S01]  /*2d200*/  PRMT R87, R87, 0x7632, R87 ;  /* 0x0000763257577816 */ /* 0x000fe20000000057 */
[----:B------:R-:W-:Y:S02]  /*2d210*/  ULDC UR4, c[0x0][0x22c] ;  /* 0x00008b0000047ab9 */ /* 0x000fe40000000800 */
[----:B------:R-:W2:Y:S04]  /*2d220*/  LDL.LU R93, [R1+0xd54] ;  /* 0x000d5400015d7983 */ /* 0x000ea80000300800 */
[----:B0-----:R-:W2:Y:S01]  /*2d230*/  LDL.LU R86, [R1+0xd58] ;  /* 0x000d580001567983 */ /* 0x001ea20000300800 */
[----:B------:R-:W-:Y:S01]  /*2d240*/  LEA R6, P6, R7, R2, 0x1 ;  /* 0x0000000207067211 */ /* 0x000fe200078c08ff */
[----:B------:R-:W-:-:S02]  /*2d250*/  IMAD R84, R130, 0x2, R7 ;  /* 0x0000000282547824 */ /* 0x000fc400078e0207 */
[----:B------:R-:W2:Y:S01]  /*2d260*/  LDL.LU R92, [R1+0xd68] ;  /* 0x000d6800015c7983 */ /* 0x000ea20000300800 */
[----:B------:R-:W-:Y:S01]  /*2d270*/  LEA.HI.X.SX32 R7, R7, R0, 0x1, P6 ;  /* 0x0000000007077211 */ /* 0x000fe200030f0eff */
[----:B------:R-:W-:Y:S01]  /*2d280*/  IMAD R85, R130, 0x2, R84 ;  /* 0x0000000282557824 */ /* 0x000fe200078e0254 */
[----:B------:R-:W-:-:S03]  /*2d290*/  LEA R4, P6, R84, R2, 0x1 ;  /* 0x0000000254047211 */ /* 0x000fc600078c08ff */
[----:B------:R0:W-:Y:S01]  /*2d2a0*/  @P4 STG.E.U16 desc[UR40][R6.64], R87 ;  /* 0x0000005706004986 */ /* 0x0001e2000c101528 */
[----:B------:R-:W-:Y:S01]  /*2d2b0*/  LEA.HI.X.SX32 R5, R84, R0, 0x1, P6 ;  /* 0x0000000054057211 */ /* 0x000fe200030f0eff */
[----:B------:R-:W-:Y:S01]  /*2d2c0*/  IMAD R84, R130, 0x2, R85 ;  /* 0x0000000282547824 */ /* 0x000fe200078e0255 */
[----:B0-----:R-:W-:-:S04]  /*2d2d0*/  LEA R6, P6, R85, R2, 0x1 ;  /* 0x0000000255067211 */ /* 0x001fc800078c08ff */
[----:B------:R-:W-:Y:S01]  /*2d2e0*/  LEA.HI.X.SX32 R7, R85, R0, 0x1, P6 ;  /* 0x0000000055077211 */ /* 0x000fe200030f0eff */
[----:B------:R0:W-:Y:S04]  /*2d2f0*/  @P3 STG.E.U16 desc[UR40][R4.64], R76 ;  /* 0x0000004c04003986 */ /* 0x0001e8000c101528 */
[----:B------:R1:W-:Y:S04]  /*2d300*/  @P2 STG.E.U16 desc[UR40][R6.64], R77 ;  /* 0x0000004d06002986 */ /* 0x0003e8000c101528 */
[----:B------:R-:W2:Y:S01]  /*2d310*/  LDL.LU R85, [R1+0xd64] ;  /* 0x000d640001557983 */ /* 0x000ea20000300800 */
[----:B0-----:R-:W-:-:S03]  /*2d320*/  LEA R4, P6, R84, R2, 0x1 ;  /* 0x0000000254047211 */ /* 0x001fc600078c08ff */
[----:B------:R-:W2:Y:S01]  /*2d330*/  LDL.LU R87, [R1+0xd6c] ;  /* 0x000d6c0001577983 */ /* 0x000ea20000300800 */
[----:B-1----:R-:W-:Y:S01]  /*2d340*/  IMAD R7, R130, 0x2, R84 ;  /* 0x0000000282077824 */ /* 0x002fe200078e0254 */
[----:B------:R-:W-:-:S04]  /*2d350*/  LEA.HI.X.SX32 R5, R84, R0, 0x1, P6 ;  /* 0x0000000054057211 */ /* 0x000fc800030f0eff */
[----:B------:R-:W-:Y:S01]  /*2d360*/  LEA R6, P6, R7, R2, 0x1 ;  /* 0x0000000207067211 */ /* 0x000fe200078c08ff */
[----:B------:R-:W-:-:S03]  /*2d370*/  IMAD R84, R130, 0x2, R7 ;  /* 0x0000000282547824 */ /* 0x000fc600078e0207 */
[----:B------:R-:W-:Y:S02]  /*2d380*/  LEA.HI.X.SX32 R7, R7, R0, 0x1, P6 ;  /* 0x0000000007077211 */ /* 0x000fe400030f0eff */
[----:B---3--:R-:W-:Y:S01]  /*2d390*/  ISETP.LT.AND P5, PT, R101, UR4, !P0 ;  /* 0x0000000465007c0c */ /* 0x008fe2000c7a1270 */
[----:B------:R-:W-:Y:S02]  /*2d3a0*/  ULDC UR4, c[0x0][0x22c] ;  /* 0x00008b0000047ab9 */ /* 0x000fe40000000800 */
[----:B----4-:R-:W-:Y:S01]  /*2d3b0*/  ISETP.LT.AND P4, PT, R100, UR4, !P0 ;  /* 0x0000000464007c0c */ /* 0x010fe2000c781270 */
[----:B------:R-:W-:Y:S02]  /*2d3c0*/  ULDC UR4, c[0x0][0x22c] ;  /* 0x00008b0000047ab9 */ /* 0x000fe40000000800 */
[----:B------:R-:W-:Y:S01]  /*2d3d0*/  ISETP.LT.AND P3, PT, R95, UR4, !P0 ;  /* 0x000000045f007c0c */ /* 0x000fe2000c761270 */
[----:B------:R-:W-:-:S06]  /*2d3e0*/  ULDC UR4, c[0x0][0x22c] ;  /* 0x00008b0000047ab9 */ /* 0x000fcc0000000800 */
[----:B------:R0:W-:Y:S04]  /*2d3f0*/  @P5 STG.E.U16 desc[UR40][R4.64], R78 ;  /* 0x0000004e04005986 */ /* 0x0001e8000c101528 */
[----:B------:R1:W-:Y:S01]  /*2d400*/  @P4 STG.E.U16 desc[UR40][R6.64], R79 ;  /* 0x0000004f06004986 */ /* 0x0003e2000c101528 */
[----:B--2---:R-:W-:Y:S01]  /*2d410*/  ISETP.LT.AND P2, PT, R94, UR4, !P0 ;  /* 0x000000045e007c0c */ /* 0x004fe2000c741270 */
[----:B------:R-:W-:Y:S02]  /*2d420*/  ULDC UR4, c[0x0][0x22c] ;  /* 0x00008b0000047ab9 */ /* 0x000fe40000000800 */
[----:B------:R-:W-:Y:S01]  /*2d430*/  ISETP.LT.AND P5, PT, R93, UR4, !P0 ;  /* 0x000000045d007c0c */ /* 0x000fe2000c7a1270 */
[----:B------:R-:W-:Y:S02]  /*2d440*/  ULDC UR4, c[0x0][0x22c] ;  /* 0x00008b0000047ab9 */ /* 0x000fe40000000800 */
[----:B------:R-:W-:Y:S01]  /*2d450*/  ISETP.LT.AND P4, PT, R86, UR4, !P0 ;  /* 0x0000000456007c0c */ /* 0x000fe2000c781270 */
[----:B------:R-:W-:Y:S01]  /*2d460*/  ULDC UR4, c[0x0][0x22c] ;  /* 0x00008b0000047ab9 */ /* 0x000fe20000000800 */
[----:B------:R-:W2:Y:S01]  /*2d470*/  LDL.LU R86, [R1+0xd70] ;  /* 0x000d700001567983 */ /* 0x000ea20000300800 */
[----:B------:R-:W-:Y:S01]  /*2d480*/  PRMT R77, R76, 0x7632, R77 ;  /* 0x000076324c4d7816 */ /* 0x000fe2000000004d */
[----:B------:R-:W-:Y:S01]  /*2d490*/  IMAD R76, R130, 0x2, R84 ;  /* 0x00000002824c7824 */ /* 0x000fe200078e0254 */
[C---:B0-----:R-:W-:Y:S01]  /*2d4a0*/  LEA R4, P6, R84.reuse, R2, 0x1 ;  /* 0x0000000254047211 */ /* 0x041fe200078c08ff */
[----:B------:R-:W3:Y:S03]  /*2d4b0*/  LDL.LU R93, [R1+0xd78] ;  /* 0x000d7800015d7983 */ /* 0x000ee60000300800 */
[----:B------:R-:W-:Y:S01]  /*2d4c0*/  LEA.HI.X.SX32 R5, R84, R0, 0x1, P6 ;  /* 0x0000000054057211 */ /* 0x000fe200030f0eff */
[----:B------:R-:W-:Y:S01]  /*2d4d0*/  IMAD R84, R130, 0x2, R76 ;  /* 0x0000000282547824 */ /* 0x000fe200078e024c */
[----:B-1----:R-:W-:-:S03]  /*2d4e0*/  LEA R6, P6, R76, R2, 0x1 ;  /* 0x000000024c067211 */ /* 0x002fc600078c08ff */
[----:B------:R0:W-:Y:S01]  /*2d4f0*/  @P3 STG.E.U16 desc[UR40][R4.64], R77 ;  /* 0x0000004d04003986 */ /* 0x0001e2000c101528 */
[----:B------:R-:W-:Y:S02]  /*2d500*/  LEA.HI.X.SX32 R7, R76, R0, 0x1, P6 ;  /* 0x000000004c077211 */ /* 0x000fe400030f0eff */
[----:B------:R-:W-:Y:S02]  /*2d510*/  PRMT R78, R78, 0x7632, R78 ;  /* 0x000076324e4e7816 */ /* 0x000fe4000000004e */
[----:B------:R-:W-:Y:S01]  /*2d520*/  ISETP.LT.AND P3, PT, R92, UR4, !P0 ;  /* 0x000000045c007c0c */ /* 0x000fe2000c761270 */
[----:B------:R-:W-:Y:S01]  /*2d530*/  ULDC UR4, c[0x0][0x22c] ;  /* 0x00008b0000047ab9 */ /* 0x000fe20000000800 */
[----:B------:R-:W4:Y:S01]  /*2d540*/  LDL.LU R92, [R1+0xd74] ;  /* 0x000d7400015c7983 */ /* 0x000f220000300800 */
[----:B0-----:R-:W-:Y:S02]  /*2d550*/  LEA R4, P6, R84, R2, 0x1 ;  /* 0x0000000254047211 */ /* 0x001fe400078c08ff */
[----:B------:R-:W-:-:S02]  /*2d560*/  PRMT R77, R77, 0x7632, R77 ;  /* 0x000076324d4d7816 */ /* 0x000fc4000000004d */
[----:B------:R-:W-:Y:S01]  /*2d570*/  LEA.HI.X.SX32 R5, R84, R0, 0x1, P6 ;  /* 0x0000000054057211 */ /* 0x000fe200030f0eff */
[----:B------:R-:W-:Y:S02]  /*2d580*/  IMAD R84, R130, 0x2, R84 ;  /* 0x0000000282547824 */ /* 0x000fe400078e0254 */
[----:B------:R-:W-:Y:S04]  /*2d590*/  @P2 STG.E.U16 desc[UR40][R6.64], R77 ;  /* 0x0000004d06002986 */ /* 0x000fe8000c101528 */
[----:B------:R0:W-:Y:S01]  /*2d5a0*/  @P5 STG.E.U16 desc[UR40][R4.64], R78 ;  /* 0x0000004e04005986 */ /* 0x0001e2000c101528 */
[----:B------:R-:W-:Y:S01]  /*2d5b0*/  ISETP.LT.AND P2, PT, R85, UR4, !P0 ;  /* 0x0000000455007c0c */ /* 0x000fe2000c741270 */
[----:B------:R-:W-:Y:S01]  /*2d5c0*/  ULDC UR4, c[0x0][0x22c] ;  /* 0x00008b0000047ab9 */ /* 0x000fe20000000800 */
[----:B------:R-:W-:Y:S01]  /*2d5d0*/  PRMT R79, R79, 0x7632, R79 ;  /* 0x000076324f4f7816 */ /* 0x000fe2000000004f */
[----:B------:R-:W4:Y:S01]  /*2d5e0*/  LDL.LU R85, [R1+0xd7c] ;  /* 0x000d7c0001557983 */ /* 0x000f220000300800 */
[----:B------:R-:W-:Y:S01]  /*2d5f0*/  ISETP.LT.AND P5, PT, R87, UR4, !P0 ;  /* 0x0000000457007c0c */ /* 0x000fe2000c7a1270 */
[----:B------:R-:W-:-:S02]  /*2d600*/  ULDC UR4, c[0x0][0x22c] ;  /* 0x00008b0000047ab9 */ /* 0x000fc40000000800 */
[----:B------:R-:W4:Y:S01]  /*2d610*/  LDL.LU R87, [R1+0xd80] ;  /* 0x000d800001577983 */ /* 0x000f220000300800 */
[----:B0-----:R-:W-:-:S04]  /*2d620*/  LEA R4, P6, R84, R2, 0x1 ;  /* 0x0000000254047211 */ /* 0x001fc800078c08ff */
[----:B------:R-:W-:-:S05]  /*2d630*/  LEA.HI.X.SX32 R5, R84, R0, 0x1, P6 ;  /* 0x0000000054057211 */ /* 0x000fca00030f0eff */
[----:B------:R0:W-:Y:S01]  /*2d640*/  @P4 STG.E.U16 desc[UR40][R4.64], R79 ;  /* 0x0000004f04004986 */ /* 0x0001e2000c101528 */
[----:B--2---:R-:W-:Y:S01]  /*2d650*/  ISETP.LT.AND P4, PT, R86, UR4, !P0 ;  /* 0x0000000456007c0c */ /* 0x004fe2000c781270 */
[----:B------:R-:W-:Y:S02]  /*2d660*/  IMAD R7, R130, 0x2, R84 ;  /* 0x0000000282077824 */ /* 0x000fe400078e0254 */
[----:B------:R-:W2:Y:S01]  /*2d670*/  LDL.LU R86, [R1+0xd8c] ;  /* 0x000d8c0001567983 */ /* 0x000ea20000300800 */
[----:B------:R-:W-:-:S03]  /*2d680*/  ULDC UR4, c[0x0][0x22c] ;  /* 0x00008b0000047ab9 */ /* 0x000fc60000000800 */
[----:B------:R-:W2:Y:S01]  /*2d690*/  LDL.LU R78, [R1+0xd90] ;  /* 0x000d9000014e7983 */ /* 0x000ea20000300800 */
[----:B------:R-:W-:Y:S01]  /*2d6a0*/  LEA R6, P6, R7, R2, 0x1 ;  /* 0x0000000207067211 */ /* 0x000fe200078c08ff */
[----:B------:R-:W-:-:S03]  /*2d6b0*/  IMAD R76, R130, 0x2, R7 ;  /* 0x00000002824c7824 */ /* 0x000fc600078e0207 */
[----:B------:R-:W-:Y:S01]  /*2d6c0*/  LEA.HI.X.SX32 R7, R7, R0, 0x1, P6 ;  /* 0x0000000007077211 */ /* 0x000fe200030f0eff */
[----:B------:R-:W-:Y:S01]  /*2d6d0*/  IMAD R77, R130, 0x2, R76 ;  /* 0x00000002824d7824 */ /* 0x000fe200078e024c */
[----:B0-----:R-:W-:-:S03]  /*2d6e0*/  LEA R4, P6, R76, R2, 0x1 ;  /* 0x000000024c047211 */ /* 0x001fc600078c08ff */
[----:B------:R0:W-:Y:S01]  /*2d6f0*/  @P3 STG.E.U16 desc[UR40][R6.64], R68 ;  /* 0x0000004406003986 */ /* 0x0001e2000c101528 */
[----:B------:R-:W-:Y:S01]  /*2d700*/  LEA.HI.X.SX32 R5, R76, R0, 0x1, P6 ;  /* 0x000000004c057211 */ /* 0x000fe200030f0eff */
[----:B------:R-:W-:Y:S01]  /*2d710*/  IMAD R76, R130, 0x2, R77 ;  /* 0x00000002824c7824 */ /* 0x000fe200078e024d */
[----:B0-----:R-:W-:-:S04]  /*2d720*/  LEA R6, P6, R77, R2, 0x1 ;  /* 0x000000024d067211 */ /* 0x001fc800078c08ff */
[----:B------:R-:W-:Y:S01]  /*2d730*/  LEA.HI.X.SX32 R7, R77, R0, 0x1, P6 ;  /* 0x000000004d077211 */ /* 0x000fe200030f0eff */
[----:B------:R0:W-:Y:S04]  /*2d740*/  @P2 STG.E.U16 desc[UR40][R4.64], R69 ;  /* 0x0000004504002986 */ /* 0x0001e8000c101528 */
[----:B------:R1:W-:Y:S01]  /*2d750*/  @P5 STG.E.U16 desc[UR40][R6.64], R70 ;  /* 0x0000004606005986 */ /* 0x0003e2000c101528 */
[----:B---3--:R-:W-:Y:S01]  /*2d760*/  ISETP.LT.AND P3, PT, R93, UR4, !P0 ;  /* 0x000000045d007c0c */ /* 0x008fe2000c761270 */
[----:B------:R-:W-:Y:S01]  /*2d770*/  ULDC UR4, c[0x0][0x22c] ;  /* 0x00008b0000047ab9 */ /* 0x000fe20000000800 */
[----:B0-----:R-:W-:Y:S01]  /*2d780*/  LEA R4, P6, R76, R2, 0x1 ;  /* 0x000000024c047211 */ /* 0x001fe200078c08ff */
[----:B-1----:R-:W-:-:S03]  /*2d790*/  IMAD R7, R130, 0x2, R76 ;  /* 0x0000000282077824 */ /* 0x002fc600078e024c */
[----:B------:R-:W-:Y:S02]  /*2d7a0*/  LEA.HI.X.SX32 R5, R76, R0, 0x1, P6 ;  /* 0x000000004c057211 */ /* 0x000fe400030f0eff */
[----:B----4-:R-:W-:Y:S01]  /*2d7b0*/  ISETP.LT.AND P2, PT, R92, UR4, !P0 ;  /* 0x000000045c007c0c */ /* 0x010fe2000c741270 */
[----:B------:R-:W-:Y:S01]  /*2d7c0*/  IMAD R76, R130, 0x2, R7 ;  /* 0x00000002824c7824 */ /* 0x000fe200078e0207 */
[C---:B------:R-:W-:Y:S01]  /*2d7d0*/  LEA R6, P6, R7.reuse, R2, 0x1 ;  /* 0x0000000207067211 */ /* 0x040fe200078c08ff */
[----:B------:R0:W-:Y:S01]  /*2d7e0*/  @P4 STG.E.U16 desc[UR40][R4.64], R71 ;  /* 0x0000004704004986 */ /* 0x0001e2000c101528 */
[----:B------:R-:W-:Y:S02]  /*2d7f0*/  ULDC UR4, c[0x0][0x22c] ;  /* 0x00008b0000047ab9 */ /* 0x000fe40000000800 */
[----:B------:R-:W-:Y:S02]  /*2d800*/  LEA.HI.X.SX32 R7, R7, R0, 0x1, P6 ;  /* 0x0000000007077211 */ /* 0x000fe400030f0eff */
[----:B------:R-:W-:Y:S01]  /*2d810*/  ISETP.LT.AND P5, PT, R85, UR4, !P0 ;  /* 0x0000000455007c0c */ /* 0x000fe2000c7a1270 */
[----:B------:R-:W-:Y:S01]  /*2d820*/  ULDC UR4, c[0x0][0x22c] ;  /* 0x00008b0000047ab9 */ /* 0x000fe20000000800 */
[----:B------:R-:W3:Y:S01]  /*2d830*/  LDL.LU R85, [R1+0xd94] ;  /* 0x000d940001557983 */ /* 0x000ee20000300800 */
[----:B------:R-:W-:-:S02]  /*2d840*/  PRMT R68, R68, 0x7632, R68 ;  /* 0x0000763244447816 */ /* 0x000fc40000000044 */
[C---:B0-----:R-:W-:Y:S01]  /*2d850*/  LEA R4, P6, R76.reuse, R2, 0x1 ;  /* 0x000000024c047211 */ /* 0x041fe200078c08ff */
[----:B------:R-:W4:Y:S01]  /*2d860*/  LDL.LU R84, [R1+0xd9c] ;  /* 0x000d9c0001547983 */ /* 0x000f220000300800 */
[----:B------:R-:W-:Y:S02]  /*2d870*/  PRMT R69, R69, 0x7632, R69 ;  /* 0x0000763245457816 */ /* 0x000fe40000000045 */
[----:B------:R-:W-:Y:S01]  /*2d880*/  LEA.HI.X.SX32 R5, R76, R0, 0x1, P6 ;  /* 0x000000004c057211 */ /* 0x000fe200030f0eff */
[----:B------:R-:W-:Y:S01]  /*2d890*/  IMAD R76, R130, 0x2, R76 ;  /* 0x00000002824c7824 */ /* 0x000fe200078e024c */
[----:B------:R-:W-:Y:S01]  /*2d8a0*/  ISETP.LT.AND P4, PT, R87, UR4, !P0 ;  /* 0x0000000457007c0c */ /* 0x000fe2000c781270 */
[----:B------:R-:W-:Y:S01]  /*2d8b0*/  ULDC UR4, c[0x0][0x22c] ;  /* 0x00008b0000047ab9 */ /* 0x000fe20000000800 */
[----:B------:R-:W-:Y:S04]  /*2d8c0*/  @P3 STG.E.U16 desc[UR40][R6.64], R68 ;  /* 0x0000004406003986 */ /* 0x000fe8000c101528 */
[----:B------:R0:W-:Y:S01]  /*2d8d0*/  @P2 STG.E.U16 desc[UR40][R4.64], R69 ;  /* 0x0000004504002986 */ /* 0x0001e2000c101528 */
[----:B------:R-:W-:-:S03]  /*2d8e0*/  PRMT R70, R70, 0x7632, R70 ;  /* 0x0000763246467816 */ /* 0x000fc60000000046 */
[----:B------:R-:W4:Y:S01]  /*2d8f0*/  LDL.LU R79, [R1+0xd98] ;  /* 0x000d9800014f7983 */ /* 0x000f220000300800 */
[----:B0-----:R-:W-:-:S04]  /*2d900*/  LEA R4, P6, R76, R2, 0x1 ;  /* 0x000000024c047211 */ /* 0x001fc800078c08ff */
[----:B------:R-:W-:-:S05]  /*2d910*/  LEA.HI.X.SX32 R5, R76, R0, 0x1, P6 ;  /* 0x000000004c057211 */ /* 0x000fca00030f0eff */
[----:B------:R0:W-:Y:S01]  /*2d920*/  @P5 STG.E.U16 desc[UR40][R4.64], R70 ;  /* 0x0000004604005986 */ /* 0x0001e2000c101528 */
[----:B--2---:R-:W-:Y:S01]  /*2d930*/  ISETP.LT.AND P3, PT, R86, UR4, !P0 ;  /* 0x0000000456007c0c */ /* 0x004fe2000c761270 */
[----:B------:R-:W-:Y:S02]  /*2d940*/  ULDC UR4, c[0x0][0x22c] ;  /* 0x00008b0000047ab9 */ /* 0x000fe40000000800 */
[----:B------:R-:W-:Y:S01]  /*2d950*/  ISETP.LT.AND P2, PT, R78, UR4, !P0 ;  /* 0x000000044e007c0c */ /* 0x000fe2000c741270 */
[C---:B------:R-:W-:Y:S01]  /*2d960*/  IMAD R7, R130.reuse, 0x2, R76 ;  /* 0x0000000282077824 */ /* 0x040fe200078e024c */
        /* <DEDUP_REMOVED lines=22> */
[----:B---3--:R-:W-:Y:S01]  /*2dad0*/  ISETP.LT.AND P5, PT, R85, UR4, !P0 ;  /* 0x0000000455007c0c */ /* 0x008fe2000c7a1270 */
[----:B------:R-:W-:Y:S01]  /*2dae0*/  ULDC UR4, c[0x0][0x22c] ;  /* 0x00008b0000047ab9 */ /* 0x000fe20000000800 */
[----:B------:R-:W-:Y:S02]  /*2daf0*/  LEA.HI.X.SX32 R5, R68, R0, 0x1, P6 ;  /* 0x0000000044057211 */ /* 0x000fe400030f0eff */
[----:B----4-:R-:W-:Y:S01]  /*2db00*/  ISETP.LT.AND P4, PT, R84, UR4, !P0 ;  /* 0x0000000454007c0c */ /* 0x010fe2000c781270 */
[----:B------:R-:W-:Y:S01]  /*2db10*/  ULDC UR4, c[0x0][0x22c] ;  /* 0x00008b0000047ab9 */ /* 0x000fe20000000800 */
[----:B------:R-:W-:Y:S01]  /*2db20*/  LEA R6, P6, R7, R2, 0x1 ;  /* 0x0000000207067211 */ /* 0x000fe200078c08ff */
[----:B------:R-:W-:-:S03]  /*2db30*/  IMAD R68, R130, 0x2, R7 ;  /* 0x0000000282447824 */ /* 0x000fc600078e0207 */
[----:B------:R-:W-:-:S03]  /*2db40*/  LEA.HI.X.SX32 R7, R7, R0, 0x1, P6 ;  /* 0x0000000007077211 */ /* 0x000fc600030f0eff */
[----:B------:R0:W-:Y:S01]  /*2db50*/  @P5 STG.E.U16 desc[UR40][R4.64], R62 ;  /* 0x0000003e04005986 */ /* 0x0001e2000c101528 */
[----:B------:R-:W-:Y:S01]  /*2db60*/  ISETP.LT.AND P3, PT, R79, UR4, !P0 ;  /* 0x000000044f007c0c */ /* 0x000fe2000c761270 */
[----:B------:R-:W-:Y:S02]  /*2db70*/  ULDC UR4, c[0x0][0x22c] ;  /* 0x00008b0000047ab9 */ /* 0x000fe40000000800 */
        /* <DEDUP_REMOVED lines=17> */
[----:B------:R-:W-:Y:S01]  /*2dc90*/  ISETP.LT.AND P3, PT, R76, UR4, !P0 ;  /* 0x000000044c007c0c */ /* 0x000fe2000c761270 */
[----:B------:R-:W-:Y:S01]  /*2dca0*/  ULDC UR4, c[0x0][0x22c] ;  /* 0x00008b0000047ab9 */ /* 0x000fe20000000800 */
[----:B------:R-:W4:Y:S01]  /*2dcb0*/  LDL.LU R76, [R1+0xdc4] ;  /* 0x000dc400014c7983 */ /* 0x000f220000300800 */
[----:B------:R-:W-:Y:S02]  /*2dcc0*/  PRMT R62, R62, 0x7632, R62 ;  /* 0x000076323e3e7816 */ /* 0x000fe4000000003e */
[----:B0-----:R-:W-:Y:S02]  /*2dcd0*/  PRMT R61, R61, 0x7632, R61 ;  /* 0x000076323d3d7816 */ /* 0x001fe4000000003d */
[----:B------:R-:W-:-:S03]  /*2dce0*/  LEA R4, P6, R68, R2, 0x1 ;  /* 0x0000000244047211 */ /* 0x000fc600078c08ff */
[----:B------:R-:W-:Y:S01]  /*2dcf0*/  @P2 STG.E.U16 desc[UR40][R6.64], R61 ;  /* 0x0000003d06002986 */ /* 0x000fe2000c101528 */
[----:B------:R-:W-:Y:S01]  /*2dd00*/  LEA.HI.X.SX32 R5, R68, R0, 0x1, P6 ;  /* 0x0000000044057211 */ /* 0x000fe200030f0eff */
[----:B------:R-:W-:Y:S01]  /*2dd10*/  IMAD R68, R130, 0x2, R68 ;  /* 0x0000000282447824 */ /* 0x000fe200078e0244 */
[----:B------:R-:W-:Y:S01]  /*2dd20*/  ISETP.LT.AND P2, PT, R69, UR4, !P0 ;  /* 0x0000000445007c0c */ /* 0x000fe2000c741270 */
[----:B------:R-:W-:Y:S01]  /*2dd30*/  ULDC UR4, c[0x0][0x22c] ;  /* 0x00008b0000047ab9 */ /* 0x000fe20000000800 */
[----:B------:R-:W4:Y:S04]  /*2dd40*/  LDL.LU R69, [R1+0xdcc] ;  /* 0x000dcc0001457983 */ /* 0x000f280000300800 */
[----:B------:R0:W-:Y:S01]  /*2dd50*/  @P5 STG.E.U16 desc[UR40][R4.64], R62 ;  /* 0x0000003e04005986 */ /* 0x0001e2000c101528 */
[----:B------:R-:W-:-:S02]  /*2dd60*/  PRMT R63, R63, 0x7632, R63 ;  /* 0x000076323f3f7816 */ /* 0x000fc4000000003f */
[----:B------:R-:W-:Y:S01]  /*2dd70*/  ISETP.LT.AND P5, PT, R71, UR4, !P0 ;  /* 0x0000000447007c0c */ /* 0x000fe2000c7a1270 */
[----:B------:R-:W-:Y:S01]  /*2dd80*/  ULDC UR4, c[0x0][0x22c] ;  /* 0x00008b0000047ab9 */ /* 0x000fe20000000800 */
        /* <DEDUP_REMOVED lines=17> */
[----:B---3--:R-:W-:Y:S01]  /*2dea0*/  ISETP.LT.AND P3, PT, R77, UR4, !P0 ;  /* 0x000000044d007c0c */ /* 0x008fe2000c761270 */
[----:B------:R-:W-:Y:S01]  /*2deb0*/  ULDC UR4, c[0x0][0x22c] ;  /* 0x00008b0000047ab9 */ /* 0x000fe20000000800 */
[----:B0-----:R-:W-:-:S04]  /*2dec0*/  LEA R6, P6, R61, R2, 0x1 ;  /* 0x000000023d067211 */ /* 0x001fc800078c08ff */
[----:B------:R-:W-:Y:S01]  /*2ded0*/  LEA.HI.X.SX32 R7, R61, R0, 0x1, P6 ;  /* 0x000000003d077211 */ /* 0x000fe200030f0eff */
[----:B------:R0:W-:Y:S01]  /*2dee0*/  @P2 STG.E.U16 desc[UR40][R4.64], R53 ;  /* 0x0000003504002986 */ /* 0x0001e2000c101528 */
[----:B----4-:R-:W-:Y:S01]  /*2def0*/  ISETP.LT.AND P2, PT, R76, UR4, !P0 ;  /* 0x000000044c007c0c */ /* 0x010fe2000c741270 */
[----:B------:R-:W-:Y:S02]  /*2df00*/  ULDC UR4, c[0x0][0x22c] ;  /* 0x00008b0000047ab9 */ /* 0x000fe40000000800 */
[----:B------:R1:W-:Y:S01]  /*2df10*/  @P5 STG.E.U16 desc[UR40][R6.64], R54 ;  /* 0x0000003606005986 */ /* 0x0003e2000c101528 */
[----:B------:R-:W-:Y:S01]  /*2df20*/  ISETP.LT.AND P5, PT, R69, UR4, !P0 ;  /* 0x0000000445007c0c */ /* 0x000fe2000c7a1270 */
[----:B------:R-:W-:Y:S02]  /*2df30*/  ULDC UR4, c[0x0][0x22c] ;  /* 0x00008b0000047ab9 */ /* 0x000fe40000000800 */
[----:B------:R-:W3:Y:S01]  /*2df40*/  LDL.LU R69, [R1+0xde4] ;  /* 0x000de40001457983 */ /* 0x000ee20000300800 */
[----:B0-----:R-:W-:-:S03]  /*2df50*/  LEA R4, P6, R60, R2, 0x1 ;  /* 0x000000023c047211 */ /* 0x001fc600078c08ff */
[----:B------:R-:W4:Y:S01]  /*2df60*/  LDL.LU R68, [R1+0xdec] ;  /* 0x000dec0001447983 */ /* 0x000f220000300800 */
[----:B-1----:R-:W-:Y:S01]  /*2df70*/  IMAD R7, R130, 0x2, R60 ;  /* 0x0000000282077824 */ /* 0x002fe200078e023c */
[----:B------:R-:W-:Y:S02]  /*2df80*/  LEA.HI.X.SX32 R5, R60, R0, 0x1, P6 ;  /* 0x000000003c057211 */ /* 0x000fe400030f0eff */
[----:B------:R-:W4:Y:S01]  /*2df90*/  LDL.LU R63, [R1+0xde8] ;  /* 0x000de800013f7983 */ /* 0x000f220000300800 */
[----:B------:R-:W-:Y:S01]  /*2dfa0*/  IMAD R60, R130, 0x2, R7 ;  /* 0x00000002823c7824 */ /* 0x000fe200078e0207 */
[C---:B------:R-:W-:Y:S02]  /*2dfb0*/  LEA R6, P6, R7.reuse, R2, 0x1 ;  /* 0x0000000207067211 */ /* 0x040fe400078c08ff */
[----:B------:R0:W-:Y:S01]  /*2dfc0*/  @P4 STG.E.U16 desc[UR40][R4.64], R55 ;  /* 0x0000003704004986 */ /* 0x0001e2000c101528 */
[----:B------:R-:W-:Y:S02]  /*2dfd0*/  PRMT R52, R52, 0x7632, R52 ;  /* 0x0000763234347816 */ /* 0x000fe40000000034 */
[----:B------:R-:W-:-:S02]  /*2dfe0*/  LEA.HI.X.SX32 R7, R7, R0, 0x1, P6 ;  /* 0x0000000007077211 */ /* 0x000fc400030f0eff */
[----:B------:R-:W-:Y:S01]  /*2dff0*/  ISETP.LT.AND P4, PT, R71, UR4, !P0 ;  /* 0x0000000447007c0c */ /* 0x000fe2000c781270 */
[----:B------:R-:W-:Y:S01]  /*2e000*/  ULDC UR4, c[0x0][0x22c] ;  /* 0x00008b0000047ab9 */ /* 0x000fe20000000800 */
[----:B------:R-:W-:Y:S02]  /*2e010*/  PRMT R53, R53, 0x7632, R53 ;  /* 0x0000763235357816 */ /* 0x000fe40000000035 */
[C---:B0-----:R-:W-:Y:S01]  /*2e020*/  LEA R4, P6, R60.reuse, R2, 0x1 ;  /* 0x000000023c047211 */ /* 0x041fe200078c08ff */
[----:B------:R0:W-:Y:S03]  /*2e030*/  @P3 STG.E.U16 desc[UR40][R6.64], R52 ;  /* 0x0000003406003986 */ /* 0x0001e6000c101528 */
[----:B------:R-:W-:Y:S01]  /*2e040*/  LEA.HI.X.SX32 R5, R60, R0, 0x1, P6 ;  /* 0x000000003c057211 */ /* 0x000fe200030f0eff */
[----:B------:R-:W-:-:S04]  /*2e050*/  IMAD R60, R130, 0x2, R60 ;  /* 0x00000002823c7824 */ /* 0x000fc800078e023c */
[----:B------:R1:W-:Y:S01]  /*2e060*/  @P2 STG.E.U16 desc[UR40][R4.64], R53 ;  /* 0x0000003504002986 */ /* 0x0003e2000c101528 */
[----:B0-----:R-:W-:Y:S01]  /*2e070*/  IMAD R7, R130, 0x2, R60 ;  /* 0x0000000282077824 */ /* 0x001fe200078e023c */
[----:B------:R-:W-:Y:S02]  /*2e080*/  PRMT R54, R54, 0x7632, R54 ;  /* 0x0000763236367816 */ /* 0x000fe40000000036 */
[----:B-1----:R-:W-:Y:S01]  /*2e090*/  LEA R4, P6, R60, R2, 0x1 ;  /* 0x000000023c047211 */ /* 0x002fe200078c08ff */
[----:B------:R-:W-:-:S03]  /*2e0a0*/  IMAD R52, R130, 0x2, R7 ;  /* 0x0000000282347824 */ /* 0x000fc600078e0207 */
[----:B------:R-:W-:Y:S02]  /*2e0b0*/  LEA.HI.X.SX32 R5, R60, R0, 0x1, P6 ;  /* 0x000000003c057211 */ /* 0x000fe400030f0eff */
[----:B------:R-:W-:Y:S02]  /*2e0c0*/  LEA R6, P6, R7, R2, 0x1 ;  /* 0x0000000207067211 */ /* 0x000fe400078c08ff */
[----:B------:R-:W-:Y:S01]  /*2e0d0*/  PRMT R55, R55, 0x7632, R55 ;  /* 0x0000763237377816 */ /* 0x000fe20000000037 */
[----:B------:R0:W-:Y:S01]  /*2e0e0*/  @P5 STG.E.U16 desc[UR40][R4.64], R54 ;  /* 0x0000003604005986 */ /* 0x0001e2000c101528 */
[----:B------:R-:W-:Y:S01]  /*2e0f0*/  LEA.HI.X.SX32 R7, R7, R0, 0x1, P6 ;  /* 0x0000000007077211 */ /* 0x000fe200030f0eff */
[----:B------:R-:W-:-:S04]  /*2e100*/  IMAD R53, R130, 0x2, R52 ;  /* 0x0000000282357824 */ /* 0x000fc800078e0234 */
[----:B------:R1:W-:Y:S01]  /*2e110*/  @P4 STG.E.U16 desc[UR40][R6.64], R55 ;  /* 0x0000003706004986 */ /* 0x0003e2000c101528 */
[----:B0-----:R-:W-:-:S04]  /*2e120*/  LEA R4, P6, R52, R2, 0x1 ;  /* 0x0000000234047211 */ /* 0x001fc800078c08ff */
[----:B------:R-:W-:Y:S02]  /*2e130*/  LEA.HI.X.SX32 R5, R52, R0, 0x1, P6 ;  /* 0x0000000034057211 */ /* 0x000fe400030f0eff */
[----:B-1----:R-:W-:Y:S01]  /*2e140*/  LEA R6, P6, R53, R2, 0x1 ;  /* 0x0000000235067211 */ /* 0x002fe200078c08ff */
[----:B------:R-:W-:-:S03]  /*2e150*/  IMAD R52, R130, 0x2, R53 ;  /* 0x0000000282347824 */ /* 0x000fc600078e0235 */
[----:B------:R-:W-:Y:S02]  /*2e160*/  LEA.HI.X.SX32 R7, R53, R0, 0x1, P6 ;  /* 0x0000000035077211 */ /* 0x000fe400030f0eff */
[----:B--2---:R-:W-:Y:S01]  /*2e170*/  ISETP.LT.AND P3, PT, R70, UR4, !P0 ;  /* 0x0000000446007c0c */ /* 0x004fe2000c761270 */
[----:B------:R-:W-:Y:S02]  /*2e180*/  ULDC UR4, c[0x0][0x22c] ;  /* 0x00008b0000047ab9 */ /* 0x000fe40000000800 */
[----:B------:R-:W-:Y:S01]  /*2e190*/  ISETP.LT.AND P2, PT, R62, UR4, !P0 ;  /* 0x000000043e007c0c */ /* 0x000fe2000c741270 */
[----:B------:R-:W-:Y:S01]  /*2e1a0*/  ULDC UR4, c[0x0][0x22c] ;  /* 0x00008b0000047ab9 */ /* 0x000fe20000000800 */
[----:B------:R-:W2:Y:S04]  /*2e1b0*/  LDL.LU R62, [R1+0xdf0] ;  /* 0x000df000013e7983 */ /* 0x000ea80000300800 */
[----:B------:R-:W2:Y:S04]  /*2e1c0*/  LDL.LU R61, [R1+0xdf4] ;  /* 0x000df400013d7983 */ /* 0x000ea80000300800 */
[----:B------:R-:W2:Y:S04]  /*2e1d0*/  LDL.LU R60, [R1+0xdf8] ;  /* 0x000df800013c7983 */ /* 0x000ea80000300800 */
[----:B------:R-:W2:Y:S04]  /*2e1e0*/  LDL.LU R55, [R1+0xe08] ;  /* 0x000e080001377983 */ /* 0x000ea80000300800 */
[----:B------:R-:W2:Y:S04]  /*2e1f0*/  LDL.LU R54, [R1+0xe04] ;  /* 0x000e040001367983 */ /* 0x000ea80000300800 */
[----:B------:R-:W2:Y:S04]  /*2e200*/  LDL.LU R53, [R1+0xe0c] ;  /* 0x000e0c0001357983 */ /* 0x000ea80000300800 */
[----:B------:R0:W-:Y:S04]  /*2e210*/  @P3 STG.E.U16 desc[UR40][R4.64], R44 ;  /* 0x0000002c04003986 */ /* 0x0001e8000c101528 */
[----:B------:R1:W-:Y:S01]  /*2e220*/  @P2 STG.E.U16 desc[UR40][R6.64], R45 ;  /* 0x0000002d06002986 */ /* 0x0003e2000c101528 */
[----:B---3--:R-:W-:Y:S01]  /*2e230*/  ISETP.LT.AND P5, PT, R69, UR4, !P0 ;  /* 0x0000000445007c0c */ /* 0x008fe2000c7a1270 */
[----:B------:R-:W-:Y:S01]  /*2e240*/  ULDC UR4, c[0x0][0x22c] ;  /* 0x00008b0000047ab9 */ /* 0x000fe20000000800 */
[----:B0-----:R-:W-:-:S02]  /*2e250*/  LEA R4, P6, R52, R2, 0x1 ;  /* 0x0000000234047211 */ /* 0x001fc400078c08ff */
[----:B----4-:R-:W-:Y:S01]  /*2e260*/  ISETP.LT.AND P4, PT, R68, UR4, !P0 ;  /* 0x0000000444007c0c */ /* 0x010fe2000c781270 */
[----:B------:R-:W-:Y:S01]  /*2e270*/  ULDC UR4, c[0x0][0x22c] ;  /* 0x00008b0000047ab9 */ /* 0x000fe20000000800 */
[----:B-1----:R-:W-:Y:S01]  /*2e280*/  IMAD R7, R130, 0x2, R52 ;  /* 0x0000000282077824 */ /* 0x002fe200078e0234 */
[----:B------:R-:W-:Y:S02]  /*2e290*/  LEA.HI.X.SX32 R5, R52, R0, 0x1, P6 ;  /* 0x0000000034057211 */ /* 0x000fe400030f0eff */
[----:B------:R-:W-:Y:S01]  /*2e2a0*/  ISETP.LT.AND P3, PT, R63, UR4, !P0 ;  /* 0x000000043f007c0c */ /* 0x000fe2000c761270 */
[----:B------:R-:W-:Y:S01]  /*2e2b0*/  IMAD R52, R130, 0x2, R7 ;  /* 0x0000000282347824 */ /* 0x000fe200078e0207 */
[C---:B------:R-:W-:Y:S02]  /*2e2c0*/  LEA R6, P6, R7.reuse, R2, 0x1 ;  /* 0x0000000207067211 */ /* 0x040fe400078c08ff */
[----:B------:R0:W-:Y:S01]  /*2e2d0*/  @P5 STG.E.U16 desc[UR40][R4.64], R46 ;  /* 0x0000002e04005986 */ /* 0x0001e2000c101528 */
[----:B------:R-:W-:Y:S01]  /*2e2e0*/  PRMT R45, R44, 0x7632, R45 ;  /* 0x000076322c2d7816 */ /* 0x000fe2000000002d */
[----:B------:R-:W-:Y:S01]  /*2e2f0*/  IMAD R44, R130, 0x2, R52 ;  /* 0x00000002822c7824 */ /* 0x000fe200078e0234 */
[----:B------:R-:W-:Y:S01]  /*2e300*/  LEA.HI.X.SX32 R7, R7, R0, 0x1, P6 ;  /* 0x0000000007077211 */ /* 0x000fe200030f0eff */
[----:B------:R-:W-:-:S04]  /*2e310*/  ULDC UR4, c[0x0][0x22c] ;  /* 0x00008b0000047ab9 */ /* 0x000fc80000000800 */
[----:B------:R1:W-:Y:S01]  /*2e320*/  @P4 STG.E.U16 desc[UR40][R6.64], R47 ;  /* 0x0000002f06004986 */ /* 0x0003e2000c101528 */
[----:B0-----:R-:W-:-:S04]  /*2e330*/  LEA R4, P6, R52, R2, 0x1 ;  /* 0x0000000234047211 */ /* 0x001fc800078c08ff */
[----:B------:R-:W-:Y:S01]  /*2e340*/  LEA.HI.X.SX32 R5, R52, R0, 0x1, P6 ;  /* 0x0000000034057211 */ /* 0x000fe200030f0eff */
[----:B------:R-:W-:Y:S01]  /*2e350*/  IMAD R52, R130, 0x2, R44 ;  /* 0x0000000282347824 */ /* 0x000fe200078e022c */
[----:B-1----:R-:W-:-:S03]  /*2e360*/  LEA R6, P6, R44, R2, 0x1 ;  /* 0x000000022c067211 */ /* 0x002fc600078c08ff */
[----:B------:R0:W-:Y:S01]  /*2e370*/  @P3 STG.E.U16 desc[UR40][R4.64], R45 ;  /* 0x0000002d04003986 */ /* 0x0001e2000c101528 */
[----:B------:R-:W-:Y:S02]  /*2e380*/  LEA.HI.X.SX32 R7, R44, R0, 0x1, P6 ;  /* 0x000000002c077211 */ /* 0x000fe400030f0eff */
[----:B------:R-:W-:Y:S02]  /*2e390*/  PRMT R46, R46, 0x7632, R46 ;  /* 0x000076322e2e7816 */ /* 0x000fe4000000002e */
[C---:B0-----:R-:W-:Y:S02]  /*2e3a0*/  LEA R4, P6, R52.reuse, R2, 0x1 ;  /* 0x0000000234047211 */ /* 0x041fe400078c08ff */
[----:B------:R-:W-:Y:S02]  /*2e3b0*/  PRMT R45, R45, 0x7632, R45 ;  /* 0x000076322d2d7816 */ /* 0x000fe4000000002d */
[----:B------:R-:W-:Y:S01]  /*2e3c0*/  LEA.HI.X.SX32 R5, R52, R0, 0x1, P6 ;  /* 0x0000000034057211 */ /* 0x000fe200030f0eff */
[----:B------:R-:W-:Y:S01]  /*2e3d0*/  IMAD R52, R130, 0x2, R52 ;  /* 0x0000000282347824 */ /* 0x000fe200078e0234 */
[----:B------:R-:W-:-:S02]  /*2e3e0*/  PRMT R47, R47, 0x7632, R47 ;  /* 0x000076322f2f7816 */ /* 0x000fc4000000002f */
[----:B--2---:R-:W-:Y:S01]  /*2e3f0*/  ISETP.LT.AND P2, PT, R62, UR4, !P0 ;  /* 0x000000043e007c0c */ /* 0x004fe2000c741270 */
[----:B------:R-:W-:Y:S02]  /*2e400*/  ULDC UR4, c[0x0][0x22c] ;  /* 0x00008b0000047ab9 */ /* 0x000fe40000000800 */
[----:B------:R-:W-:Y:S01]  /*2e410*/  ISETP.LT.AND P5, PT, R61, UR4, !P0 ;  /* 0x000000043d007c0c */ /* 0x000fe2000c7a1270 */
[----:B------:R-:W-:Y:S01]  /*2e420*/  ULDC UR4, c[0x0][0x22c] ;  /* 0x00008b0000047ab9 */ /* 0x000fe20000000800 */
[----:B------:R-:W2:Y:S01]  /*2e430*/  LDL.LU R61, [R1+0xe10] ;  /* 0x000e1000013d7983 */ /* 0x000ea20000300800 */
[----:B------:R-:W-:Y:S01]  /*2e440*/  ISETP.LT.AND P4, PT, R60, UR4, !P0 ;  /* 0x000000043c007c0c */ /* 0x000fe2000c781270 */
[----:B------:R-:W-:Y:S02]  /*2e450*/  ULDC UR4, c[0x0][0x22c] ;  /* 0x00008b0000047ab9 */ /* 0x000fe40000000800 */
[----:B------:R-:W3:Y:S01]  /*2e460*/  LDL.LU R60, [R1+0xe18] ;  /* 0x000e1800013c7983 */ /* 0x000ee20000300800 */
[----:B------:R-:W-:Y:S01]  /*2e470*/  ISETP.LT.AND P3, PT, R55, UR4, !P0 ;  /* 0x0000000437007c0c */ /* 0x000fe2000c761270 */
[----:B------:R-:W-:-:S02]  /*2e480*/  ULDC UR4, c[0x0][0x22c] ;  /* 0x00008b0000047ab9 */ /* 0x000fc40000000800 */
[----:B------:R-:W4:Y:S04]  /*2e490*/  LDL.LU R55, [R1+0xe14] ;  /* 0x000e140001377983 */ /* 0x000f280000300800 */
[----:B------:R-:W-:Y:S01]  /*2e4a0*/  @P2 STG.E.U16 desc[UR40][R6.64], R45 ;  /* 0x0000002d06002986 */ /* 0x000fe2000c101528 */
[----:B------:R-:W-:Y:S01]  /*2e4b0*/  ISETP.LT.AND P2, PT, R54, UR4, !P0 ;  /* 0x0000000436007c0c */ /* 0x000fe2000c741270 */
[----:B------:R-:W-:Y:S02]  /*2e4c0*/  ULDC UR4, c[0x0][0x22c] ;  /* 0x00008b0000047ab9 */ /* 0x000fe40000000800 */
[----:B------:R0:W-:Y:S01]  /*2e4d0*/  @P5 STG.E.U16 desc[UR40][R4.64], R46 ;  /* 0x0000002e04005986 */ /* 0x0001e2000c101528 */
[----:B------:R-:W-:Y:S01]  /*2e4e0*/  ISETP.LT.AND P5, PT, R53, UR4, !P0 ;  /* 0x0000000435007c0c */ /* 0x000fe2000c7a1270 */
[----:B------:R-:W-:-:S02]  /*2e4f0*/  ULDC UR4, c[0x0][0x22c] ;  /* 0x00008b0000047ab9 */ /* 0x000fc40000000800 */
[----:B------:R-:W4:Y:S04]  /*2e500*/  LDL.LU R54, [R1+0xe1c] ;  /* 0x000e1c0001367983 */ /* 0x000f280000300800 */
[----:B------:R-:W4:Y:S01]  /*2e510*/  LDL.LU R53, [R1+0xe20] ;  /* 0x000e200001357983 */ /* 0x000f220000300800 */
[----:B0-----:R-:W-:-:S04]  /*2e520*/  LEA R4, P6, R52, R2, 0x1 ;  /* 0x0000000234047211 */ /* 0x001fc800078c08ff */
[----:B------:R-:W-:-:S05]  /*2e530*/  LEA.HI.X.SX32 R5, R52, R0, 0x1, P6 ;  /* 0x0000000034057211 */ /* 0x000fca00030f0eff */
[----:B------:R0:W-:Y:S04]  /*2e540*/  @P4 STG.E.U16 desc[UR40][R4.64], R47 ;  /* 0x0000002f04004986 */ /* 0x0001e8000c101528 */
[----:B0-----:R-:W4:Y:S04]  /*2e550*/  LDL.LU R47, [R1+0xe2c] ;  /* 0x000e2c00012f7983 */ /* 0x001f280000300800 */
[----:B------:R-:W4:Y:S01]  /*2e560*/  LDL.LU R46, [R1+0xe30] ;  /* 0x000e3000012e7983 */ /* 0x000f220000300800 */
[----:B------:R-:W-:-:S04]  /*2e570*/  IMAD R7, R130, 0x2, R52 ;  /* 0x0000000282077824 */ /* 0x000fc800078e0234 */
[----:B------:R-:W-:Y:S01]  /*2e580*/  IMAD R44, R130, 0x2, R7 ;  /* 0x00000002822c7824 */ /* 0x000fe200078e0207 */
[----:B------:R-:W-:-:S03]  /*2e590*/  LEA R6, P6, R7, R2, 0x1 ;  /* 0x0000000207067211 */ /* 0x000fc600078c08ff */
[----:B------:R-:W-:Y:S01]  /*2e5a0*/  IMAD R45, R130, 0x2, R44 ;  /* 0x00000002822d7824 */ /* 0x000fe200078e022c */
[----:B------:R-:W-:Y:S02]  /*2e5b0*/  LEA.HI.X.SX32 R7, R7, R0, 0x1, P6 ;  /* 0x0000000007077211 */ /* 0x000fe400030f0eff */
        /* <DEDUP_REMOVED lines=8> */
[----:B------:R-:W4:Y:S01]  /*2e640*/  LDL.LU R45, [R1+0xe34] ;  /* 0x000e3400012d7983 */ /* 0x000f220000300800 */
[----:B0-----:R-:W-:Y:S01]  /*2e650*/  LEA R4, P6, R44, R2, 0x1 ;  /* 0x000000022c047211 */ /* 0x001fe200078c08ff */
[----:B-1----:R-:W-:-:S03]  /*2e660*/  IMAD R7, R130, 0x2, R44 ;  /* 0x0000000282077824 */ /* 0x002fc600078e022c */
[----:B------:R-:W-:Y:S01]  /*2e670*/  LEA.HI.X.SX32 R5, R44, R0, 0x1, P6 ;  /* 0x000000002c057211 */ /* 0x000fe200030f0eff */
[----:B------:R-:W-:Y:S01]  /*2e680*/  IMAD R44, R130, 0x2, R7 ;  /* 0x00000002822c7824 */ /* 0x000fe200078e0207 */
[C---:B------:R-:W-:Y:S02]  /*2e690*/  LEA R6, P6, R7.reuse, R2, 0x1 ;  /* 0x0000000207067211 */ /* 0x040fe400078c08ff */
[----:B------:R-:W-:Y:S02]  /*2e6a0*/  PRMT R36, R36, 0x7632, R36 ;  /* 0x0000763224247816 */ /* 0x000fe40000000024 */
[----:B------:R-:W-:Y:S02]  /*2e6b0*/  LEA.HI.X.SX32 R7, R7, R0, 0x1, P6 ;  /* 0x0000000007077211 */ /* 0x000fe400030f0eff */
[----:B------:R-:W-:Y:S02]  /*2e6c0*/  PRMT R37, R37, 0x7632, R37 ;  /* 0x0000763225257816 */ /* 0x000fe40000000025 */
[----:B--2---:R-:W-:Y:S01]  /*2e6d0*/  ISETP.LT.AND P4, PT, R61, UR4, !P0 ;  /* 0x000000043d007c0c */ /* 0x004fe2000c781270 */
[----:B------:R-:W-:-:S02]  /*2e6e0*/  ULDC UR4, c[0x0][0x22c] ;  /* 0x00008b0000047ab9 */ /* 0x000fc40000000800 */
[----:B---3--:R-:W-:Y:S01]  /*2e6f0*/  ISETP.LT.AND P3, PT, R60, UR4, !P0 ;  /* 0x000000043c007c0c */ /* 0x008fe2000c761270 */
[----:B------:R-:W-:Y:S02]  /*2e700*/  ULDC UR4, c[0x0][0x22c] ;  /* 0x00008b0000047ab9 */ /* 0x000fe40000000800 */
[----:B----4-:R-:W-:Y:S01]  /*2e710*/  ISETP.LT.AND P2, PT, R55, UR4, !P0 ;  /* 0x0000000437007c0c */ /* 0x010fe2000c741270 */
[----:B------:R-:W-:-:S06]  /*2e720*/  ULDC UR4, c[0x0][0x22c] ;  /* 0x00008b0000047ab9 */ /* 0x000fcc0000000800 */
[----:B------:R0:W-:Y:S01]  /*2e730*/  @P4 STG.E.U16 desc[UR40][R4.64], R39 ;  /* 0x0000002704004986 */ /* 0x0001e2000c101528 */
[----:B------:R-:W-:Y:S01]  /*2e740*/  ISETP.LT.AND P5, PT, R54, UR4, !P0 ;  /* 0x0000000436007c0c */ /* 0x000fe2000c7a1270 */
[----:B------:R-:W-:Y:S02]  /*2e750*/  ULDC UR4, c[0x0][0x22c] ;  /* 0x00008b0000047ab9 */ /* 0x000fe40000000800 */
[----:B------:R-:W-:Y:S01]  /*2e760*/  ISETP.LT.AND P4, PT, R53, UR4, !P0 ;  /* 0x0000000435007c0c */ /* 0x000fe2000c781270 */
[----:B------:R-:W-:Y:S01]  /*2e770*/  ULDC UR4, c[0x0][0x22c] ;  /* 0x00008b0000047ab9 */ /* 0x000fe20000000800 */
[C---:B0-----:R-:W-:Y:S01]  /*2e780*/  LEA R4, P6, R44.reuse, R2, 0x1 ;  /* 0x000000022c047211 */ /* 0x041fe200078c08ff */
[----:B------:R-:W2:Y:S03]  /*2e790*/  LDL.LU R53, [R1+0xe3c] ;  /* 0x000e3c0001357983 */ /* 0x000ea60000300800 */
[----:B------:R-:W-:Y:S01]  /*2e7a0*/  LEA.HI.X.SX32 R5, R44, R0, 0x1, P6 ;  /* 0x000000002c057211 */ /* 0x000fe200030f0eff */
[----:B------:R-:W3:Y:S04]  /*2e7b0*/  LDL.LU R52, [R1+0xe38] ;  /* 0x000e380001347983 */ /* 0x000ee80000300800 */
[----:B------:R0:W-:Y:S04]  /*2e7c0*/  @P3 STG.E.U16 desc[UR40][R6.64], R36 ;  /* 0x0000002406003986 */ /* 0x0001e8000c101528 */
[----:B------:R1:W-:Y:S01]  /*2e7d0*/  @P2 STG.E.U16 desc[UR40][R4.64], R37 ;  /* 0x0000002504002986 */ /* 0x0003e2000c101528 */
[----:B------:R-:W-:Y:S01]  /*2e7e0*/  ISETP.LT.AND P3, PT, R47, UR4, !P0 ;  /* 0x000000042f007c0c */ /* 0x000fe2000c761270 */
[----:B------:R-:W-:-:S02]  /*2e7f0*/  ULDC UR4, c[0x0][0x22c] ;  /* 0x00008b0000047ab9 */ /* 0x000fc40000000800 */
[----:B------:R-:W4:Y:S01]  /*2e800*/  LDL.LU R47, [R1+0xe40] ;  /* 0x000e4000012f7983 */ /* 0x000f220000300800 */
[----:B------:R-:W-:Y:S01]  /*2e810*/  ISETP.LT.AND P2, PT, R46, UR4, !P0 ;  /* 0x000000042e007c0c */ /* 0x000fe2000c741270 */
[----:B------:R-:W-:Y:S02]  /*2e820*/  IMAD R44, R130, 0x2, R44 ;  /* 0x00000002822c7824 */ /* 0x000fe400078e022c */
[----:B------:R-:W4:Y:S01]  /*2e830*/  LDL.LU R46, [R1+0xe44] ;  /* 0x000e4400012e7983 */ /* 0x000f220000300800 */
[----:B------:R-:W-:Y:S01]  /*2e840*/  PRMT R38, R38, 0x7632, R38 ;  /* 0x0000763226267816 */ /* 0x000fe20000000026 */
[----:B------:R-:W-:Y:S01]  /*2e850*/  ULDC UR4, c[0x0][0x22c] ;  /* 0x00008b0000047ab9 */ /* 0x000fe20000000800 */
[----:B0-----:R-:W-:Y:S01]  /*2e860*/  IMAD R7, R130, 0x2, R44 ;  /* 0x0000000282077824 */ /* 0x001fe200078e022c */
[----:B-1----:R-:W-:-:S03]  /*2e870*/  LEA R4, P6, R44, R2, 0x1 ;  /* 0x000000022c047211 */ /* 0x002fc600078c08ff */
[----:B------:R-:W-:Y:S01]  /*2e880*/  IMAD R36, R130, 0x2, R7 ;  /* 0x0000000282247824 */ /* 0x000fe200078e0207 */
[----:B------:R-:W-:Y:S02]  /*2e890*/  LEA.HI.X.SX32 R5, R44, R0, 0x1, P6 ;  /* 0x000000002c057211 */ /* 0x000fe400030f0eff */
[----:B------:R-:W-:Y:S01]  /*2e8a0*/  LEA R6, P6, R7, R2, 0x1 ;  /* 0x0000000207067211 */ /* 0x000fe200078c08ff */
[----:B------:R-:W-:Y:S01]  /*2e8b0*/  IMAD R37, R130, 0x2, R36 ;  /* 0x0000000282257824 */ /* 0x000fe200078e0224 */
[----:B------:R-:W-:Y:S01]  /*2e8c0*/  PRMT R39, R39, 0x7632, R39 ;  /* 0x0000763227277816 */ /* 0x000fe20000000027 */
[----:B------:R0:W-:Y:S01]  /*2e8d0*/  @P5 STG.E.U16 desc[UR40][R4.64], R38 ;  /* 0x0000002604005986 */ /* 0x0001e2000c101528 */
[----:B------:R-:W-:-:S05]  /*2e8e0*/  LEA.HI.X.SX32 R7, R7, R0, 0x1, P6 ;  /* 0x0000000007077211 */ /* 0x000fca00030f0eff */
[----:B------:R1:W-:Y:S01]  /*2e8f0*/  @P4 STG.E.U16 desc[UR40][R6.64], R39 ;  /* 0x0000002706004986 */ /* 0x0003e2000c101528 */
[----:B0-----:R-:W-:-:S04]  /*2e900*/  LEA R4, P6, R36, R2, 0x1 ;  /* 0x0000000224047211 */ /* 0x001fc800078c08ff */
[----:B------:R-:W-:Y:S02]  /*2e910*/  LEA.HI.X.SX32 R5, R36, R0, 0x1, P6 ;  /* 0x0000000024057211 */ /* 0x000fe400030f0eff */
[----:B-1----:R-:W-:Y:S01]  /*2e920*/  LEA R6, P6, R37, R2, 0x1 ;  /* 0x0000000225067211 */ /* 0x002fe200078c08ff */
[----:B------:R-:W-:-:S03]  /*2e930*/  IMAD R36, R130, 0x2, R37 ;  /* 0x0000000282247824 */ /* 0x000fc600078e0225 */
[----:B------:R-:W-:Y:S01]  /*2e940*/  LEA.HI.X.SX32 R7, R37, R0, 0x1, P6 ;  /* 0x0000000025077211 */ /* 0x000fe200030f0eff */
[----:B------:R0:W-:Y:S01]  /*2e950*/  @P3 STG.E.U16 desc[UR40][R4.64], R28 ;  /* 0x0000001c04003986 */ /* 0x0001e2000c101528 */
[----:B------:R-:W-:Y:S01]  /*2e960*/  ISETP.LT.AND P5, PT, R45, UR4, !P0 ;  /* 0x000000042d007c0c */ /* 0x000fe2000c7a1270 */
[----:B------:R-:W-:Y:S02]  /*2e970*/  ULDC UR4, c[0x0][0x22c] ;  /* 0x00008b0000047ab9 */ /* 0x000fe40000000800 */
[----:B------:R1:W-:Y:S04]  /*2e980*/  @P2 STG.E.U16 desc[UR40][R6.64], R29 ;  /* 0x0000001d06002986 */ /* 0x0003e8000c101528 */
[----:B------:R-:W4:Y:S01]  /*2e990*/  LDL.LU R45, [R1+0xe48] ;  /* 0x000e4800012d7983 */ /* 0x000f220000300800 */
[----:B0-----:R-:W-:-:S03]  /*2e9a0*/  LEA R4, P6, R36, R2, 0x1 ;  /* 0x0000000224047211 */ /* 0x001fc600078c08ff */
[----:B------:R-:W4:Y:S01]  /*2e9b0*/  LDL.LU R44, [R1+0xe58] ;  /* 0x000e5800012c7983 */ /* 0x000f220000300800 */
[----:B-1----:R-:W-:Y:S01]  /*2e9c0*/  IMAD R7, R130, 0x2, R36 ;  /* 0x0000000282077824 */ /* 0x002fe200078e0224 */
[----:B------:R-:W-:Y:S02]  /*2e9d0*/  LEA.HI.X.SX32 R5, R36, R0, 0x1, P6 ;  /* 0x0000000024057211 */ /* 0x000fe400030f0eff */
[----:B------:R-:W4:Y:S01]  /*2e9e0*/  LDL.LU R38, [R1+0xe54] ;  /* 0x000e540001267983 */ /* 0x000f220000300800 */
[C---:B------:R-:W-:Y:S01]  /*2e9f0*/  IMAD R36, R130.reuse, 0x2, R7 ;  /* 0x0000000282247824 */ /* 0x040fe200078e0207 */
[C---:B------:R-:W-:Y:S02]  /*2ea00*/  LEA R6, P6, R7.reuse, R2, 0x1 ;  /* 0x0000000207067211 */ /* 0x040fe400078c08ff */
[----:B------:R0:W-:Y:S02]  /*2ea10*/  @P5 STG.E.U16 desc[UR40][R4.64], R30 ;  /* 0x0000001e04005986 */ /* 0x0001e4000c101528 */
[----:B------:R-:W-:Y:S01]  /*2ea20*/  LEA.HI.X.SX32 R7, R7, R0, 0x1, P6 ;  /* 0x0000000007077211 */ /* 0x000fe200030f0eff */
[----:B------:R-:W-:Y:S01]  /*2ea30*/  IMAD R37, R130, 0x2, R36 ;  /* 0x0000000282257824 */ /* 0x000fe200078e0224 */
[----:B0-----:R-:W-:-:S04]  /*2ea40*/  LEA R4, P6, R36, R2, 0x1 ;  /* 0x0000000224047211 */ /* 0x001fc800078c08ff */
[----:B------:R-:W-:Y:S02]  /*2ea50*/  LEA.HI.X.SX32 R5, R36, R0, 0x1, P6 ;  /* 0x0000000024057211 */ /* 0x000fe400030f0eff */
[----:B--2---:R-:W-:Y:S01]  /*2ea60*/  ISETP.LT.AND P4, PT, R53, UR4, !P0 ;  /* 0x0000000435007c0c */ /* 0x004fe2000c781270 */
[----:B------:R-:W-:Y:S02]  /*2ea70*/  ULDC UR4, c[0x0][0x22c] ;  /* 0x00008b0000047ab9 */ /* 0x000fe40000000800 */
[----:B---3--:R-:W-:Y:S01]  /*2ea80*/  ISETP.LT.AND P3, PT, R52, UR4, !P0 ;  /* 0x0000000434007c0c */ /* 0x008fe2000c761270 */
[----:B------:R-:W-:Y:S02]  /*2ea90*/  ULDC UR4, c[0x0][0x22c] ;  /* 0x00008b0000047ab9 */ /* 0x000fe40000000800 */
[----:B----4-:R-:W-:Y:S01]  /*2eaa0*/  ISETP.LT.AND P2, PT, R47, UR4, !P0 ;  /* 0x000000042f007c0c */ /* 0x010fe2000c741270 */
[----:B------:R-:W-:Y:S02]  /*2eab0*/  ULDC UR4, c[0x0][0x22c] ;  /* 0x00008b0000047ab9 */ /* 0x000fe40000000800 */
[----:B------:R-:W-:-:S04]  /*2eac0*/  ISETP.LT.AND P5, PT, R46, UR4, !P0 ;  /* 0x000000042e007c0c */ /* 0x000fc8000c7a1270 */
[----:B------:R0:W-:Y:S01]  /*2ead0*/  @P4 STG.E.U16 desc[UR40][R6.64], R31 ;  /* 0x0000001f06004986 */ /* 0x0001e2000c101528 */
[----:B------:R-:W-:Y:S01]  /*2eae0*/  PRMT R28, R28, 0x7632, R28 ;  /* 0x000076321c1c7816 */ /* 0x000fe2000000001c */
[----:B------:R-:W-:Y:S01]  /*2eaf0*/  IMAD R39, R130, 0x2, R37 ;  /* 0x0000000282277824 */ /* 0x000fe200078e0225 */
[----:B------:R-:W-:Y:S01]  /*2eb00*/  ULDC UR4, c[0x0][0x22c] ;  /* 0x00008b0000047ab9 */ /* 0x000fe20000000800 */
[----:B------:R-:W2:Y:S04]  /*2eb10*/  LDL.LU R46, [R1+0xe5c] ;  /* 0x000e5c00012e7983 */ /* 0x000ea80000300800 */
[----:B------:R-:W3:Y:S01]  /*2eb20*/  LDL.LU R36, [R1+0xe60] ;  /* 0x000e600001247983 */ /* 0x000ee20000300800 */
[----:B0-----:R-:W-:-:S03]  /*2eb30*/  LEA R6, P6, R37, R2, 0x1 ;  /* 0x0000000225067211 */ /* 0x001fc600078c08ff */
[----:B------:R0:W-:Y:S01]  /*2eb40*/  @P3 STG.E.U16 desc[UR40][R4.64], R28 ;  /* 0x0000001c04003986 */ /* 0x0001e2000c101528 */
[----:B------:R-:W-:Y:S02]  /*2eb50*/  LEA.HI.X.SX32 R7, R37, R0, 0x1, P6 ;  /* 0x0000000025077211 */ /* 0x000fe400030f0eff */
[----:B------:R-:W-:Y:S02]  /*2eb60*/  PRMT R30, R30, 0x7632, R30 ;  /* 0x000076321e1e7816 */ /* 0x000fe4000000001e */
[----:B0-----:R-:W-:Y:S02]  /*2eb70*/  PRMT R5, R29, 0x7632, R5 ;  /* 0x000076321d057816 */ /* 0x001fe40000000005 */
[----:B------:R-:W-:-:S03]  /*2eb80*/  LEA R4, P6, R39, R2, 0x1 ;  /* 0x0000000227047211 */ /* 0x000fc600078c08ff */
[----:B------:R0:W-:Y:S01]  /*2eb90*/  @P2 STG.E.U16 desc[UR40][R6.64], R5 ;  /* 0x0000000506002986 */ /* 0x0001e2000c101528 */
[----:B------:R-:W-:Y:S02]  /*2eba0*/  PRMT R28, R31, 0x7632, R28 ;  /* 0x000076321f1c7816 */ /* 0x000fe4000000001c */
[----:B0-----:R-:W-:Y:S01]  /*2ebb0*/  LEA.HI.X.SX32 R5, R39, R0, 0x1, P6 ;  /* 0x0000000027057211 */ /* 0x001fe200030f0eff */
[----:B------:R-:W-:Y:S01]  /*2ebc0*/  IMAD R39, R130, 0x2, R39 ;  /* 0x0000000282277824 */ /* 0x000fe200078e0227 */
[----:B------:R-:W-:Y:S01]  /*2ebd0*/  ISETP.LT.AND P4, PT, R45, UR4, !P0 ;  /* 0x000000042d007c0c */ /* 0x000fe2000c781270 */
[----:B------:R-:W-:Y:S01]  /*2ebe0*/  ULDC UR4, c[0x0][0x22c] ;  /* 0x00008b0000047ab9 */ /* 0x000fe20000000800 */
[----:B------:R-:W4:Y:S01]  /*2ebf0*/  LDL.LU R45, [R1+0xe68] ;  /* 0x000e6800012d7983 */ /* 0x000f220000300800 */
[----:B------:R-:W-:Y:S01]  /*2ec00*/  ISETP.LT.AND P3, PT, R44, UR4, !P0 ;  /* 0x000000042c007c0c */ /* 0x000fe2000c761270 */
[----:B------:R-:W-:Y:S02]  /*2ec10*/  ULDC UR4, c[0x0][0x22c] ;  /* 0x00008b0000047ab9 */ /* 0x000fe40000000800 */
[----:B------:R0:W-:Y:S04]  /*2ec20*/  @P5 STG.E.U16 desc[UR40][R4.64], R30 ;  /* 0x0000001e04005986 */ /* 0x0001e8000c101528 */
[----:B------:R-:W4:Y:S01]  /*2ec30*/  LDL.LU R44, [R1+0xe64] ;  /* 0x000e6400012c7983 */ /* 0x000f220000300800 */
[----:B------:R-:W-:Y:S01]  /*2ec40*/  ISETP.LT.AND P2, PT, R38, UR4, !P0 ;  /* 0x0000000426007c0c */ /* 0x000fe2000c741270 */
[----:B------:R-:W-:-:S02]  /*2ec50*/  ULDC UR4, c[0x0][0x22c] ;  /* 0x00008b0000047ab9 */ /* 0x000fc40000000800 */
[----:B------:R-:W4:Y:S01]  /*2ec60*/  LDL.LU R38, [R1+0xe6c] ;  /* 0x000e6c0001267983 */ /* 0x000f220000300800 */
[----:B0-----:R-:W-:-:S03]  /*2ec70*/  LEA R4, P6, R39, R2, 0x1 ;  /* 0x0000000227047211 */ /* 0x001fc600078c08ff */
[----:B------:R-:W4:Y:S01]  /*2ec80*/  LDL.LU R37, [R1+0xe70] ;  /* 0x000e700001257983 */ /* 0x000f220000300800 */
[----:B------:R-:W-:-:S05]  /*2ec90*/  LEA.HI.X.SX32 R5, R39, R0, 0x1, P6 ;  /* 0x0000000027057211 */ /* 0x000fca00030f0eff */
[----:B------:R0:W-:Y:S01]  /*2eca0*/  @P4 STG.E.U16 desc[UR40][R4.64], R28 ;  /* 0x0000001c04004986 */ /* 0x0001e2000c101528 */
[----:B--2---:R-:W-:Y:S01]  /*2ecb0*/  ISETP.LT.AND P5, PT, R46, UR4, !P0 ;  /* 0x000000042e007c0c */ /* 0x004fe2000c7a1270 */
[----:B------:R-:W-:Y:S02]  /*2ecc0*/  ULDC UR4, c[0x0][0x22c] ;  /* 0x00008b0000047ab9 */ /* 0x000fe40000000800 */
[----:B---3--:R-:W-:Y:S01]  /*2ecd0*/  ISETP.LT.AND P4, PT, R36, UR4, !P0 ;  /* 0x0000000424007c0c */ /* 0x008fe2000c781270 */
[----:B------:R-:W-:Y:S01]  /*2ece0*/  IMAD R29, R130, 0x2, R39 ;  /* 0x00000002821d7824 */ /* 0x000fe200078e0227 */
[----:B------:R-:W2:Y:S01]  /*2ecf0*/  LDL.LU R36, [R1+0xe7c] ;  /* 0x000e7c0001247983 */ /* 0x000ea20000300800 */
[----:B------:R-:W-:-:S03]  /*2ed00*/  ULDC UR4, c[0x0][0x22c] ;  /* 0x00008b0000047ab9 */ /* 0x000fc60000000800 */
[----:B------:R-:W3:Y:S01]  /*2ed10*/  LDL.LU R30, [R1+0xe80] ;  /* 0x000e8000011e7983 */ /* 0x000ee20000300800 */
[C---:B------:R-:W-:Y:S01]  /*2ed20*/  LEA R6, P6, R29.reuse, R2, 0x1 ;  /* 0x000000021d067211 */ /* 0x040fe200078c08ff */
[C---:B------:R-:W-:Y:S02]  /*2ed30*/  IMAD R31, R130.reuse, 0x2, R29 ;  /* 0x00000002821f7824 */ /* 0x040fe400078e021d */
[----:B------:R-:W3:Y:S01]  /*2ed40*/  LDL.LU R39, [R1+0xe84] ;  /* 0x000e840001277983 */ /* 0x000ee20000300800 */
[----:B------:R-:W-:Y:S01]  /*2ed50*/  LEA.HI.X.SX32 R7, R29, R0, 0x1, P6 ;  /* 0x000000001d077211 */ /* 0x000fe200030f0eff */
[----:B------:R-:W-:Y:S01]  /*2ed60*/  IMAD R29, R130, 0x2, R31 ;  /* 0x00000002821d7824 */ /* 0x000fe200078e021f */
[----:B0-----:R-:W-:-:S03]  /*2ed70*/  LEA R4, P6, R31, R2, 0x1 ;  /* 0x000000021f047211 */ /* 0x001fc600078c08ff */
[----:B------:R0:W-:Y:S01]  /*2ed80*/  @P3 STG.E.U16 desc[UR40][R6.64], R20 ;  /* 0x0000001406003986 */ /* 0x0001e2000c101528 */
[----:B------:R-:W-:Y:S01]  /*2ed90*/  LEA.HI.X.SX32 R5, R31, R0, 0x1, P6 ;  /* 0x000000001f057211 */ /* 0x000fe200030f0eff */
[----:B------:R-:W-:-:S04]  /*2eda0*/  IMAD R31, R130, 0x2, R29 ;  /* 0x00000002821f7824 */ /* 0x000fc800078e021d */
[----:B------:R1:W-:Y:S01]  /*2edb0*/  @P2 STG.E.U16 desc[UR40][R4.64], R21 ;  /* 0x0000001504002986 */ /* 0x0003e2000c101528 */
[----:B0-----:R-:W-:-:S04]  /*2edc0*/  LEA R6, P6, R29, R2, 0x1 ;  /* 0x000000021d067211 */ /* 0x001fc800078c08ff */
[----:B------:R-:W-:Y:S01]  /*2edd0*/  LEA.HI.X.SX32 R7, R29, R0, 0x1, P6 ;  /* 0x000000001d077211 */ /* 0x000fe200030f0eff */
[----:B------:R-:W-:Y:S01]  /*2ede0*/  IMAD R29, R130, 0x2, R31 ;  /* 0x00000002821d7824 */ /* 0x000fe200078e021f */
[----:B-1----:R-:W-:-:S03]  /*2edf0*/  LEA R4, P6, R31, R2, 0x1 ;  /* 0x000000021f047211 */ /* 0x002fc600078c08ff */
[----:B------:R0:W-:Y:S01]  /*2ee00*/  @P5 STG.E.U16 desc[UR40][R6.64], R22 ;  /* 0x0000001606005986 */ /* 0x0001e2000c101528 */
[----:B----4-:R-:W-:Y:S01]  /*2ee10*/  ISETP.LT.AND P3, PT, R45, UR4, !P0 ;  /* 0x000000042d007c0c */ /* 0x010fe2000c761270 */
[----:B------:R-:W-:Y:S01]  /*2ee20*/  ULDC UR4, c[0x0][0x22c] ;  /* 0x00008b0000047ab9 */ /* 0x000fe20000000800 */
[----:B------:R-:W-:Y:S01]  /*2ee30*/  LEA.HI.X.SX32 R5, R31, R0, 0x1, P6 ;  /* 0x000000001f057211 */ /* 0x000fe200030f0eff */
[----:B------:R-:W-:Y:S01]  /*2ee40*/  IMAD R31, R130, 0x2, R29 ;  /* 0x00000002821f7824 */ /* 0x000fe200078e021d */
[----:B------:R-:W-:Y:S01]  /*2ee50*/  ISETP.LT.AND P2, PT, R44, UR4, !P0 ;  /* 0x000000042c007c0c */ /* 0x000fe2000c741270 */
[----:B------:R-:W-:Y:S01]  /*2ee60*/  ULDC UR4, c[0x0][0x22c] ;  /* 0x00008b0000047ab9 */ /* 0x000fe20000000800 */
[C---:B0-----:R-:W-:Y:S01]  /*2ee70*/  LEA R6, P6, R29.reuse, R2, 0x1 ;  /* 0x000000021d067211 */ /* 0x041fe200078c08ff */
[----:B------:R0:W-:Y:S01]  /*2ee80*/  @P4 STG.E.U16 desc[UR40][R4.64], R23 ;  /* 0x0000001704004986 */ /* 0x0001e2000c101528 */
[----:B------:R-:W-:Y:S01]  /*2ee90*/  ISETP.LT.AND P5, PT, R38, UR4, !P0 ;  /* 0x0000000426007c0c */ /* 0x000fe2000c7a1270 */
[----:B------:R-:W-:Y:S01]  /*2eea0*/  ULDC UR4, c[0x0][0x22c] ;  /* 0x00008b0000047ab9 */ /* 0x000fe20000000800 */
[----:B------:R-:W-:Y:S01]  /*2eeb0*/  LEA.HI.X.SX32 R7, R29, R0, 0x1, P6 ;  /* 0x000000001d077211 */ /* 0x000fe200030f0eff */
[----:B------:R-:W4:Y:S01]  /*2eec0*/  LDL.LU R38, [R1+0xe8c] ;  /* 0x000e8c0001267983 */ /* 0x000f220000300800 */
[----:B------:R-:W-:-:S02]  /*2eed0*/  PRMT R20, R20, 0x7632, R20 ;  /* 0x0000763214147816 */ /* 0x000fc40000000014 */
[----:B------:R-:W-:Y:S01]  /*2eee0*/  ISETP.LT.AND P4, PT, R37, UR4, !P0 ;  /* 0x0000000425007c0c */ /* 0x000fe2000c781270 */
[----:B------:R-:W-:Y:S01]  /*2eef0*/  ULDC UR4, c[0x0][0x22c] ;  /* 0x00008b0000047ab9 */ /* 0x000fe20000000800 */
[----:B------:R-:W-:Y:S01]  /*2ef00*/  PRMT R22, R21, 0x7632, R22 ;  /* 0x0000763215167816 */ /* 0x000fe20000000016 */
[----:B------:R-:W4:Y:S01]  /*2ef10*/  LDL.LU R37, [R1+0xe88] ;  /* 0x000e880001257983 */ /* 0x000f220000300800 */
[----:B0-----:R-:W-:-:S03]  /*2ef20*/  LEA R4, P6, R31, R2, 0x1 ;  /* 0x000000021f047211 */ /* 0x001fc600078c08ff */
[----:B------:R0:W-:Y:S01]  /*2ef30*/  @P3 STG.E.U16 desc[UR40][R6.64], R20 ;  /* 0x0000001406003986 */ /* 0x0001e2000c101528 */
[----:B------:R-:W-:-:S05]  /*2ef40*/  LEA.HI.X.SX32 R5, R31, R0, 0x1, P6 ;  /* 0x000000001f057211 */ /* 0x000fca00030f0eff */
[----:B------:R1:W-:Y:S01]  /*2ef50*/  @P2 STG.E.U16 desc[UR40][R4.64], R22 ;  /* 0x0000001604002986 */ /* 0x0003e2000c101528 */
[----:B--2---:R-:W-:Y:S01]  /*2ef60*/  ISETP.LT.AND P3, PT, R36, UR4, !P0 ;  /* 0x0000000424007c0c */ /* 0x004fe2000c761270 */
[----:B------:R-:W-:Y:S02]  /*2ef70*/  ULDC UR4, c[0x0][0x22c] ;  /* 0x00008b0000047ab9 */ /* 0x000fe40000000800 */
[----:B------:R-:W2:Y:S01]  /*2ef80*/  LDL.LU R36, [R1+0xe90] ;  /* 0x000e900001247983 */ /* 0x000ea20000300800 */
[----:B---3--:R-:W-:Y:S01]  /*2ef90*/  ISETP.LT.AND P2, PT, R30, UR4, !P0 ;  /* 0x000000041e007c0c */ /* 0x008fe2000c741270 */
[----:B------:R-:W-:Y:S02]  /*2efa0*/  IMAD R31, R130, 0x2, R31 ;  /* 0x00000002821f7824 */ /* 0x000fe400078e021f */
[----:B------:R-:W3:Y:S01]  /*2efb0*/  LDL.LU R30, [R1+0xe94] ;  /* 0x000e9400011e7983 */ /* 0x000ee20000300800 */
[----:B------:R-:W-:Y:S01]  /*2efc0*/  PRMT R28, R22, 0x7632, R28 ;  /* 0x00007632161c7816 */ /* 0x000fe2000000001c */
[----:B------:R-:W-:-:S02]  /*2efd0*/  ULDC UR4, c[0x0][0x22c] ;  /* 0x00008b0000047ab9 */ /* 0x000fc40000000800 */
[----:B0-----:R-:W3:Y:S01]  /*2efe0*/  LDL.LU R20, [R1+0xe98] ;  /* 0x000e980001147983 */ /* 0x001ee20000300800 */
[----:B-1----:R-:W-:Y:S01]  /*2eff0*/  LEA R4, P6, R31, R2, 0x1 ;  /* 0x000000021f047211 */ /* 0x002fe200078c08ff */
[C---:B------:R-:W-:Y:S01]  /*2f000*/  IMAD R21, R130.reuse, 0x2, R31 ;  /* 0x0000000282157824 */ /* 0x040fe200078e021f */
[----:B------:R-:W-:Y:S02]  /*2f010*/  PRMT R29, R23, 0x7632, R29 ;  /* 0x00007632171d7816 */ /* 0x000fe4000000001d */
[----:B------:R-:W-:Y:S01]  /*2f020*/  LEA.HI.X.SX32 R5, R31, R0, 0x1, P6 ;  /* 0x000000001f057211 */ /* 0x000fe200030f0eff */
[----:B------:R-:W-:Y:S01]  /*2f030*/  IMAD R23, R130, 0x2, R21 ;  /* 0x0000000282177824 */ /* 0x000fe200078e0215 */
[----:B------:R-:W-:-:S03]  /*2f040*/  LEA R6, P6, R21, R2, 0x1 ;  /* 0x0000000215067211 */ /* 0x000fc600078c08ff */
[----:B------:R0:W-:Y:S01]  /*2f050*/  @P5 STG.E.U16 desc[UR40][R4.64], R28 ;  /* 0x0000001c04005986 */ /* 0x0001e2000c101528 */
[----:B------:R-:W-:Y:S01]  /*2f060*/  LEA.HI.X.SX32 R7, R21, R0, 0x1, P6 ;  /* 0x0000000015077211 */ /* 0x000fe200030f0eff */
[----:B------:R-:W-:-:S04]  /*2f070*/  IMAD R21, R130, 0x2, R23 ;  /* 0x0000000282157824 */ /* 0x000fc800078e0217 */
[----:B------:R1:W-:Y:S01]  /*2f080*/  @P4 STG.E.U16 desc[UR40][R6.64], R29 ;  /* 0x0000001d06004986 */ /* 0x0003e2000c101528 */
[----:B0-----:R-:W-:-:S03]  /*2f090*/  LEA R4, P6, R23, R2, 0x1 ;  /* 0x0000000217047211 */ /* 0x001fc600078c08ff */
[----:B------:R-:W3:Y:S01]  /*2f0a0*/  LDL.LU R28, [R1+0xea8] ;  /* 0x000ea800011c7983 */ /* 0x000ee20000300800 */
[----:B------:R-:W-:Y:S01]  /*2f0b0*/  LEA.HI.X.SX32 R5, R23, R0, 0x1, P6 ;  /* 0x0000000017057211 */ /* 0x000fe200030f0eff */
[C---:B------:R-:W-:Y:S01]  /*2f0c0*/  IMAD R23, R130.reuse, 0x2, R21 ;  /* 0x0000000282177824 */ /* 0x040fe200078e0215 */
[----:B-1----:R-:W-:Y:S01]  /*2f0d0*/  LEA R6, P6, R21, R2, 0x1 ;  /* 0x0000000215067211 */ /* 0x002fe200078c08ff */
[----:B------:R-:W3:Y:S01]  /*2f0e0*/  LDL.LU R22, [R1+0xea4] ;  /* 0x000ea40001167983 */ /* 0x000ee20000300800 */
[----:B------:R-:W-:Y:S01]  /*2f0f0*/  ISETP.LT.AND P5, PT, R39, UR4, !P0 ;  /* 0x0000000427007c0c */ /* 0x000fe2000c7a1270 */
[----:B------:R-:W-:Y:S01]  /*2f100*/  ULDC UR4, c[0x0][0x22c] ;  /* 0x00008b0000047ab9 */ /* 0x000fe20000000800 */
[----:B------:R-:W-:Y:S01]  /*2f110*/  LEA.HI.X.SX32 R7, R21, R0, 0x1, P6 ;  /* 0x0000000015077211 */ /* 0x000fe200030f0eff */
[----:B------:R0:W-:Y:S01]  /*2f120*/  @P3 STG.E.U16 desc[UR40][R4.64], R16 ;  /* 0x0000001004003986 */ /* 0x0001e2000c101528 */
[----:B------:R-:W-:-:S03]  /*2f130*/  IMAD R21, R130, 0x2, R23 ;  /* 0x0000000282157824 */ /* 0x000fc600078e0217 */
[----:B------:R1:W-:Y:S01]  /*2f140*/  @P2 STG.E.U16 desc[UR40][R6.64], R17 ;  /* 0x0000001106002986 */ /* 0x0003e2000c101528 */
[----:B----4-:R-:W-:Y:S01]  /*2f150*/  ISETP.LT.AND P4, PT, R38, UR4, !P0 ;  /* 0x0000000426007c0c */ /* 0x010fe2000c781270 */
[----:B------:R-:W-:Y:S01]  /*2f160*/  ULDC UR4, c[0x0][0x22c] ;  /* 0x00008b0000047ab9 */ /* 0x000fe20000000800 */
[----:B0-----:R-:W-:-:S04]  /*2f170*/  LEA R4, P6, R23, R2, 0x1 ;  /* 0x0000000217047211 */ /* 0x001fc800078c08ff */
[----:B------:R-:W-:Y:S02]  /*2f180*/  LEA.HI.X.SX32 R5, R23, R0, 0x1, P6 ;  /* 0x0000000017057211 */ /* 0x000fe400030f0eff */
[----:B-1----:R-:W-:Y:S02]  /*2f190*/  LEA R6, P6, R21, R2, 0x1 ;  /* 0x0000000215067211 */ /* 0x002fe400078c08ff */
[----:B------:R-:W-:Y:S01]  /*2f1a0*/  ISETP.LT.AND P3, PT, R37, UR4, !P0 ;  /* 0x0000000425007c0c */ /* 0x000fe2000c761270 */
[----:B------:R-:W-:Y:S01]  /*2f1b0*/  ULDC UR4, c[0x0][0x22c] ;  /* 0x00008b0000047ab9 */ /* 0x000fe20000000800 */
[----:B------:R-:W-:Y:S01]  /*2f1c0*/  LEA.HI.X.SX32 R7, R21, R0, 0x1, P6 ;  /* 0x0000000015077211 */ /* 0x000fe200030f0eff */
[----:B------:R0:W-:Y:S04]  /*2f1d0*/  @P5 STG.E.U16 desc[UR40][R4.64], R18 ;  /* 0x0000001204005986 */ /* 0x0001e8000c101528 */
[----:B------:R1:W-:Y:S01]  /*2f1e0*/  @P4 STG.E.U16 desc[UR40][R6.64], R19 ;  /* 0x0000001306004986 */ /* 0x0003e2000c101528 */
[----:B--2---:R-:W-:Y:S01]  /*2f1f0*/  ISETP.LT.AND P2, PT, R36, UR4, !P0 ;  /* 0x0000000424007c0c */ /* 0x004fe2000c741270 */
[----:B------:R-:W-:-:S02]  /*2f200*/  ULDC UR4, c[0x0][0x22c] ;  /* 0x00008b0000047ab9 */ /* 0x000fc40000000800 */
[----:B---3--:R-:W-:Y:S01]  /*2f210*/  ISETP.LT.AND P5, PT, R30, UR4, !P0 ;  /* 0x000000041e007c0c */ /* 0x008fe2000c7a1270 */
[----:B------:R-:W-:Y:S01]  /*2f220*/  ULDC UR4, c[0x0][0x22c] ;  /* 0x00008b0000047ab9 */ /* 0x000fe20000000800 */
[----:B------:R-:W2:Y:S01]  /*2f230*/  LDL.LU R30, [R1+0xeac] ;  /* 0x000eac00011e7983 */ /* 0x000ea20000300800 */
[----:B------:R-:W-:Y:S01]  /*2f240*/  ISETP.LT.AND P4, PT, R20, UR4, !P0 ;  /* 0x0000000414007c0c */ /* 0x000fe2000c781270 */
[----:B------:R-:W-:Y:S02]  /*2f250*/  IMAD R23, R130, 0x2, R21 ;  /* 0x0000000282177824 */ /* 0x000fe400078e0215 */
[----:B------:R-:W3:Y:S01]  /*2f260*/  LDL.LU R20, [R1+0xeb0] ;  /* 0x000eb00001147983 */ /* 0x000ee20000300800 */
[----:B------:R-:W-:Y:S01]  /*2f270*/  PRMT R16, R16, 0x7632, R16 ;  /* 0x0000763210107816 */ /* 0x000fe20000000010 */
[----:B------:R-:W-:Y:S01]  /*2f280*/  ULDC UR4, c[0x0][0x22c] ;  /* 0x00008b0000047ab9 */ /* 0x000fe20000000800 */
[C---:B------:R-:W-:Y:S01]  /*2f290*/  IMAD R21, R130.reuse, 0x2, R23 ;  /* 0x0000000282157824 */ /* 0x040fe200078e0217 */
[C---:B0-----:R-:W-:Y:S01]  /*2f2a0*/  LEA R4, P6, R23.reuse, R2, 0x1 ;  /* 0x0000000217047211 */ /* 0x041fe200078c08ff */
[----:B------:R-:W4:Y:S03]  /*2f2b0*/  LDL.LU R29, [R1+0xeb8] ;  /* 0x000eb800011d7983 */ /* 0x000f260000300800 */
[----:B------:R-:W-:Y:S01]  /*2f2c0*/  LEA.HI.X.SX32 R5, R23, R0, 0x1, P6 ;  /* 0x0000000017057211 */ /* 0x000fe200030f0eff */
[----:B------:R-:W-:Y:S01]  /*2f2d0*/  IMAD R23, R130, 0x2, R21 ;  /* 0x0000000282177824 */ /* 0x000fe200078e0215 */
[----:B-1----:R-:W-:-:S03]  /*2f2e0*/  LEA R6, P6, R21, R2, 0x1 ;  /* 0x0000000215067211 */ /* 0x002fc600078c08ff */
[----:B------:R0:W-:Y:S01]  /*2f2f0*/  @P3 STG.E.U16 desc[UR40][R4.64], R16 ;  /* 0x0000001004003986 */ /* 0x0001e2000c101528 */
[----:B------:R-:W-:Y:S02]  /*2f300*/  LEA.HI.X.SX32 R7, R21, R0, 0x1, P6 ;  /* 0x0000000015077211 */ /* 0x000fe400030f0eff */
[----:B------:R-:W-:Y:S02]  /*2f310*/  PRMT R18, R18, 0x7632, R18 ;  /* 0x0000763212127816 */ /* 0x000fe40000000012 */
[----:B0-----:R-:W-:Y:S02]  /*2f320*/  PRMT R5, R17, 0x7632, R5 ;  /* 0x0000763211057816 */ /* 0x001fe40000000005 */
[----:B------:R-:W-:-:S03]  /*2f330*/  LEA R4, P6, R23, R2, 0x1 ;  /* 0x0000000217047211 */ /* 0x000fc600078c08ff */
[----:B------:R0:W-:Y:S01]  /*2f340*/  @P2 STG.E.U16 desc[UR40][R6.64], R5 ;  /* 0x0000000506002986 */ /* 0x0001e2000c101528 */
[----:B------:R-:W-:Y:S01]  /*2f350*/  ISETP.LT.AND P3, PT, R28, UR4, !P0 ;  /* 0x000000041c007c0c */ /* 0x000fe2000c761270 */
[----:B------:R-:W-:Y:S02]  /*2f360*/  ULDC UR4, c[0x0][0x22c] ;  /* 0x00008b0000047ab9 */ /* 0x000fe40000000800 */
[----:B------:R-:W4:Y:S01]  /*2f370*/  LDL.LU R28, [R1+0xeb4] ;  /* 0x000eb400011c7983 */ /* 0x000f220000300800 */
[----:B0-----:R-:W-:Y:S01]  /*2f380*/  LEA.HI.X.SX32 R5, R23, R0, 0x1, P6 ;  /* 0x0000000017057211 */ /* 0x001fe200030f0eff */
[----:B------:R-:W-:-:S04]  /*2f390*/  IMAD R23, R130, 0x2, R23 ;  /* 0x0000000282177824 */ /* 0x000fc800078e0217 */
[----:B------:R0:W-:Y:S01]  /*2f3a0*/  @P5 STG.E.U16 desc[UR40][R4.64], R18 ;  /* 0x0000001204005986 */ /* 0x0001e2000c101528 */
[----:B------:R-:W-:Y:S01]  /*2f3b0*/  ISETP.LT.AND P2, PT, R22, UR4, !P0 ;  /* 0x0000000416007c0c */ /* 0x000fe2000c741270 */
[----:B------:R-:W-:Y:S01]  /*2f3c0*/  ULDC UR4, c[0x0][0x22c] ;  /* 0x00008b0000047ab9 */ /* 0x000fe20000000800 */
[----:B------:R-:W-:Y:S01]  /*2f3d0*/  PRMT R16, R19, 0x7632, R16 ;  /* 0x0000763213107816 */ /* 0x000fe20000000010 */
[----:B------:R-:W4:Y:S04]  /*2f3e0*/  LDL.LU R22, [R1+0xebc] ;  /* 0x000ebc0001167983 */ /* 0x000f280000300800 */
[----:B------:R-:W4:Y:S01]  /*2f3f0*/  LDL.LU R21, [R1+0xec0] ;  /* 0x000ec00001157983 */ /* 0x000f220000300800 */
[----:B0-----:R-:W-:-:S04]  /*2f400*/  LEA R4, P6, R23, R2, 0x1 ;  /* 0x0000000217047211 */ /* 0x001fc800078c08ff */
        /* <DEDUP_REMOVED lines=21> */
[C---:B------:R-:W-:Y:S01]  /*2f560*/  IMAD R17, R130.reuse, 0x2, R19 ;  /* 0x0000000282117824 */ /* 0x040fe200078e0213 */
[----:B-1----:R-:W-:Y:S02]  /*2f570*/  LEA R4, P6, R19, R2, 0x1 ;  /* 0x0000000213047211 */ /* 0x002fe400078c08ff */
[----:B----4-:R-:W-:Y:S01]  /*2f580*/  ISETP.LT.AND P3, PT, R29, UR4, !P0 ;  /* 0x000000041d007c0c */ /* 0x010fe2000c761270 */
[----:B------:R-:W-:Y:S01]  /*2f590*/  ULDC UR4, c[0x0][0x22c] ;  /* 0x00008b0000047ab9 */ /* 0x000fe20000000800 */
[----:B------:R0:W-:Y:S01]  /*2f5a0*/  @P5 STG.E.U16 desc[UR40][R6.64], R14 ;  /* 0x0000000e06005986 */ /* 0x0001e2000c101528 */
[----:B------:R-:W-:Y:S01]  /*2f5b0*/  LEA.HI.X.SX32 R5, R19, R0, 0x1, P6 ;  /* 0x0000000013057211 */ /* 0x000fe200030f0eff */
[----:B------:R-:W-:Y:S01]  /*2f5c0*/  IMAD R19, R130, 0x2, R17 ;  /* 0x0000000282137824 */ /* 0x000fe200078e0211 */
[----:B------:R-:W-:Y:S01]  /*2f5d0*/  ISETP.LT.AND P2, PT, R28, UR4, !P0 ;  /* 0x000000041c007c0c */ /* 0x000fe2000c741270 */
[----:B------:R-:W-:-:S02]  /*2f5e0*/  ULDC UR4, c[0x0][0x22c] ;  /* 0x00008b0000047ab9 */ /* 0x000fc40000000800 */
[----:B------:R1:W-:Y:S01]  /*2f5f0*/  @P4 STG.E.U16 desc[UR40][R4.64], R15 ;  /* 0x0000000f04004986 */ /* 0x0003e2000c101528 */
[C---:B0-----:R-:W-:Y:S02]  /*2f600*/  LEA R6, P6, R17.reuse, R2, 0x1 ;  /* 0x0000000211067211 */ /* 0x041fe400078c08ff */
[----:B------:R-:W-:Y:S01]  /*2f610*/  ISETP.LT.AND P5, PT, R22, UR4, !P0 ;  /* 0x0000000416007c0c */ /* 0x000fe2000c7a1270 */
[----:B------:R-:W-:Y:S01]  /*2f620*/  ULDC UR4, c[0x0][0x22c] ;  /* 0x00008b0000047ab9 */ /* 0x000fe20000000800 */
[----:B------:R-:W-:Y:S01]  /*2f630*/  LEA.HI.X.SX32 R7, R17, R0, 0x1, P6 ;  /* 0x0000000011077211 */ /* 0x000fe200030f0eff */
[----:B------:R-:W4:Y:S01]  /*2f640*/  LDL.LU R22, [R1+0xedc] ;  /* 0x000edc0001167983 */ /* 0x000f220000300800 */
[----:B-1----:R-:W-:Y:S02]  /*2f650*/  LEA R4, P6, R19, R2, 0x1 ;  /* 0x0000000213047211 */ /* 0x002fe400078c08ff */
[----:B------:R-:W-:Y:S02]  /*2f660*/  PRMT R12, R12, 0x7632, R12 ;  /* 0x000076320c0c7816 */ /* 0x000fe4000000000c */
[----:B------:R-:W-:Y:S01]  /*2f670*/  ISETP.LT.AND P4, PT, R21, UR4, !P0 ;  /* 0x0000000415007c0c */ /* 0x000fe2000c781270 */
[----:B------:R-:W-:Y:S01]  /*2f680*/  ULDC UR4, c[0x0][0x22c] ;  /* 0x00008b0000047ab9 */ /* 0x000fe20000000800 */
[----:B------:R-:W-:Y:S01]  /*2f690*/  PRMT R14, R13, 0x7632, R14 ;  /* 0x000076320d0e7816 */ /* 0x000fe2000000000e */
[----:B------:R-:W4:Y:S01]  /*2f6a0*/  LDL.LU R21, [R1+0xed8] ;  /* 0x000ed80001157983 */ /* 0x000f220000300800 */
[----:B------:R-:W-:-:S03]  /*2f6b0*/  LEA.HI.X.SX32 R5, R19, R0, 0x1, P6 ;  /* 0x0000000013057211 */ /* 0x000fc600030f0eff */
[----:B------:R0:W-:Y:S04]  /*2f6c0*/  @P3 STG.E.U16 desc[UR40][R6.64], R12 ;  /* 0x0000000c06003986 */ /* 0x0001e8000c101528 */
[----:B------:R1:W-:Y:S01]  /*2f6d0*/  @P2 STG.E.U16 desc[UR40][R4.64], R14 ;  /* 0x0000000e04002986 */ /* 0x0003e2000c101528 */
[----:B--2---:R-:W-:Y:S01]  /*2f6e0*/  ISETP.LT.AND P3, PT, R20, UR4, !P0 ;  /* 0x0000000414007c0c */ /* 0x004fe2000c761270 */
[----:B------:R-:W-:Y:S02]  /*2f6f0*/  ULDC UR4, c[0x0][0x22c] ;  /* 0x00008b0000047ab9 */ /* 0x000fe40000000800 */
[----:B------:R-:W2:Y:S01]  /*2f700*/  LDL.LU R20, [R1+0xee0] ;  /* 0x000ee00001147983 */ /* 0x000ea20000300800 */
[----:B---3--:R-:W-:Y:S01]  /*2f710*/  ISETP.LT.AND P2, PT, R18, UR4, !P0 ;  /* 0x0000000412007c0c */ /* 0x008fe2000c741270 */
[----:B------:R-:W-:-:S02]  /*2f720*/  IMAD R19, R130, 0x2, R19 ;  /* 0x0000000282137824 */ /* 0x000fc400078e0213 */
[----:B------:R-:W3:Y:S01]  /*2f730*/  LDL.LU R18, [R1+0xee4] ;  /* 0x000ee40001127983 */ /* 0x000ee20000300800 */
[----:B------:R-:W-:Y:S01]  /*2f740*/  PRMT R16, R14, 0x7632, R16 ;  /* 0x000076320e107816 */ /* 0x000fe20000000010 */
[----:B------:R-:W-:Y:S02]  /*2f750*/  ULDC UR4, c[0x0][0x22c] ;  /* 0x00008b0000047ab9 */ /* 0x000fe40000000800 */
        /* <DEDUP_REMOVED lines=9> */
[----:B------:R-:W-:Y:S01]  /*2f7f0*/  IMAD R13, R130, 0x2, R15 ;  /* 0x00000002820d7824 */ /* 0x000fe200078e020f */
[----:B------:R-:W-:Y:S01]  /*2f800*/  ISETP.LT.AND P5, PT, R23, UR4, !P0 ;  /* 0x0000000417007c0c */ /* 0x000fe2000c7a1270 */
[----:B------:R-:W-:Y:S02]  /*2f810*/  ULDC UR4, c[0x0][0x22c] ;  /* 0x00008b0000047ab9 */ /* 0x000fe40000000800 */
[----:B------:R1:W-:Y:S01]  /*2f820*/  @P4 STG.E.U16 desc[UR40][R6.64], R17 ;  /* 0x0000001106004986 */ /* 0x0003e2000c101528 */
[----:B0-----:R-:W-:-:S03]  /*2f830*/  LEA R4, P6, R15, R2, 0x1 ;  /* 0x000000020f047211 */ /* 0x001fc600078c08ff */
[----:B------:R-:W3:Y:S01]  /*2f840*/  LDL.LU R16, [R1+0xef8] ;  /* 0x000ef80001107983 */ /* 0x000ee20000300800 */
[----:B------:R-:W-:Y:S01]  /*2f850*/  LEA.HI.X.SX32 R5, R15, R0, 0x1, P6 ;  /* 0x000000000f057211 */ /* 0x000fe200030f0eff */
[C---:B------:R-:W-:Y:S01]  /*2f860*/  IMAD R15, R130.reuse, 0x2, R13 ;  /* 0x00000002820f7824 */ /* 0x040fe200078e020d */
[C---:B-1----:R-:W-:Y:S01]  /*2f870*/  LEA R6, P6, R13.reuse, R2, 0x1 ;  /* 0x000000020d067211 */ /* 0x042fe200078c08ff */
[----:B------:R-:W3:Y:S03]  /*2f880*/  LDL.LU R14, [R1+0xef4] ;  /* 0x000ef400010e7983 */ /* 0x000ee60000300800 */
        /* <DEDUP_REMOVED lines=8> */
[----:B------:R-:W-:Y:S01]  /*2f910*/  ISETP.LT.AND P3, PT, R21, UR4, !P0 ;  /* 0x0000000415007c0c */ /* 0x000fe2000c761270 */
[----:B------:R-:W-:Y:S01]  /*2f920*/  ULDC UR4, c[0x0][0x22c] ;  /* 0x00008b0000047ab9 */ /* 0x000fe20000000800 */
[C---:B-1----:R-:W-:Y:S01]  /*2f930*/  LEA R6, P6, R13.reuse, R2, 0x1 ;  /* 0x000000020d067211 */ /* 0x042fe200078c08ff */
[----:B------:R0:W-:Y:S03]  /*2f940*/  @P5 STG.E.U16 desc[UR40][R4.64], R10 ;  /* 0x0000000a04005986 */ /* 0x0001e6000c101528 */
[----:B------:R-:W-:-:S05]  /*2f950*/  LEA.HI.X.SX32 R7, R13, R0, 0x1, P6 ;  /* 0x000000000d077211 */ /* 0x000fca00030f0eff */
[----:B------:R1:W-:Y:S01]  /*2f960*/  @P4 STG.E.U16 desc[UR40][R6.64], R11 ;  /* 0x0000000b06004986 */ /* 0x0003e2000c101528 */
[----:B--2---:R-:W-:Y:S01]  /*2f970*/  ISETP.LT.AND P2, PT, R20, UR4, !P0 ;  /* 0x0000000414007c0c */ /* 0x004fe2000c741270 */
[----:B------:R-:W-:Y:S02]  /*2f980*/  ULDC UR4, c[0x0][0x22c] ;  /* 0x00008b0000047ab9 */ /* 0x000fe40000000800 */
[----:B---3--:R-:W-:Y:S01]  /*2f990*/  ISETP.LT.AND P5, PT, R18, UR4, !P0 ;  /* 0x0000000412007c0c */ /* 0x008fe2000c7a1270 */
[----:B------:R-:W-:Y:S01]  /*2f9a0*/  ULDC UR4, c[0x0][0x22c] ;  /* 0x00008b0000047ab9 */ /* 0x000fe20000000800 */
[----:B------:R-:W2:Y:S01]  /*2f9b0*/  LDL.LU R18, [R1+0xefc] ;  /* 0x000efc0001127983 */ /* 0x000ea20000300800 */
[----:B------:R-:W-:Y:S01]  /*2f9c0*/  ISETP.LT.AND P4, PT, R12, UR4, !P0 ;  /* 0x000000040c007c0c */ /* 0x000fe2000c781270 */
[----:B------:R-:W-:Y:S02]  /*2f9d0*/  IMAD R15, R130, 0x2, R13 ;  /* 0x00000002820f7824 */ /* 0x000fe400078e020d */
[----:B------:R-:W3:Y:S01]  /*2f9e0*/  LDL.LU R17, [R1+0xf00] ;  /* 0x000f000001117983 */ /* 0x000ee20000300800 */
[----:B------:R-:W-:Y:S01]  /*2f9f0*/  PRMT R8, R8, 0x7632, R8 ;  /* 0x0000763208087816 */ /* 0x000fe20000000008 */
[----:B------:R-:W-:-:S02]  /*2fa00*/  ULDC UR4, c[0x0][0x22c] ;  /* 0x00008b0000047ab9 */ /* 0x000fc40000000800 */
[----:B------:R-:W4:Y:S01]  /*2fa10*/  LDL.LU R12, [R1+0xf08] ;  /* 0x000f0800010c7983 */ /* 0x000f220000300800 */
[----:B0-----:R-:W-:Y:S01]  /*2fa20*/  LEA R4, P6, R15, R2, 0x1 ;  /* 0x000000020f047211 */ /* 0x001fe200078c08ff */
[----:B------:R-:W-:-:S03]  /*2fa30*/  IMAD R13, R130, 0x2, R15 ;  /* 0x00000002820d7824 */ /* 0x000fc600078e020f */
        /* <DEDUP_REMOVED lines=15> */
[----:B------:R-:W-:Y:S01]  /*2fb30*/  IMAD R9, R130, 0x2, R15 ;  /* 0x0000000282097824 */ /* 0x000fe200078e020f */
[----:B------:R-:W-:Y:S01]  /*2fb40*/  ISETP.LT.AND P2, PT, R14, UR4, !P0 ;  /* 0x000000040e007c0c */ /* 0x000fe2000c741270 */
[----:B------:R-:W-:Y:S01]  /*2fb50*/  ULDC UR4, c[0x0][0x22c] ;  /* 0x00008b0000047ab9 */ /* 0x000fe20000000800 */
[----:B------:R-:W-:Y:S01]  /*2fb60*/  PRMT R8, R11, 0x7632, R8 ;  /* 0x000076320b087816 */ /* 0x000fe20000000008 */
[----:B------:R-:W4:Y:S01]  /*2fb70*/  LDL.LU R14, [R1+0xf0c] ;  /* 0x000f0c00010e7983 */ /* 0x000f220000300800 */
[----:B0-----:R-:W-:-:S03]  /*2fb80*/  LEA R4, P6, R15, R2, 0x1 ;  /* 0x000000020f047211 */ /* 0x001fc600078c08ff */
[----:B------:R-:W4:Y:S01]  /*2fb90*/  LDL.LU R10, [R1+0xf10] ;  /* 0x000f1000010a7983 */ /* 0x000f220000300800 */
[----:B------:R-:W-:-:S03]  /*2fba0*/  LEA.HI.X.SX32 R5, R15, R0, 0x1, P6 ;  /* 0x000000000f057211 */ /* 0x000fc600030f0eff */
[----:B------:R-:W4:Y:S01]  /*2fbb0*/  LDL.LU R13, [R1+0xf1c] ;  /* 0x000f1c00010d7983 */ /* 0x000f220000300800 */
[----:B------:R-:W-:-:S04]  /*2fbc0*/  LEA R6, P6, R9, R2, 0x1 ;  /* 0x0000000209067211 */ /* 0x000fc800078c08ff */
[----:B------:R-:W-:Y:S01]  /*2fbd0*/  LEA.HI.X.SX32 R7, R9, R0, 0x1, P6 ;  /* 0x0000000009077211 */ /* 0x000fe200030f0eff */
[----:B------:R0:W-:Y:S04]  /*2fbe0*/  @P4 STG.E.U16 desc[UR40][R4.64], R8 ;  /* 0x0000000804004986 */ /* 0x0001e8000c101528 */
[----:B------:R1:W-:Y:S01]  /*2fbf0*/  @P3 STG.E.U16 desc[UR40][R6.64], R24 ;  /* 0x0000001806003986 */ /* 0x0003e2000c101528 */
[----:B--2---:R-:W-:Y:S01]  /*2fc00*/  ISETP.LT.AND P5, PT, R18, UR4, !P0 ;  /* 0x0000000412007c0c */ /* 0x004fe2000c7a1270 */
[----:B------:R-:W-:Y:S02]  /*2fc10*/  ULDC UR4, c[0x0][0x22c] ;  /* 0x00008b0000047ab9 */ /* 0x000fe40000000800 */
[----:B---3--:R-:W-:Y:S01]  /*2fc20*/  ISETP.LT.AND P4, PT, R17, UR4, !P0 ;  /* 0x0000000411007c0c */ /* 0x008fe2000c781270 */
[----:B------:R-:W-:-:S02]  /*2fc30*/  ULDC UR4, c[0x0][0x22c] ;  /* 0x00008b0000047ab9 */ /* 0x000fc40000000800 */
[----:B----4-:R-:W-:Y:S01]  /*2fc40*/  ISETP.LT.AND P3, PT, R12, UR4, !P0 ;  /* 0x000000040c007c0c */ /* 0x010fe2000c761270 */
[C---:B------:R-:W-:Y:S01]  /*2fc50*/  IMAD R11, R130.reuse, 0x2, R9 ;  /* 0x00000002820b7824 */ /* 0x040fe200078e0209 */
[----:B------:R-:W2:Y:S01]  /*2fc60*/  LDL.LU R12, [R1+0xf20] ;  /* 0x000f2000010c7983 */ /* 0x000ea20000300800 */
[----:B------:R-:W-:Y:S02]  /*2fc70*/  ULDC UR4, c[0x0][0x22c] ;  /* 0x00008b0000047ab9 */ /* 0x000fe40000000800 */
[C---:B------:R-:W-:Y:S01]  /*2fc80*/  IMAD R9, R130.reuse, 0x2, R11 ;  /* 0x0000000282097824 */ /* 0x040fe200078e020b */
[C---:B0-----:R-:W-:Y:S01]  /*2fc90*/  LEA R4, P6, R11.reuse, R2, 0x1 ;  /* 0x000000020b047211 */ /* 0x041fe200078c08ff */
[----:B------:R-:W3:Y:S03]  /*2fca0*/  LDL.LU R8, [R1+0xf24] ;  /* 0x000f240001087983 */ /* 0x000ee60000300800 */
[----:B------:R-:W-:Y:S01]  /*2fcb0*/  LEA.HI.X.SX32 R5, R11, R0, 0x1, P6 ;  /* 0x000000000b057211 */ /* 0x000fe200030f0eff */
[----:B------:R-:W-:Y:S01]  /*2fcc0*/  IMAD R11, R130, 0x2, R9 ;  /* 0x00000002820b7824 */ /* 0x000fe200078e0209 */
[----:B-1----:R-:W-:-:S03]  /*2fcd0*/  LEA R6, P6, R9, R2, 0x1 ;  /* 0x0000000209067211 */ /* 0x002fc600078c08ff */
[----:B------:R0:W-:Y:S01]  /*2fce0*/  @P2 STG.E.U16 desc[UR40][R4.64], R25 ;  /* 0x0000001904002986 */ /* 0x0001e2000c101528 */
[----:B------:R-:W-:Y:S01]  /*2fcf0*/  LEA.HI.X.SX32 R7, R9, R0, 0x1, P6 ;  /* 0x0000000009077211 */ /* 0x000fe200030f0eff */
[----:B------:R-:W-:-:S04]  /*2fd00*/  IMAD R9, R130, 0x2, R11 ;  /* 0x0000000282097824 */ /* 0x000fc800078e020b */
[----:B------:R1:W-:Y:S01]  /*2fd10*/  @P5 STG.E.U16 desc[UR40][R6.64], R26 ;  /* 0x0000001a06005986 */ /* 0x0003e2000c101528 */
[----:B0-----:R-:W-:-:S04]  /*2fd20*/  LEA R4, P6, R11, R2, 0x1 ;  /* 0x000000020b047211 */ /* 0x001fc800078c08ff */
[----:B------:R-:W-:Y:S01]  /*2fd30*/  LEA.HI.X.SX32 R5, R11, R0, 0x1, P6 ;  /* 0x000000000b057211 */ /* 0x000fe200030f0eff */
[----:B------:R-:W-:Y:S01]  /*2fd40*/  IMAD R11, R130, 0x2, R9 ;  /* 0x00000002820b7824 */ /* 0x000fe200078e0209 */
[C---:B-1----:R-:W-:Y:S02]  /*2fd50*/  LEA R6, P6, R9.reuse, R2, 0x1 ;  /* 0x0000000209067211 */ /* 0x042fe400078c08ff */
[----:B------:R-:W-:Y:S01]  /*2fd60*/  ISETP.LT.AND P2, PT, R16, UR4, !P0 ;  /* 0x0000000410007c0c */ /* 0x000fe2000c741270 */
[----:B------:R-:W-:Y:S01]  /*2fd70*/  ULDC UR4, c[0x0][0x22c] ;  /* 0x00008b0000047ab9 */ /* 0x000fe20000000800 */
[----:B------:R0:W-:Y:S01]  /*2fd80*/  @P4 STG.E.U16 desc[UR40][R4.64], R27 ;  /* 0x0000001b04004986 */ /* 0x0001e2000c101528 */
[----:B------:R-:W-:Y:S02]  /*2fd90*/  LEA.HI.X.SX32 R7, R9, R0, 0x1, P6 ;  /* 0x0000000009077211 */ /* 0x000fe400030f0eff */
[----:B------:R-:W-:Y:S02]  /*2fda0*/  PRMT R24, R24, 0x7632, R24 ;  /* 0x0000763218187816 */ /* 0x000fe40000000018 */
[----:B------:R-:W-:-:S02]  /*2fdb0*/  PRMT R25, R25, 0x7632, R25 ;  /* 0x0000763219197816 */ /* 0x000fc40000000019 */
[C---:B0-----:R-:W-:Y:S02]  /*2fdc0*/  LEA R4, P6, R11.reuse, R2, 0x1 ;  /* 0x000000020b047211 */ /* 0x041fe400078c08ff */
[----:B------:R-:W-:Y:S01]  /*2fdd0*/  ISETP.LT.AND P5, PT, R14, UR4, !P0 ;  /* 0x000000040e007c0c */ /* 0x000fe2000c7a1270 */
[----:B------:R-:W-:Y:S01]  /*2fde0*/  ULDC UR4, c[0x0][0x22c] ;  /* 0x00008b0000047ab9 */ /* 0x000fe20000000800 */
[----:B------:R-:W-:Y:S01]  /*2fdf0*/  LEA.HI.X.SX32 R5, R11, R0, 0x1, P6 ;  /* 0x000000000b057211 */ /* 0x000fe200030f0eff */
[----:B------:R-:W-:Y:S01]  /*2fe00*/  @P3 STG.E.U16 desc[UR40][R6.64], R24 ;  /* 0x0000001806003986 */ /* 0x000fe2000c101528 */
[----:B------:R-:W-:Y:S01]  /*2fe10*/  ISETP.LT.AND P4, PT, R10, UR4, !P0 ;  /* 0x000000040a007c0c */ /* 0x000fe2000c781270 */
[----:B------:R-:W-:Y:S02]  /*2fe20*/  ULDC UR4, c[0x0][0x22c] ;  /* 0x00008b0000047ab9 */ /* 0x000fe40000000800 */
[----:B------:R-:W4:Y:S01]  /*2fe30*/  LDL.LU R10, [R1+0xf2c] ;  /* 0x000f2c00010a7983 */ /* 0x000f220000300800 */
[----:B------:R-:W-:Y:S01]  /*2fe40*/  ISETP.LT.AND P3, PT, R13, UR4, !P0 ;  /* 0x000000040d007c0c */ /* 0x000fe2000c761270 */
[----:B------:R-:W-:-:S02]  /*2fe50*/  ULDC UR4, c[0x0][0x22c] ;  /* 0x00008b0000047ab9 */ /* 0x000fc40000000800 */
[----:B------:R-:W4:Y:S04]  /*2fe60*/  LDL.LU R14, [R1+0xf28] ;  /* 0x000f2800010e7983 */ /* 0x000f280000300800 */
[----:B------:R0:W-:Y:S01]  /*2fe70*/  @P2 STG.E.U16 desc[UR40][R4.64], R25 ;  /* 0x0000001904002986 */ /* 0x0001e2000c101528 */
[----:B--2---:R-:W-:Y:S01]  /*2fe80*/  ISETP.LT.AND P2, PT, R12, UR4, !P0 ;  /* 0x000000040c007c0c */ /* 0x004fe2000c741270 */
[----:B------:R-:W-:Y:S02]  /*2fe90*/  IMAD R11, R130, 0x2, R11 ;  /* 0x00000002820b7824 */ /* 0x000fe400078e020b */
[----:B------:R-:W2:Y:S01]  /*2fea0*/  LDL.LU R12, [R1+0xf30] ;  /* 0x000f3000010c7983 */ /* 0x000ea20000300800 */
[----:B------:R-:W-:Y:S01]  /*2feb0*/  PRMT R26, R26, 0x7632, R26 ;  /* 0x000076321a1a7816 */ /* 0x000fe2000000001a */
[----:B------:R-:W-:-:S02]  /*2fec0*/  ULDC UR4, c[0x0][0x22c] ;  /* 0x00008b0000047ab9 */ /* 0x000fc40000000800 */
[----:B------:R-:W2:Y:S01]  /*2fed0*/  LDL.LU R13, [R1+0xf34] ;  /* 0x000f3400010d7983 */ /* 0x000ea20000300800 */
[----:B0-----:R-:W-:Y:S01]  /*2fee0*/  LEA R4, P6, R11, R2, 0x1 ;  /* 0x000000020b047211 */ /* 0x001fe200078c08ff */
[----:B------:R-:W-:-:S03]  /*2fef0*/  IMAD R9, R130, 0x2, R11 ;  /* 0x0000000282097824 */ /* 0x000fc600078e020b */
[----:B------:R-:W-:Y:S01]  /*2ff00*/  LEA.HI.X.SX32 R5, R11, R0, 0x1, P6 ;  /* 0x000000000b057211 */ /* 0x000fe200030f0eff */
[C---:B------:R-:W-:Y:S01]  /*2ff10*/  IMAD R11, R130.reuse, 0x2, R9 ;  /* 0x00000002820b7824 */ /* 0x040fe200078e0209 */
[----:B------:R-:W-:Y:S02]  /*2ff20*/  LEA R6, P6, R9, R2, 0x1 ;  /* 0x0000000209067211 */ /* 0x000fe400078c08ff */
[----:B------:R-:W-:Y:S01]  /*2ff30*/  PRMT R27, R27, 0x7632, R27 ;  /* 0x000076321b1b7816 */ /* 0x000fe2000000001b */
[----:B------:R0:W-:Y:S01]  /*2ff40*/  @P5 STG.E.U16 desc[UR40][R4.64], R26 ;  /* 0x0000001a04005986 */ /* 0x0001e2000c101528 */
[----:B------:R-:W-:Y:S01]  /*2ff50*/  LEA.HI.X.SX32 R7, R9, R0, 0x1, P6 ;  /* 0x0000000009077211 */ /* 0x000fe200030f0eff */
[----:B------:R-:W-:Y:S01]  /*2ff60*/  IMAD R9, R130, 0x2, R11 ;  /* 0x0000000282097824 */ /* 0x000fe200078e020b */
[----:B---3--:R-:W-:Y:S01]  /*2ff70*/  ISETP.LT.AND P5, PT, R8, UR4, !P0 ;  /* 0x0000000408007c0c */ /* 0x008fe2000c7a1270 */
[----:B------:R-:W-:Y:S01]  /*2ff80*/  ULDC UR4, c[0x0][0x22c] ;  /* 0x00008b0000047ab9 */ /* 0x000fe20000000800 */
[----:B------:R-:W3:Y:S01]  /*2ff90*/  LDL.LU R8, [R1+0xf38] ;  /* 0x000f380001087983 */ /* 0x000ee20000300800 */
[----:B0-----:R-:W-:-:S03]  /*2ffa0*/  LEA R4, P6, R11, R2, 0x1 ;  /* 0x000000020b047211 */ /* 0x001fc600078c08ff */
[----:B------:R0:W-:Y:S01]  /*2ffb0*/  @P4 STG.E.U16 desc[UR40][R6.64], R27 ;  /* 0x0000001b06004986 */ /* 0x0001e2000c101528 */
[----:B------:R-:W-:Y:S01]  /*2ffc0*/  LEA.HI.X.SX32 R5, R11, R0, 0x1, P6 ;  /* 0x000000000b057211 */ /* 0x000fe200030f0eff */
[----:B------:R-:W-:-:S04]  /*2ffd0*/  IMAD R11, R130, 0x2, R9 ;  /* 0x00000002820b7824 */ /* 0x000fc800078e0209 */
[----:B------:R1:W-:Y:S01]  /*2ffe0*/  @P3 STG.E.U16 desc[UR40][R4.64], R32 ;  /* 0x0000002004003986 */ /* 0x0003e2000c101528 */
[----:B0-----:R-:W-:-:S04]  /*2fff0*/  LEA R6, P6, R9, R2, 0x1 ;  /* 0x0000000209067211 */ /* 0x001fc800078c08ff */
[----:B------:R-:W-:Y:S02]  /*30000*/  LEA.HI.X.SX32 R7, R9, R0, 0x1, P6 ;  /* 0x0000000009077211 */ /* 0x000fe400030f0eff */
[----:B-1----:R-:W-:-:S03]  /*30010*/  LEA R4, P6, R11, R2, 0x1 ;  /* 0x000000020b047211 */ /* 0x002fc600078c08ff */
[----:B------:R0:W-:Y:S01]  /*30020*/  @P2 STG.E.U16 desc[UR40][R6.64], R33 ;  /* 0x0000002106002986 */ /* 0x0001e2000c101528 */
[----:B------:R-:W-:Y:S02]  /*30030*/  LEA.HI.X.SX32 R5, R11, R0, 0x1, P6 ;  /* 0x000000000b057211 */ /* 0x000fe400030f0eff */
[----:B----4-:R-:W-:Y:S01]  /*30040*/  ISETP.LT.AND P4, PT, R10, UR4, !P0 ;  /* 0x000000040a007c0c */ /* 0x010fe2000c781270 */
[----:B------:R-:W-:Y:S01]  /*30050*/  ULDC UR4, c[0x0][0x22c] ;  /* 0x00008b0000047ab9 */ /* 0x000fe20000000800 */
[----:B------:R-:W4:Y:S01]  /*30060*/  LDL.LU R10, [R1+0xf40] ;  /* 0x000f4000010a7983 */ /* 0x000f220000300800 */
[----:B------:R-:W-:Y:S01]  /*30070*/  ISETP.LT.AND P3, PT, R14, UR4, !P0 ;  /* 0x000000040e007c0c */ /* 0x000fe2000c761270 */
[----:B------:R-:W-:Y:S02]  /*30080*/  ULDC UR4, c[0x0][0x22c] ;  /* 0x00008b0000047ab9 */ /* 0x000fe40000000800 */
[----:B------:R1:W-:Y:S01]  /*30090*/  @P5 STG.E.U16 desc[UR40][R4.64], R34 ;  /* 0x0000002204005986 */ /* 0x0003e2000c101528 */
[----:B--2---:R-:W-:Y:S01]  /*300a0*/  ISETP.LT.AND P2, PT, R12, UR4, !P0 ;  /* 0x000000040c007c0c */ /* 0x004fe2000c741270 */
[----:B------:R-:W-:-:S02]  /*300b0*/  ULDC UR4, c[0x0][0x22c] ;  /* 0x00008b0000047ab9 */ /* 0x000fc40000000800 */
[----:B------:R-:W2:Y:S01]  /*300c0*/  LDL.LU R12, [R1+0xf4c] ;  /* 0x000f4c00010c7983 */ /* 0x000ea20000300800 */
[----:B------:R-:W-:Y:S01]  /*300d0*/  ISETP.LT.AND P5, PT, R13, UR4, !P0 ;  /* 0x000000040d007c0c */ /* 0x000fe2000c7a1270 */
[----:B------:R-:W-:Y:S02]  /*300e0*/  IMAD R9, R130, 0x2, R11 ;  /* 0x0000000282097824 */ /* 0x000fe400078e020b */
[----:B------:R-:W2:Y:S01]  /*300f0*/  LDL.LU R15, [R1+0xf54] ;  /* 0x000f5400010f7983 */ /* 0x000ea20000300800 */
[----:B------:R-:W-:Y:S01]  /*30100*/  PRMT R32, R32, 0x7632, R32 ;  /* 0x0000763220207816 */ /* 0x000fe20000000020 */
[----:B------:R-:W-:Y:S02]  /*30110*/  ULDC UR4, c[0x0][0x22c] ;  /* 0x00008b0000047ab9 */ /* 0x000fe40000000800 */
[----:B------:R-:W4:Y:S01]  /*30120*/  LDL.LU R13, [R1+0xf50] ;  /* 0x000f5000010d7983 */ /* 0x000f220000300800 */
[----:B------:R-:W-:Y:S01]  /*30130*/  IMAD R11, R130, 0x2, R9 ;  /* 0x00000002820b7824 */ /* 0x000fe200078e0209 */
[----:B0-----:R-:W-:-:S02]  /*30140*/  LEA R6, P6, R9, R2, 0x1 ;  /* 0x0000000209067211 */ /* 0x001fc400078c08ff */
[----:B------:R-:W-:Y:S01]  /*30150*/  PRMT R33, R33, 0x7632, R33 ;  /* 0x0000763221217816 */ /* 0x000fe20000000021 */
[----:B------:R-:W2:Y:S01]  /*30160*/  LDL.LU R18, [R1+0xf64] ;  /* 0x000f640001127983 */ /* 0x000ea20000300800 */
[----:B------:R-:W-:Y:S01]  /*30170*/  LEA.HI.X.SX32 R7, R9, R0, 0x1, P6 ;  /* 0x0000000009077211 */ /* 0x000fe200030f0eff */
[----:B------:R-:W-:Y:S01]  /*30180*/  IMAD R9, R130, 0x2, R11 ;  /* 0x0000000282097824 */ /* 0x000fe200078e020b */
[C---:B-1----:R-:W-:Y:S01]  /*30190*/  LEA R4, P6, R11.reuse, R2, 0x1 ;  /* 0x000000020b047211 */ /* 0x042fe200078c08ff */
[----:B------:R-:W2:Y:S03]  /*301a0*/  LDL.LU R17, [R1+0xf60] ;  /* 0x000f600001117983 */ /* 0x000ea60000300800 */
[----:B------:R-:W-:Y:S01]  /*301b0*/  LEA.HI.X.SX32 R5, R11, R0, 0x1, P6 ;  /* 0x000000000b057211 */ /* 0x000fe200030f0eff */
[----:B------:R0:W-:Y:S01]  /*301c0*/  @P4 STG.E.U16 desc[UR40][R6.64], R35 ;  /* 0x0000002306004986 */ /* 0x0001e2000c101528 */
[----:B---3--:R-:W-:Y:S01]  /*301d0*/  ISETP.LT.AND P4, PT, R8, UR4, !P0 ;  /* 0x0000000408007c0c */ /* 0x008fe2000c781270 */
[----:B------:R-:W-:Y:S01]  /*301e0*/  ULDC UR4, c[0x0][0x22c] ;  /* 0x00008b0000047ab9 */ /* 0x000fe20000000800 */
[----:B------:R-:W-:Y:S01]  /*301f0*/  PRMT R34, R34, 0x7632, R34 ;  /* 0x0000763222227816 */ /* 0x000fe20000000022 */
[----:B------:R-:W3:Y:S01]  /*30200*/  LDL.LU R14, [R1+0xf5c] ;  /* 0x000f5c00010e7983 */ /* 0x000ee20000300800 */
[----:B------:R-:W1:Y:S01]  /*30210*/  LDC R8, c[0x0][0x248] ;  /* 0x00009200ff087b82 */ /* 0x000e620000000800 */
[----:B0-----:R-:W-:-:S02]  /*30220*/  LEA R6, P6, R9, R2, 0x1 ;  /* 0x0000000209067211 */ /* 0x001fc400078c08ff */
[----:B------:R0:W-:Y:S02]  /*30230*/  @P3 STG.E.U16 desc[UR40][R4.64], R32 ;  /* 0x0000002004003986 */ /* 0x0001e4000c101528 */
[----:B------:R-:W-:Y:S01]  /*30240*/  LEA.HI.X.SX32 R7, R9, R0, 0x1, P6 ;  /* 0x0000000009077211 */ /* 0x000fe200030f0eff */
[C---:B------:R-:W-:Y:S01]  /*30250*/  IMAD R9, R130.reuse, 0x2, R9 ;  /* 0x0000000282097824 */ /* 0x040fe200078e0209 */
[----:B------:R-:W-:Y:S01]  /*30260*/  PRMT R35, R35, 0x7632, R35 ;  /* 0x0000763223237816 */ /* 0x000fe20000000023 */
[----:B------:R-:W3:Y:S02]  /*30270*/  LDL.LU R16, [R1+0xf58] ;  /* 0x000f580001107983 */ /* 0x000ee40000300800 */
[----:B------:R-:W-:Y:S02]  /*30280*/  IMAD R11, R130, 0x2, R9 ;  /* 0x00000002820b7824 */ /* 0x000fe400078e0209 */
[----:B------:R0:W-:Y:S02]  /*30290*/  @P2 STG.E.U16 desc[UR40][R6.64], R33 ;  /* 0x0000002106002986 */ /* 0x0001e4000c101528 */
[----:B0-----:R-:W-:-:S04]  /*302a0*/  LEA R4, P2, R9, R2, 0x1 ;  /* 0x0000000209047211 */ /* 0x001fc800078408ff */
[----:B------:R-:W-:Y:S02]  /*302b0*/  LEA.HI.X.SX32 R5, R9, R0, 0x1, P2 ;  /* 0x0000000009057211 */ /* 0x000fe400010f0eff */
[----:B------:R-:W-:-:S04]  /*302c0*/  LEA R6, P6, R11, R2, 0x1 ;  /* 0x000000020b067211 */ /* 0x000fc800078c08ff */
[----:B------:R-:W-:Y:S01]  /*302d0*/  LEA.HI.X.SX32 R7, R11, R0, 0x1, P6 ;  /* 0x000000000b077211 */ /* 0x000fe200030f0eff */
[----:B------:R-:W-:Y:S01]  /*302e0*/  IMAD R11, R130, 0x2, R11 ;  /* 0x00000002820b7824 */ /* 0x000fe200078e020b */
[----:B------:R0:W-:Y:S04]  /*302f0*/  @P5 STG.E.U16 desc[UR40][R4.64], R34 ;  /* 0x0000002204005986 */ /* 0x0001e8000c101528 */
[----:B------:R2:W-:Y:S01]  /*30300*/  @P4 STG.E.U16 desc[UR40][R6.64], R35 ;  /* 0x0000002306004986 */ /* 0x0005e2000c101528 */
[----:B0-----:R-:W-:-:S04]  /*30310*/  LEA R4, P4, R11, R2, 0x1 ;  /* 0x000000020b047211 */ /* 0x001fc800078808ff */
[----:B------:R-:W-:Y:S02]  /*30320*/  LEA.HI.X.SX32 R5, R11, R0, 0x1, P4 ;  /* 0x000000000b057211 */ /* 0x000fe400020f0eff */
[----:B----4-:R-:W-:Y:S02]  /*30330*/  ISETP.LT.AND P4, PT, R13, UR5, !P0 ;  /* 0x000000050d007c0c */ /* 0x010fe4000c781270 */
[----:B------:R-:W-:Y:S01]  /*30340*/  ISETP.LT.AND P3, PT, R10, UR4, !P0 ;  /* 0x000000040a007c0c */ /* 0x000fe2000c761270 */
[----:B------:R-:W4:Y:S01]  /*30350*/  LDL.LU R13, [R1+0xf74] ;  /* 0x000f7400010d7983 */ /* 0x000f220000300800 */
[----:B------:R-:W0:Y:S01]  /*30360*/  LDC R10, c[0x0][0x248] ;  /* 0x00009200ff0a7b82 */ /* 0x000e220000000800 */
[----:B------:R-:W-:Y:S01]  /*30370*/  ULDC UR4, c[0x0][0x22c] ;  /* 0x00008b0000047ab9 */ /* 0x000fe20000000800 */
[----:B-1----:R-:W-:Y:S01]  /*30380*/  IMAD R9, R8, 0x2, R11 ;  /* 0x0000000208097824 */ /* 0x002fe200078e020b */
[----:B--2---:R-:W-:Y:S01]  /*30390*/  ISETP.LT.AND P2, PT, R12, UR4, !P0 ;  /* 0x000000040c007c0c */ /* 0x004fe2000c741270 */
[----:B------:R-:W-:Y:S01]  /*303a0*/  ULDC UR4, c[0x0][0x22c] ;  /* 0x00008b0000047ab9 */ /* 0x000fe20000000800 */
[----:B------:R-:W-:-:S03]  /*303b0*/  ULDC UR5, c[0x0][0x22c] ;  /* 0x00008b0000057ab9 */ /* 0x000fc60000000800 */
[----:B------:R-:W1:Y:S01]  /*303c0*/  LDC R12, c[0x0][0x248] ;  /* 0x00009200ff0c7b82 */ /* 0x000e620000000800 */
[----:B------:R-:W-:-:S07]  /*303d0*/  LEA R6, P6, R9, R2, 0x1 ;  /* 0x0000000209067211 */ /* 0x000fce00078c08ff */
[----:B------:R-:W2:Y:S01]  /*303e0*/  LDC R8, c[0x0][0x248] ;  /* 0x00009200ff087b82 */ /* 0x000ea20000000800 */
[----:B------:R-:W-:Y:S02]  /*303f0*/  LEA.HI.X.SX32 R7, R9, R0, 0x1, P6 ;  /* 0x0000000009077211 */ /* 0x000fe400030f0eff */
[----:B------:R-:W-:Y:S01]  /*30400*/  ISETP.LT.AND P5, PT, R15, UR4, !P0 ;  /* 0x000000040f007c0c */ /* 0x000fe2000c7a1270 */
[----:B------:R3:W-:Y:S01]  /*30410*/  @P3 STG.E.U16 desc[UR40][R4.64], R40 ;  /* 0x0000002804003986 */ /* 0x0007e2000c101528 */
[----:B------:R-:W-:Y:S01]  /*30420*/  ULDC UR4, c[0x0][0x22c] ;  /* 0x00008b0000047ab9 */ /* 0x000fe20000000800 */
[----:B0-----:R-:W-:Y:S02]  /*30430*/  IMAD R9, R10, 0x2, R9 ;  /* 0x000000020a097824 */ /* 0x001fe400078e0209 */
[----:B------:R-:W4:Y:S01]  /*30440*/  LDL.LU R15, [R1+0xf70] ;  /* 0x000f7000010f7983 */ /* 0x000f220000300800 */
[----:B---3--:R-:W-:Y:S01]  /*30450*/  PRMT R40, R40, 0x7632, R40 ;  /* 0x0000763228287816 */ /* 0x008fe20000000028 */
[----:B-1----:R-:W-:-:S02]  /*30460*/  IMAD R11, R12, 0x2, R9 ;  /* 0x000000020c0b7824 */ /* 0x002fc400078e0209 */
[----:B------:R0:W-:Y:S01]  /*30470*/  @P2 STG.E.U16 desc[UR40][R6.64], R41 ;  /* 0x0000002906002986 */ /* 0x0001e2000c101528 */
[C---:B------:R-:W-:Y:S01]  /*30480*/  LEA R4, P2, R9.reuse, R2, 0x1 ;  /* 0x0000000209047211 */ /* 0x040fe200078408ff */
[----:B------:R-:W1:Y:S02]  /*30490*/  LDC R10, c[0x0][0x248] ;  /* 0x00009200ff0a7b82 */ /* 0x000e640000000800 */
[----:B------:R-:W3:Y:S01]  /*304a0*/  LDL.LU R19, [R1+0xf80] ;  /* 0x000f800001137983 */ /* 0x000ee20000300800 */
[----:B------:R-:W-:Y:S02]  /*304b0*/  LEA.HI.X.SX32 R5, R9, R0, 0x1, P2 ;  /* 0x0000000009057211 */ /* 0x000fe400010f0eff */
[----:B------:R-:W-:Y:S01]  /*304c0*/  ISETP.LT.AND P3, PT, R17, UR5, !P0 ;  /* 0x0000000511007c0c */ /* 0x000fe2000c761270 */
[----:B------:R-:W-:Y:S02]  /*304d0*/  ULDC UR5, c[0x0][0x22c] ;  /* 0x00008b0000057ab9 */ /* 0x000fe40000000800 */
[----:B------:R-:W1:Y:S01]  /*304e0*/  LDC R12, c[0x0][0x248] ;  /* 0x00009200ff0c7b82 */ /* 0x000e620000000800 */
[----:B0-----:R-:W-:-:S02]  /*304f0*/  LEA R6, P6, R11, R2, 0x1 ;  /* 0x000000020b067211 */ /* 0x001fc400078c08ff */
[----:B------:R-:W-:Y:S01]  /*30500*/  ISETP.LT.AND P2, PT, R18, UR4, !P0 ;  /* 0x0000000412007c0c */ /* 0x000fe2000c741270 */
[----:B------:R0:W-:Y:S01]  /*30510*/  @P5 STG.E.U16 desc[UR40][R4.64], R42 ;  /* 0x0000002a04005986 */ /* 0x0001e2000c101528 */
[----:B------:R-:W-:Y:S01]  /*30520*/  LEA.HI.X.SX32 R7, R11, R0, 0x1, P6 ;  /* 0x000000000b077211 */ /* 0x000fe200030f0eff */
[----:B--2---:R-:W-:Y:S01]  /*30530*/  IMAD R11, R8, 0x2, R11 ;  /* 0x00000002080b7824 */ /* 0x004fe200078e020b */
[----:B------:R-:W-:Y:S01]  /*30540*/  ULDC UR4, c[0x0][0x22c] ;  /* 0x00008b0000047ab9 */ /* 0x000fe20000000800 */
[----:B------:R-:W2:Y:S04]  /*30550*/  LDL.LU R18, [R1+0xf7c] ;  /* 0x000f7c0001127983 */ /* 0x000ea80000300800 */
[----:B------:R1:W-:Y:S01]  /*30560*/  @P4 STG.E.U16 desc[UR40][R6.64], R43 ;  /* 0x0000002b06004986 */ /* 0x0003e2000c101528 */
[----:B------:R-:W1:Y:S01]  /*30570*/  LDC R8, c[0x0][0x248] ;  /* 0x00009200ff087b82 */ /* 0x000e620000000800 */
[----:B0-----:R-:W-:-:S02]  /*30580*/  LEA R4, P4, R11, R2, 0x1 ;  /* 0x000000020b047211 */ /* 0x001fc400078808ff */
[----:B------:R-:W-:Y:S01]  /*30590*/  ISETP.LT.AND P5, PT, R14, UR4, !P0 ;  /* 0x000000040e007c0c */ /* 0x000fe2000c7a1270 */
[----:B------:R-:W-:Y:S01]  /*305a0*/  ULDC UR4, c[0x0][0x22c] ;  /* 0x00008b0000047ab9 */ /* 0x000fe20000000800 */
[----:B------:R-:W-:-:S03]  /*305b0*/  LEA.HI.X.SX32 R5, R11, R0, 0x1, P4 ;  /* 0x000000000b057211 */ /* 0x000fc600020f0eff */
[----:B------:R-:W0:Y:S01]  /*305c0*/  LDC R14, c[0x0][0x248] ;  /* 0x00009200ff0e7b82 */ /* 0x000e220000000800 */
[----:B------:R-:W-:Y:S01]  /*305d0*/  ISETP.LT.AND P4, PT, R16, UR4, !P0 ;  /* 0x0000000410007c0c */ /* 0x000fe2000c781270 */
[----:B------:R-:W-:Y:S01]  /*305e0*/  ULDC UR4, c[0x0][0x22c] ;  /* 0x00008b0000047ab9 */ /* 0x000fe20000000800 */
[----:B------:R1:W-:Y:S01]  /*305f0*/  @P2 STG.E.U16 desc[UR40][R4.64], R40 ;  /* 0x0000002804002986 */ /* 0x0003e2000c101528 */
[----:B----4-:R-:W-:Y:S01]  /*30600*/  ISETP.LT.AND P2, PT, R13, UR4, !P0 ;  /* 0x000000040d007c0c */ /* 0x010fe2000c741270 */
[----:B-1----:R-:W-:Y:S02]  /*30610*/  IMAD R9, R10, 0x2, R11 ;  /* 0x000000020a097824 */ /* 0x002fe400078e020b */
[----:B------:R-:W4:Y:S01]  /*30620*/  LDL.LU R13, [R1+0xf78] ;  /* 0x000f7800010d7983 */ /* 0x000f220000300800 */
[----:B------:R-:W1:Y:S01]  /*30630*/  LDC R10, c[0x0][0x248] ;  /* 0x00009200ff0a7b82 */ /* 0x000e620000000800 */
[----:B------:R-:W-:Y:S01]  /*30640*/  PRMT R41, R41, 0x7632, R41 ;  /* 0x0000763229297816 */ /* 0x000fe20000000029 */
[----:B------:R-:W-:Y:S01]  /*30650*/  ULDC UR4, c[0x0][0x22c] ;  /* 0x00008b0000047ab9 */ /* 0x000fe20000000800 */
[----:B------:R-:W4:Y:S01]  /*30660*/  LDL.LU R17, [R1+0xf84] ;  /* 0x000f840001117983 */ /* 0x000f220000300800 */
[----:B------:R-:W-:Y:S01]  /*30670*/  LEA R6, P6, R9, R2, 0x1 ;  /* 0x0000000209067211 */ /* 0x000fe200078c08ff */
[----:B------:R-:W-:-:S02]  /*30680*/  IMAD R11, R12, 0x2, R9 ;  /* 0x000000020c0b7824 */ /* 0x000fc400078e0209 */
[----:B------:R-:W4:Y:S01]  /*30690*/  LDL.LU R16, [R1+0xf88] ;  /* 0x000f880001107983 */ /* 0x000f220000300800 */
[----:B------:R-:W-:Y:S01]  /*306a0*/  LEA.HI.X.SX32 R7, R9, R0, 0x1, P6 ;  /* 0x0000000009077211 */ /* 0x000fe200030f0eff */
[----:B------:R-:W3:Y:S01]  /*306b0*/  LDC R12, c[0x0][0x248] ;  /* 0x00009200ff0c7b82 */ /* 0x000ee20000000800 */
[----:B------:R-:W-:-:S03]  /*306c0*/  IMAD R9, R8, 0x2, R11 ;  /* 0x0000000208097824 */ /* 0x000fc600078e020b */
[----:B------:R1:W-:Y:S01]  /*306d0*/  @P3 STG.E.U16 desc[UR40][R6.64], R41 ;  /* 0x0000002906003986 */ /* 0x0003e2000c101528 */
[C---:B------:R-:W-:Y:S02]  /*306e0*/  LEA R4, P3, R11.reuse, R2, 0x1 ;  /* 0x000000020b047211 */ /* 0x040fe400078608ff */
[----:B------:R-:W-:Y:S01]  /*306f0*/  PRMT R42, R42, 0x7632, R42 ;  /* 0x000076322a2a7816 */ /* 0x000fe2000000002a */
[----:B------:R-:W4:Y:S01]  /*30700*/  LDC R8, c[0x0][0x248] ;  /* 0x00009200ff087b82 */ /* 0x000f220000000800 */
[----:B------:R-:W-:Y:S01]  /*30710*/  LEA.HI.X.SX32 R5, R11, R0, 0x1, P3 ;  /* 0x000000000b057211 */ /* 0x000fe200018f0eff */
[----:B0-----:R-:W-:Y:S01]  /*30720*/  IMAD R11, R14, 0x2, R9 ;  /* 0x000000020e0b7824 */ /* 0x001fe200078e0209 */
[----:B------:R-:W-:-:S03]  /*30730*/  ISETP.LT.AND P6, PT, R15, UR4, !P0 ;  /* 0x000000040f007c0c */ /* 0x000fc6000c7c1270 */
[----:B------:R0:W-:Y:S01]  /*30740*/  @P5 STG.E.U16 desc[UR40][R4.64], R42 ;  /* 0x0000002a04005986 */ /* 0x0001e2000c101528 */
[----:B-1----:R-:W-:Y:S01]  /*30750*/  LEA R6, P3, R9, R2, 0x1 ;  /* 0x0000000209067211 */ /* 0x002fe200078608ff */
[----:B------:R-:W-:Y:S01]  /*30760*/  ULDC UR4, c[0x0][0x22c] ;  /* 0x00008b0000047ab9 */ /* 0x000fe20000000800 */
[----:B------:R-:W-:Y:S01]  /*30770*/  PRMT R43, R43, 0x7632, R43 ;  /* 0x000076322b2b7816 */ /* 0x000fe2000000002b */
[----:B------:R-:W4:Y:S01]  /*30780*/  LDL.LU R15, [R1+0xf6c] ;  /* 0x000f6c00010f7983 */ /* 0x000f220000300800 */
[----:B------:R-:W-:Y:S01]  /*30790*/  LEA.HI.X.SX32 R7, R9, R0, 0x1, P3 ;  /* 0x0000000009077211 */ /* 0x000fe200018f0eff */
[----:B------:R-:W1:Y:S01]  /*307a0*/  LDC R14, c[0x0][0x248] ;  /* 0x00009200ff0e7b82 */ /* 0x000e620000000800 */
[----:B0-----:R-:W-:-:S04]  /*307b0*/  LEA R4, P5, R11, R2, 0x1 ;  /* 0x000000020b047211 */ /* 0x001fc800078a08ff */
[----:B------:R-:W-:Y:S01]  /*307c0*/  LEA.HI.X.SX32 R5, R11, R0, 0x1, P5 ;  /* 0x000000000b057211 */ /* 0x000fe200028f0eff */
[----:B------:R-:W-:Y:S01]  /*307d0*/  IMAD R11, R10, 0x2, R11 ;  /* 0x000000020a0b7824 */ /* 0x000fe200078e020b */
[----:B---3--:R-:W-:Y:S01]  /*307e0*/  ISETP.LT.AND P3, PT, R19, UR4, !P0 ;  /* 0x0000000413007c0c */ /* 0x008fe2000c761270 */
[----:B------:R-:W-:Y:S01]  /*307f0*/  @P4 STG.E.U16 desc[UR40][R6.64], R43 ;  /* 0x0000002b06004986 */ /* 0x000fe2000c101528 */
[----:B------:R-:W-:Y:S01]  /*30800*/  ULDC UR4, c[0x0][0x22c] ;  /* 0x00008b0000047ab9 */ /* 0x000fe20000000800 */
[----:B------:R-:W-:Y:S01]  /*30810*/  IMAD R9, R12, 0x2, R11 ;  /* 0x000000020c097824 */ /* 0x000fe200078e020b */
[----:B------:R-:W0:Y:S01]  /*30820*/  LDC R10, c[0x0][0x248] ;  /* 0x00009200ff0a7b82 */ /* 0x000e220000000800 */
[----:B------:R3:W-:Y:S01]  /*30830*/  @P2 STG.E.U16 desc[UR40][R4.64], R48 ;  /* 0x0000003004002986 */ /* 0x0007e2000c101528 */
[----:B--2---:R-:W-:Y:S01]  /*30840*/  ISETP.LT.AND P4, PT, R18, UR4, !P0 ;  /* 0x0000000412007c0c */ /* 0x004fe2000c781270 */
[----:B------:R-:W-:-:S05]  /*30850*/  ULDC UR4, c[0x0][0x22c] ;  /* 0x00008b0000047ab9 */ /* 0x000fca0000000800 */
[----:B------:R-:W2:Y:S01]  /*30860*/  LDC R12, c[0x0][0x248] ;  /* 0x00009200ff0c7b82 */ /* 0x000ea20000000800 */
[----:B---3--:R-:W-:-:S04]  /*30870*/  LEA R4, P5, R11, R2, 0x1 ;  /* 0x000000020b047211 */ /* 0x008fc800078a08ff */
[----:B------:R-:W-:Y:S02]  /*30880*/  LEA.HI.X.SX32 R5, R11, R0, 0x1, P5 ;  /* 0x000000000b057211 */ /* 0x000fe400028f0eff */
[----:B------:R-:W-:-:S04]  /*30890*/  LEA R6, P5, R9, R2, 0x1 ;  /* 0x0000000209067211 */ /* 0x000fc800078a08ff */
[----:B------:R-:W-:Y:S02]  /*308a0*/  LEA.HI.X.SX32 R7, R9, R0, 0x1, P5 ;  /* 0x0000000009077211 */ /* 0x000fe400028f0eff */
[----:B----4-:R-:W-:Y:S01]  /*308b0*/  ISETP.LT.AND P2, PT, R13, UR4, !P0 ;  /* 0x000000040d007c0c */ /* 0x010fe2000c741270 */
[----:B------:R-:W-:Y:S01]  /*308c0*/  ULDC UR4, c[0x0][0x22c] ;  /* 0x00008b0000047ab9 */ /* 0x000fe20000000800 */
[----:B------:R-:W3:Y:S01]  /*308d0*/  LDL.LU R13, [R1+0xf68] ;  /* 0x000f6800010d7983 */ /* 0x000ee20000300800 */
[----:B------:R-:W-:Y:S01]  /*308e0*/  ISETP.LT.AND P5, PT, R17, UR4, !P0 ;  /* 0x0000000411007c0c */ /* 0x000fe2000c7a1270 */
[----:B------:R-:W-:Y:S02]  /*308f0*/  IMAD R11, R8, 0x2, R9 ;  /* 0x00000002080b7824 */ /* 0x000fe400078e0209 */
[----:B------:R-:W4:Y:S01]  /*30900*/  LDL.LU R17, [R1+0xf48] ;  /* 0x000f480001117983 */ /* 0x000f220000300800 */
[----:B------:R-:W-:Y:S01]  /*30910*/  PRMT R48, R48, 0x7632, R48 ;  /* 0x0000763230307816 */ /* 0x000fe20000000030 */
[----:B------:R-:W-:-:S02]  /*30920*/  ULDC UR4, c[0x0][0x22c] ;  /* 0x00008b0000047ab9 */ /* 0x000fc40000000800 */
[----:B------:R1:W-:Y:S04]  /*30930*/  @P6 STG.E.U16 desc[UR40][R4.64], R49 ;  /* 0x0000003104006986 */ /* 0x0003e8000c101528 */
[----:B------:R2:W-:Y:S01]  /*30940*/  @P3 STG.E.U16 desc[UR40][R6.64], R50 ;  /* 0x0000003206003986 */ /* 0x0005e2000c101528 */
[----:B-1----:R-:W-:Y:S02]  /*30950*/  LEA R4, P6, R11, R2, 0x1 ;  /* 0x000000020b047211 */ /* 0x002fe400078c08ff */
[----:B------:R-:W-:Y:S01]  /*30960*/  ISETP.LT.AND P3, PT, R15, UR5, !P0 ;  /* 0x000000050f007c0c */ /* 0x000fe2000c761270 */
[----:B------:R-:W-:Y:S01]  /*30970*/  ULDC UR5, c[0x0][0x22c] ;  /* 0x00008b0000057ab9 */ /* 0x000fe20000000800 */
[----:B------:R-:W4:Y:S01]  /*30980*/  LDL.LU R15, [R1+0xf44] ;  /* 0x000f4400010f7983 */ /* 0x000f220000300800 */
[----:B------:R-:W-:Y:S01]  /*30990*/  LEA.HI.X.SX32 R5, R11, R0, 0x1, P6 ;  /* 0x000000000b057211 */ /* 0x000fe200030f0eff */
[----:B0-----:R-:W-:Y:S01]  /*309a0*/  IMAD R11, R10, 0x2, R11 ;  /* 0x000000020a0b7824 */ /* 0x001fe200078e020b */
[----:B------:R-:W-:Y:S01]  /*309b0*/  ISETP.LT.AND P6, PT, R16, UR4, !P0 ;  /* 0x0000000410007c0c */ /* 0x000fe2000c7c1270 */
[----:B------:R-:W4:Y:S01]  /*309c0*/  LDL.LU R19, [R1+0xf3c] ;  /* 0x000f3c0001137983 */ /* 0x000f220000300800 */
[----:B------:R-:W-:Y:S01]  /*309d0*/  ULDC UR4, c[0x0][0x22c] ;  /* 0x00008b0000047ab9 */ /* 0x000fe20000000800 */
[----:B--2---:R-:W-:Y:S01]  /*309e0*/  IMAD R7, R12, 0x2, R11 ;  /* 0x000000020c077824 */ /* 0x004fe200078e020b */
[----:B------:R-:W0:Y:S01]  /*309f0*/  LDC R10, c[0x0][0x248] ;  /* 0x00009200ff0a7b82 */ /* 0x000e220000000800 */
[----:B------:R1:W-:Y:S01]  /*30a00*/  @P4 STG.E.U16 desc[UR40][R4.64], R51 ;  /* 0x0000003304004986 */ /* 0x0003e2000c101528 */
[----:B------:R-:W-:-:S04]  /*30a10*/  LEA R8, P4, R11, R2, 0x1 ;  /* 0x000000020b087211 */ /* 0x000fc800078808ff */
[----:B------:R-:W-:Y:S01]  /*30a20*/  LEA.HI.X.SX32 R9, R11, R0, 0x1, P4 ;  /* 0x000000000b097211 */ /* 0x000fe200020f0eff */
[----:B------:R-:W-:Y:S01]  /*30a30*/  IMAD R11, R14, 0x2, R7 ;  /* 0x000000020e0b7824 */ /* 0x000fe200078e0207 */
[C---:B------:R-:W-:Y:S01]  /*30a40*/  LEA R6, P4, R7.reuse, R2, 0x1 ;  /* 0x0000000207067211 */ /* 0x040fe200078808ff */
[----:B------:R-:W2:Y:S02]  /*30a50*/  LDC R12, c[0x0][0x248] ;  /* 0x00009200ff0c7b82 */ /* 0x000ea40000000800 */
[----:B------:R0:W-:Y:S01]  /*30a60*/  @P2 STG.E.U16 desc[UR40][R8.64], R48 ;  /* 0x0000003008002986 */ /* 0x0001e2000c101528 */
[----:B------:R-:W-:Y:S02]  /*30a70*/  LEA.HI.X.SX32 R7, R7, R0, 0x1, P4 ;  /* 0x0000000007077211 */ /* 0x000fe400020f0eff */
[----:B-1----:R-:W-:-:S03]  /*30a80*/  LEA R4, P4, R11, R2, 0x1 ;  /* 0x000000020b047211 */ /* 0x002fc600078808ff */
[----:B------:R-:W1:Y:S01]  /*30a90*/  LDC R16, c[0x0][0x248] ;  /* 0x00009200ff107b82 */ /* 0x000e620000000800 */
[----:B------:R-:W-:Y:S02]  /*30aa0*/  LEA.HI.X.SX32 R5, R11, R0, 0x1, P4 ;  /* 0x000000000b057211 */ /* 0x000fe400020f0eff */
[----:B------:R-:W-:Y:S02]  /*30ab0*/  PRMT R49, R49, 0x7632, R49 ;  /* 0x0000763231317816 */ /* 0x000fe40000000031 */
[----:B------:R-:W-:Y:S02]  /*30ac0*/  PRMT R50, R50, 0x7632, R50 ;  /* 0x0000763232327816 */ /* 0x000fe40000000032 */
[----:B------:R-:W-:Y:S01]  /*30ad0*/  PRMT R51, R51, 0x7632, R51 ;  /* 0x0000763233337816 */ /* 0x000fe20000000033 */
[----:B------:R-:W1:Y:S01]  /*30ae0*/  LDC R14, c[0x0][0x248] ;  /* 0x00009200ff0e7b82 */ /* 0x000e620000000800 */
[----:B---3--:R-:W-:Y:S01]  /*30af0*/  ISETP.LT.AND P2, PT, R13, UR4, !P0 ;  /* 0x000000040d007c0c */ /* 0x008fe2000c741270 */
[----:B------:R-:W-:Y:S01]  /*30b00*/  ULDC UR4, c[0x0][0x22c] ;  /* 0x00008b0000047ab9 */ /* 0x000fe20000000800 */
[----:B------:R-:W3:Y:S01]  /*30b10*/  LDL.LU R13, [R1+0xf18] ;  /* 0x000f1800010d7983 */ /* 0x000ee20000300800 */
[----:B----4-:R-:W-:Y:S01]  /*30b20*/  ISETP.LT.AND P4, PT, R17, UR4, !P0 ;  /* 0x0000000411007c0c */ /* 0x010fe2000c781270 */
[----:B0-----:R-:W-:-:S02]  /*30b30*/  IMAD R11, R10, 0x2, R11 ;  /* 0x000000020a0b7824 */ /* 0x001fc400078e020b */
[----:B------:R-:W4:Y:S01]  /*30b40*/  LDL.LU R18, [R1+0xf14] ;  /* 0x000f140001127983 */ /* 0x000f220000300800 */
[----:B------:R-:W0:Y:S01]  /*30b50*/  LDC R10, c[0x0][0x248] ;  /* 0x00009200ff0a7b82 */ /* 0x000e220000000800 */
[----:B------:R-:W-:Y:S02]  /*30b60*/  ULDC UR4, c[0x0][0x22c] ;  /* 0x00008b0000047ab9 */ /* 0x000fe40000000800 */
[----:B------:R-:W4:Y:S04]  /*30b70*/  LDL.LU R17, [R1+0xef0] ;  /* 0x000ef00001117983 */ /* 0x000f280000300800 */
[----:B------:R2:W-:Y:S04]  /*30b80*/  @P5 STG.E.U16 desc[UR40][R6.64], R49 ;  /* 0x0000003106005986 */ /* 0x0005e8000c101528 */
[----:B------:R1:W-:Y:S01]  /*30b90*/  @P6 STG.E.U16 desc[UR40][R4.64], R50 ;  /* 0x0000003204006986 */ /* 0x0003e2000c101528 */
[----:B------:R-:W-:Y:S01]  /*30ba0*/  LEA R8, P6, R11, R2, 0x1 ;  /* 0x000000020b087211 */ /* 0x000fe200078c08ff */
[----:B--2---:R-:W-:Y:S01]  /*30bb0*/  IMAD R7, R12, 0x2, R11 ;  /* 0x000000020c077824 */ /* 0x004fe200078e020b */
[----:B------:R-:W-:Y:S01]  /*30bc0*/  ISETP.LT.AND P5, PT, R15, UR4, !P0 ;  /* 0x000000040f007c0c */ /* 0x000fe2000c7a1270 */
[----:B------:R-:W-:Y:S01]  /*30bd0*/  ULDC UR4, c[0x0][0x22c] ;  /* 0x00008b0000047ab9 */ /* 0x000fe20000000800 */
[----:B------:R-:W2:Y:S01]  /*30be0*/  LDL.LU R15, [R1+0xeec] ;  /* 0x000eec00010f7983 */ /* 0x000ea20000300800 */
[----:B------:R-:W-:Y:S01]  /*30bf0*/  LEA.HI.X.SX32 R9, R11, R0, 0x1, P6 ;  /* 0x000000000b097211 */ /* 0x000fe200030f0eff */
[----:B-1----:R-:W-:Y:S01]  /*30c00*/  IMAD R11, R16, 0x2, R7 ;  /* 0x00000002100b7824 */ /* 0x002fe200078e0207 */
[C---:B------:R-:W-:Y:S01]  /*30c10*/  LEA R6, P6, R7.reuse, R2, 0x1 ;  /* 0x0000000207067211 */ /* 0x040fe200078c08ff */
[----:B------:R-:W2:Y:S01]  /*30c20*/  LDL.LU R20, [R1+0xec8] ;  /* 0x000ec80001147983 */ /* 0x000ea20000300800 */
[----:B------:R-:W1:Y:S02]  /*30c30*/  LDC R12, c[0x0][0x248] ;  /* 0x00009200ff0c7b82 */ /* 0x000e640000000800 */
[----:B------:R-:W-:-:S02]  /*30c40*/  LEA.HI.X.SX32 R7, R7, R0, 0x1, P6 ;  /* 0x0000000007077211 */ /* 0x000fc400030f0eff */
[----:B------:R-:W-:-:S04]  /*30c50*/  LEA R4, P6, R11, R2, 0x1 ;  /* 0x000000020b047211 */ /* 0x000fc800078c08ff */
[----:B------:R-:W-:Y:S01]  /*30c60*/  LEA.HI.X.SX32 R5, R11, R0, 0x1, P6 ;  /* 0x000000000b057211 */ /* 0x000fe200030f0eff */
[----:B0-----:R-:W-:Y:S01]  /*30c70*/  IMAD R11, R10, 0x2, R11 ;  /* 0x000000020a0b7824 */ /* 0x001fe200078e020b */
[----:B------:R0:W-:Y:S01]  /*30c80*/  @P3 STG.E.U16 desc[UR40][R8.64], R51 ;  /* 0x0000003308003986 */ /* 0x0001e2000c101528 */
[----:B------:R-:W-:Y:S01]  /*30c90*/  ISETP.LT.AND P3, PT, R19, UR4, !P0 ;  /* 0x0000000413007c0c */ /* 0x000fe2000c761270 */
[----:B------:R-:W-:Y:S01]  /*30ca0*/  ULDC UR4, c[0x0][0x22c] ;  /* 0x00008b0000047ab9 */ /* 0x000fe20000000800 */
[----:B------:R-:W1:Y:S01]  /*30cb0*/  LDC R16, c[0x0][0x248] ;  /* 0x00009200ff107b82 */ /* 0x000e620000000800 */
[----:B------:R4:W-:Y:S01]  /*30cc0*/  @P2 STG.E.U16 desc[UR40][R6.64], R56 ;  /* 0x0000003806002986 */ /* 0x0009e2000c101528 */
[----:B0-----:R-:W-:-:S03]  /*30cd0*/  LEA R8, P6, R11, R2, 0x1 ;  /* 0x000000020b087211 */ /* 0x001fc600078c08ff */
[----:B------:R0:W-:Y:S01]  /*30ce0*/  @P4 STG.E.U16 desc[UR40][R4.64], R57 ;  /* 0x0000003904004986 */ /* 0x0001e2000c101528 */
[----:B------:R-:W-:-:S03]  /*30cf0*/  LEA.HI.X.SX32 R9, R11, R0, 0x1, P6 ;  /* 0x000000000b097211 */ /* 0x000fc600030f0eff */
[----:B------:R-:W2:Y:S04]  /*30d00*/  LDL.LU R19, [R1+0xec4] ;  /* 0x000ec40001137983 */ /* 0x000ea80000300800 */
[----:B------:R0:W-:Y:S01]  /*30d10*/  @P5 STG.E.U16 desc[UR40][R8.64], R58 ;  /* 0x0000003a08005986 */ /* 0x0001e2000c101528 */
[----:B---3--:R-:W-:Y:S01]  /*30d20*/  ISETP.LT.AND P2, PT, R13, UR4, !P0 ;  /* 0x000000040d007c0c */ /* 0x008fe2000c741270 */
[----:B------:R-:W-:Y:S02]  /*30d30*/  ULDC UR4, c[0x0][0x22c] ;  /* 0x00008b0000047ab9 */ /* 0x000fe40000000800 */
[----:B----4-:R-:W-:Y:S01]  /*30d40*/  ISETP.LT.AND P4, PT, R18, UR4, !P0 ;  /* 0x0000000412007c0c */ /* 0x010fe2000c781270 */
[----:B------:R-:W-:Y:S01]  /*30d50*/  ULDC UR4, c[0x0][0x22c] ;  /* 0x00008b0000047ab9 */ /* 0x000fe20000000800 */
[----:B------:R-:W-:Y:S01]  /*30d60*/  IMAD R13, R14, 0x2, R11 ;  /* 0x000000020e0d7824 */ /* 0x000fe200078e020b */
[----:B------:R-:W-:Y:S01]  /*30d70*/  PRMT R56, R56, 0x7632, R56 ;  /* 0x0000763238387816 */ /* 0x000fe20000000038 */
[----:B------:R-:W3:Y:S01]  /*30d80*/  LDC R14, c[0x0][0x248] ;  /* 0x00009200ff0e7b82 */ /* 0x000ee20000000800 */
[----:B------:R-:W-:Y:S01]  /*30d90*/  ISETP.LT.AND P5, PT, R17, UR4, !P0 ;  /* 0x0000000411007c0c */ /* 0x000fe2000c7a1270 */
[----:B------:R-:W-:Y:S01]  /*30da0*/  ULDC UR4, c[0x0][0x22c] ;  /* 0x00008b0000047ab9 */ /* 0x000fe20000000800 */
[----:B------:R-:W4:Y:S01]  /*30db0*/  LDL.LU R17, [R1+0xea0] ;  /* 0x000ea00001117983 */ /* 0x000f220000300800 */
[----:B------:R-:W-:-:S04]  /*30dc0*/  LEA R10, P6, R13, R2, 0x1 ;  /* 0x000000020d0a7211 */ /* 0x000fc800078c08ff */
[----:B------:R-:W-:Y:S01]  /*30dd0*/  LEA.HI.X.SX32 R11, R13, R0, 0x1, P6 ;  /* 0x000000000d0b7211 */ /* 0x000fe200030f0eff */
[----:B-1----:R-:W-:Y:S01]  /*30de0*/  IMAD R7, R12, 0x2, R13 ;  /* 0x000000020c077824 */ /* 0x002fe200078e020d */
[----:B0-----:R-:W-:Y:S01]  /*30df0*/  PRMT R57, R57, 0x7632, R57 ;  /* 0x0000763239397816 */ /* 0x001fe20000000039 */
[----:B------:R-:W0:Y:S02]  /*30e00*/  LDC R18, c[0x0][0x248] ;  /* 0x00009200ff127b82 */ /* 0x000e240000000800 */
[----:B------:R0:W-:Y:S01]  /*30e10*/  @P3 STG.E.U16 desc[UR40][R10.64], R59 ;  /* 0x0000003b0a003986 */ /* 0x0001e2000c101528 */
[----:B------:R-:W-:Y:S01]  /*30e20*/  LEA R4, P6, R7, R2, 0x1 ;  /* 0x0000000207047211 */ /* 0x000fe200078c08ff */
[----:B------:R-:W-:Y:S01]  /*30e30*/  IMAD R13, R16, 0x2, R7 ;  /* 0x00000002100d7824 */ /* 0x000fe200078e0207 */
[----:B------:R-:W-:-:S03]  /*30e40*/  PRMT R58, R58, 0x7632, R58 ;  /* 0x000076323a3a7816 */ /* 0x000fc6000000003a */
[----:B------:R-:W1:Y:S01]  /*30e50*/  LDC R12, c[0x0][0x248] ;  /* 0x00009200ff0c7b82 */ /* 0x000e620000000800 */
[----:B--2---:R-:W-:Y:S01]  /*30e60*/  ISETP.LT.AND P3, PT, R15, UR4, !P0 ;  /* 0x000000040f007c0c */ /* 0x004fe2000c761270 */
[----:B------:R-:W-:Y:S01]  /*30e70*/  ULDC UR4, c[0x0][0x22c] ;  /* 0x00008b0000047ab9 */ /* 0x000fe20000000800 */
[----:B------:R-:W2:Y:S01]  /*30e80*/  LDL.LU R15, [R1+0xe9c] ;  /* 0x000e9c00010f7983 */ /* 0x000ea20000300800 */
[----:B------:R-:W-:Y:S02]  /*30e90*/  LEA.HI.X.SX32 R5, R7, R0, 0x1, P6 ;  /* 0x0000000007057211 */ /* 0x000fe400030f0eff */
[C---:B------:R-:W-:Y:S01]  /*30ea0*/  LEA R6, P6, R13.reuse, R2, 0x1 ;  /* 0x000000020d067211 */ /* 0x040fe200078c08ff */
[----:B------:R-:W2:Y:S01]  /*30eb0*/  LDL.LU R23, [R1+0xe78] ;  /* 0x000e780001177983 */ /* 0x000ea20000300800 */
[----:B------:R-:W1:Y:S02]  /*30ec0*/  LDC R16, c[0x0][0x248] ;  /* 0x00009200ff107b82 */ /* 0x000e640000000800 */
[----:B------:R-:W-:Y:S01]  /*30ed0*/  LEA.HI.X.SX32 R7, R13, R0, 0x1, P6 ;  /* 0x000000000d077211 */ /* 0x000fe200030f0eff */
[----:B------:R4:W-:Y:S01]  /*30ee0*/  @P2 STG.E.U16 desc[UR40][R4.64], R56 ;  /* 0x0000003804002986 */ /* 0x0009e2000c101528 */
[----:B---3--:R-:W-:Y:S01]  /*30ef0*/  IMAD R13, R14, 0x2, R13 ;  /* 0x000000020e0d7824 */ /* 0x008fe200078e020d */
[----:B------:R-:W-:Y:S01]  /*30f00*/  ISETP.LT.AND P2, PT, R20, UR4, !P0 ;  /* 0x0000000414007c0c */ /* 0x000fe2000c741270 */
[----:B------:R-:W-:Y:S01]  /*30f10*/  ULDC UR4, c[0x0][0x22c] ;  /* 0x00008b0000047ab9 */ /* 0x000fe20000000800 */
[----:B------:R-:W3:Y:S01]  /*30f20*/  LDL.LU R22, [R1+0xe74] ;  /* 0x000e740001167983 */ /* 0x000ee20000300800 */
[----:B------:R-:W1:Y:S03]  /*30f30*/  LDC R14, c[0x0][0x248] ;  /* 0x00009200ff0e7b82 */ /* 0x000e660000000800 */
[----:B------:R-:W3:Y:S04]  /*30f40*/  LDL.LU R20, [R1+0xe50] ;  /* 0x000e500001147983 */ /* 0x000ee80000300800 */
[----:B------:R1:W-:Y:S01]  /*30f50*/  @P4 STG.E.U16 desc[UR40][R6.64], R57 ;  /* 0x0000003906004986 */ /* 0x0003e2000c101528 */
[----:B------:R-:W-:-:S03]  /*30f60*/  LEA R8, P4, R13, R2, 0x1 ;  /* 0x000000020d087211 */ /* 0x000fc600078808ff */
[----:B------:R-:W3:Y:S01]  /*30f70*/  LDL.LU R21, [R1+0xe4c] ;  /* 0x000e4c0001157983 */ /* 0x000ee20000300800 */
[----:B------:R-:W-:Y:S02]  /*30f80*/  LEA.HI.X.SX32 R9, R13, R0, 0x1, P4 ;  /* 0x000000000d097211 */ /* 0x000fe400020f0eff */
[----:B------:R-:W-:Y:S01]  /*30f90*/  ISETP.LT.AND P4, PT, R19, UR4, !P0 ;  /* 0x0000000413007c0c */ /* 0x000fe2000c781270 */
[----:B------:R-:W-:Y:S01]  /*30fa0*/  ULDC UR4, c[0x0][0x22c] ;  /* 0x00008b0000047ab9 */ /* 0x000fe20000000800 */
[----:B------:R-:W3:Y:S04]  /*30fb0*/  LDL.LU R19, [R1+0xe28] ;  /* 0x000e280001137983 */ /* 0x000ee80000300800 */
[----:B------:R-:W-:Y:S01]  /*30fc0*/  @P5 STG.E.U16 desc[UR40][R8.64], R58 ;  /* 0x0000003a08005986 */ /* 0x000fe2000c101528 */
[----:B0-----:R-:W-:-:S02]  /*30fd0*/  IMAD R11, R18, 0x2, R13 ;  /* 0x00000002120b7824 */ /* 0x001fc400078e020d */
[----:B------:R-:W0:Y:S01]  /*30fe0*/  LDC R18, c[0x0][0x248] ;  /* 0x00009200ff127b82 */ /* 0x000e220000000800 */
[----:B----4-:R-:W-:Y:S01]  /*30ff0*/  ISETP.LT.AND P5, PT, R17, UR4, !P0 ;  /* 0x0000000411007c0c */ /* 0x010fe2000c7a1270 */
[----:B------:R-:W-:Y:S01]  /*31000*/  ULDC UR4, c[0x0][0x22c] ;  /* 0x00008b0000047ab9 */ /* 0x000fe20000000800 */
[----:B------:R-:W4:Y:S01]  /*31010*/  LDL.LU R17, [R1+0xe24] ;  /* 0x000e240001117983 */ /* 0x000f220000300800 */
[----:B------:R-:W-:-:S04]  /*31020*/  LEA R4, P6, R11, R2, 0x1 ;  /* 0x000000020b047211 */ /* 0x000fc800078c08ff */
[----:B------:R-:W-:Y:S01]  /*31030*/  LEA.HI.X.SX32 R5, R11, R0, 0x1, P6 ;  /* 0x000000000b057211 */ /* 0x000fe200030f0eff */
[----:B-1----:R-:W-:Y:S01]  /*31040*/  IMAD R11, R12, 0x2, R11 ;  /* 0x000000020c0b7824 */ /* 0x002fe200078e020b */
[----:B------:R-:W-:Y:S01]  /*31050*/  PRMT R59, R59, 0x7632, R59 ;  /* 0x000076323b3b7816 */ /* 0x000fe2000000003b */
[----:B------:R-:W1:Y:S02]  /*31060*/  LDC R12, c[0x0][0x248] ;  /* 0x00009200ff0c7b82 */ /* 0x000e640000000800 */
[----:B------:R-:W-:Y:S02]  /*31070*/  IMAD R13, R16, 0x2, R11 ;  /* 0x00000002100d7824 */ /* 0x000fe400078e020b */
[----:B------:R0:W-:Y:S01]  /*31080*/  @P3 STG.E.U16 desc[UR40][R4.64], R59 ;  /* 0x0000003b04003986 */ /* 0x0001e2000c101528 */
[-C--:B------:R-:W-:Y:S02]  /*31090*/  LEA R6, P3, R11, R2.reuse, 0x1 ;  /* 0x000000020b067211 */ /* 0x080fe400078608ff */
[----:B------:R-:W-:Y:S01]  /*310a0*/  LEA R10, P6, R13, R2, 0x1 ;  /* 0x000000020d0a7211 */ /* 0x000fe200078c08ff */
[----:B------:R-:W3:Y:S01]  /*310b0*/  LDC R16, c[0x0][0x248] ;  /* 0x00009200ff107b82 */ /* 0x000ee20000000800 */
[----:B------:R-:W-:-:S02]  /*310c0*/  LEA.HI.X.SX32 R7, R11, R0, 0x1, P3 ;  /* 0x000000000b077211 */ /* 0x000fc400018f0eff */
[----:B------:R-:W-:Y:S01]  /*310d0*/  LEA.HI.X.SX32 R11, R13, R0, 0x1, P6 ;  /* 0x000000000d0b7211 */ /* 0x000fe200030f0eff */
[----:B------:R-:W-:-:S04]  /*310e0*/  IMAD R13, R14, 0x2, R13 ;  /* 0x000000020e0d7824 */ /* 0x000fc800078e020d */
[----:B------:R-:W3:Y:S01]  /*310f0*/  LDC R14, c[0x0][0x248] ;  /* 0x00009200ff0e7b82 */ /* 0x000ee20000000800 */
[----:B--2---:R-:W-:Y:S01]  /*31100*/  ISETP.LT.AND P3, PT, R15, UR5, !P0 ;  /* 0x000000050f007c0c */ /* 0x004fe2000c761270 */
[----:B0-----:R-:W-:Y:S01]  /*31110*/  IMAD R15, R18, 0x2, R13 ;  /* 0x00000002120f7824 */ /* 0x001fe200078e020d */
[----:B------:R0:W-:Y:S01]  /*31120*/  @P2 STG.E.U16 desc[UR40][R6.64], R64 ;  /* 0x0000004006002986 */ /* 0x0001e2000c101528 */
[-C--:B------:R-:W-:Y:S01]  /*31130*/  LEA R4, P2, R13, R2.reuse, 0x1 ;  /* 0x000000020d047211 */ /* 0x080fe200078408ff */
[----:B------:R-:W-:Y:S02]  /*31140*/  ULDC UR5, c[0x0][0x22c] ;  /* 0x00008b0000057ab9 */ /* 0x000fe40000000800 */
[----:B------:R-:W-:Y:S02]  /*31150*/  LEA R8, P6, R15, R2, 0x1 ;  /* 0x000000020f087211 */ /* 0x000fe400078c08ff */
[-C--:B------:R-:W-:Y:S02]  /*31160*/  LEA.HI.X.SX32 R5, R13, R0.reuse, 0x1, P2 ;  /* 0x000000000d057211 */ /* 0x080fe400010f0eff */
[----:B------:R-:W-:Y:S01]  /*31170*/  LEA.HI.X.SX32 R9, R15, R0, 0x1, P6 ;  /* 0x000000000f097211 */ /* 0x000fe200030f0eff */
[----:B-1----:R-:W-:Y:S01]  /*31180*/  IMAD R15, R12, 0x2, R15 ;  /* 0x000000020c0f7824 */ /* 0x002fe200078e020f */
[----:B------:R-:W-:Y:S01]  /*31190*/  ISETP.LT.AND P2, PT, R23, UR4, !P0 ;  /* 0x0000000417007c0c */ /* 0x000fe2000c741270 */
[----:B------:R1:W-:Y:S01]  /*311a0*/  @P4 STG.E.U16 desc[UR40][R10.64], R65 ;  /* 0x000000410a004986 */ /* 0x0003e2000c101528 */
[----:B------:R-:W-:Y:S01]  /*311b0*/  ULDC UR4, c[0x0][0x22c] ;  /* 0x00008b0000047ab9 */ /* 0x000fe20000000800 */
[----:B0-----:R-:W-:Y:S01]  /*311c0*/  PRMT R64, R64, 0x7632, R64 ;  /* 0x0000763240407816 */ /* 0x001fe20000000040 */
[----:B------:R-:W0:Y:S01]  /*311d0*/  LDC R12, c[0x0][0x248] ;  /* 0x00009200ff0c7b82 */ /* 0x000e220000000800 */
[----:B------:R2:W-:Y:S01]  /*311e0*/  @P5 STG.E.U16 desc[UR40][R4.64], R66 ;  /* 0x0000004204005986 */ /* 0x0005e2000c101528 */
[----:B---3--:R-:W-:Y:S01]  /*311f0*/  ISETP.LT.AND P5, PT, R20, UR4, !P0 ;  /* 0x0000000414007c0c */ /* 0x008fe2000c7a1270 */
[----:B------:R-:W-:-:S02]  /*31200*/  ULDC UR4, c[0x0][0x22c] ;  /* 0x00008b0000047ab9 */ /* 0x000fc40000000800 */
[----:B------:R3:W-:Y:S01]  /*31210*/  @P3 STG.E.U16 desc[UR40][R8.64], R67 ;  /* 0x0000004308003986 */ /* 0x0007e2000c101528 */
[----:B------:R-:W-:-:S03]  /*31220*/  LEA R6, P3, R15, R2, 0x1 ;  /* 0x000000020f067211 */ /* 0x000fc600078608ff */
[----:B------:R-:W4:Y:S01]  /*31230*/  LDL.LU R20, [R1+0xe00] ;  /* 0x000e000001147983 */ /* 0x000f220000300800 */
[----:B-1----:R-:W-:Y:S01]  /*31240*/  IMAD R11, R14, 0x2, R15 ;  /* 0x000000020e0b7824 */ /* 0x002fe200078e020f */
[----:B------:R-:W-:Y:S01]  /*31250*/  LEA.HI.X.SX32 R7, R15, R0, 0x1, P3 ;  /* 0x000000000f077211 */ /* 0x000fe200018f0eff */
[----:B------:R-:W1:Y:S01]  /*31260*/  LDC R10, c[0x0][0x248] ;  /* 0x00009200ff0a7b82 */ /* 0x000e620000000800 */
[----:B------:R-:W4:Y:S01]  /*31270*/  LDL.LU R13, [R1+0xdfc] ;  /* 0x000dfc00010d7983 */ /* 0x000f220000300800 */
[----:B------:R-:W-:Y:S01]  /*31280*/  ISETP.LT.AND P3, PT, R21, UR4, !P0 ;  /* 0x0000000415007c0c */ /* 0x000fe2000c761270 */
[----:B------:R-:W-:Y:S01]  /*31290*/  ULDC UR4, c[0x0][0x22c] ;  /* 0x00008b0000047ab9 */ /* 0x000fe20000000800 */
[----:B--2---:R-:W-:Y:S01]  /*312a0*/  LEA R4, P6, R11, R2, 0x1 ;  /* 0x000000020b047211 */ /* 0x004fe200078c08ff */
[----:B------:R1:W-:Y:S01]  /*312b0*/  @P2 STG.E.U16 desc[UR40][R6.64], R64 ;  /* 0x0000004006002986 */ /* 0x0003e2000c101528 */
[----:B------:R-:W-:Y:S01]  /*312c0*/  ISETP.LT.AND P2, PT, R19, UR4, !P0 ;  /* 0x0000000413007c0c */ /* 0x000fe2000c741270 */
[----:B------:R-:W-:Y:S01]  /*312d0*/  ULDC UR4, c[0x0][0x22c] ;  /* 0x00008b0000047ab9 */ /* 0x000fe20000000800 */
[----:B------:R-:W-:Y:S01]  /*312e0*/  LEA.HI.X.SX32 R5, R11, R0, 0x1, P6 ;  /* 0x000000000b057211 */ /* 0x000fe200030f0eff */
[----:B------:R-:W2:Y:S01]  /*312f0*/  LDL.LU R18, [R1+0xdd8] ;  /* 0x000dd80001127983 */ /* 0x000ea20000300800 */
[----:B------:R-:W-:Y:S01]  /*31300*/  ISETP.LT.AND P4, PT, R22, UR5, !P0 ;  /* 0x0000000516007c0c */ /* 0x000fe2000c781270 */
[----:B------:R-:W0:Y:S01]  /*31310*/  LDC R14, c[0x0][0x248] ;  /* 0x00009200ff0e7b82 */ /* 0x000e220000000800 */
[----:B------:R-:W-:Y:S01]  /*31320*/  PRMT R65, R65, 0x7632, R65 ;  /* 0x0000763241417816 */ /* 0x000fe20000000041 */
[----:B---3--:R-:W-:Y:S01]  /*31330*/  IMAD R9, R16, 0x2, R11 ;  /* 0x0000000210097824 */ /* 0x008fe200078e020b */
[----:B------:R-:W-:Y:S01]  /*31340*/  PRMT R66, R66, 0x7632, R66 ;  /* 0x0000763242427816 */ /* 0x000fe20000000042 */
[----:B------:R-:W-:-:S04]  /*31350*/  ULDC UR5, c[0x0][0x22c] ;  /* 0x00008b0000057ab9 */ /* 0x000fc80000000800 */
[----:B------:R-:W3:Y:S01]  /*31360*/  LDC R16, c[0x0][0x248] ;  /* 0x00009200ff107b82 */ /* 0x000ee20000000800 */
[----:B----4-:R-:W-:-:S03]  /*31370*/  ISETP.LT.AND P6, PT, R17, UR4, !P0 ;  /* 0x0000000411007c0c */ /* 0x010fc6000c7c1270 */
[----:B------:R4:W-:Y:S04]  /*31380*/  @P4 STG.E.U16 desc[UR40][R4.64], R65 ;  /* 0x0000004104004986 */ /* 0x0009e8000c101528 */
[----:B------:R-:W2:Y:S01]  /*31390*/  LDL.LU R17, [R1+0xdd4] ;  /* 0x000dd40001117983 */ /* 0x000ea20000300800 */
[----:B------:R-:W-:Y:S01]  /*313a0*/  LEA R8, P4, R9, R2, 0x1 ;  /* 0x0000000209087211 */ /* 0x000fe200078808ff */
[----:B-1----:R-:W-:Y:S01]  /*313b0*/  IMAD R7, R10, 0x2, R9 ;  /* 0x000000020a077824 */ /* 0x002fe200078e0209 */
[----:B------:R-:W-:Y:S01]  /*313c0*/  PRMT R67, R67, 0x7632, R67 ;  /* 0x0000763243437816 */ /* 0x000fe20000000043 */
[----:B------:R-:W2:Y:S01]  /*313d0*/  LDL.LU R19, [R1+0xdb0] ;  /* 0x000db00001137983 */ /* 0x000ea20000300800 */
[----:B------:R-:W-:Y:S01]  /*313e0*/  LEA.HI.X.SX32 R9, R9, R0, 0x1, P4 ;  /* 0x0000000009097211 */ /* 0x000fe200020f0eff */
[----:B------:R-:W-:Y:S01]  /*313f0*/  ULDC UR4, c[0x0][0x22c] ;  /* 0x00008b0000047ab9 */ /* 0x000fe20000000800 */
[----:B------:R-:W1:Y:S01]  /*31400*/  LDC R10, c[0x0][0x248] ;  /* 0x00009200ff0a7b82 */ /* 0x000e620000000800 */
[----:B------:R-:W2:Y:S01]  /*31410*/  LDL.LU R15, [R1+0xdac] ;  /* 0x000dac00010f7983 */ /* 0x000ea20000300800 */
[----:B0-----:R-:W-:Y:S01]  /*31420*/  IMAD R11, R12, 0x2, R7 ;  /* 0x000000020c0b7824 */ /* 0x001fe200078e0207 */
[----:B------:R-:W-:-:S02]  /*31430*/  LEA R6, P4, R7, R2, 0x1 ;  /* 0x0000000207067211 */ /* 0x000fc400078808ff */
[----:B------:R0:W-:Y:S02]  /*31440*/  @P5 STG.E.U16 desc[UR40][R8.64], R66 ;  /* 0x0000004208005986 */ /* 0x0001e4000c101528 */
[----:B----4-:R-:W-:Y:S01]  /*31450*/  LEA R4, P5, R11, R2, 0x1 ;  /* 0x000000020b047211 */ /* 0x010fe200078a08ff */
[----:B------:R-:W4:Y:S01]  /*31460*/  LDC R12, c[0x0][0x248] ;  /* 0x00009200ff0c7b82 */ /* 0x000f220000000800 */
[-C--:B------:R-:W-:Y:S02]  /*31470*/  LEA.HI.X.SX32 R7, R7, R0.reuse, 0x1, P4 ;  /* 0x0000000007077211 */ /* 0x080fe400020f0eff */
[----:B------:R-:W-:Y:S01]  /*31480*/  LEA.HI.X.SX32 R5, R11, R0, 0x1, P5 ;  /* 0x000000000b057211 */ /* 0x000fe200028f0eff */
[----:B------:R-:W-:Y:S02]  /*31490*/  IMAD R11, R14, 0x2, R11 ;  /* 0x000000020e0b7824 */ /* 0x000fe400078e020b */
[----:B------:R3:W-:Y:S02]  /*314a0*/  @P3 STG.E.U16 desc[UR40][R6.64], R67 ;  /* 0x0000004306003986 */ /* 0x0007e4000c101528 */
[----:B------:R-:W4:Y:S01]  /*314b0*/  LDC R14, c[0x0][0x248] ;  /* 0x00009200ff0e7b82 */ /* 0x000f220000000800 */
[C---:B0-----:R-:W-:Y:S01]  /*314c0*/  LEA R8, P5, R11.reuse, R2, 0x1 ;  /* 0x000000020b087211 */ /* 0x041fe200078a08ff */
[----:B------:R0:W-:Y:S03]  /*314d0*/  @P2 STG.E.U16 desc[UR40][R4.64], R72 ;  /* 0x0000004804002986 */ /* 0x0001e6000c101528 */
[----:B------:R-:W-:-:S02]  /*314e0*/  LEA.HI.X.SX32 R9, R11, R0, 0x1, P5 ;  /* 0x000000000b097211 */ /* 0x000fc400028f0eff */
[----:B------:R-:W-:Y:S01]  /*314f0*/  ISETP.LT.AND P4, PT, R20, UR4, !P0 ;  /* 0x0000000414007c0c */ /* 0x000fe2000c781270 */
[----:B------:R-:W-:Y:S02]  /*31500*/  ULDC UR4, c[0x0][0x22c] ;  /* 0x00008b0000047ab9 */ /* 0x000fe40000000800 */
[----:B------:R-:W-:Y:S01]  /*31510*/  ISETP.LT.AND P3, PT, R13, UR4, !P0 ;  /* 0x000000040d007c0c */ /* 0x000fe2000c761270 */
[----:B---3--:R-:W-:Y:S01]  /*31520*/  IMAD R13, R16, 0x2, R11 ;  /* 0x00000002100d7824 */ /* 0x008fe200078e020b */
[----:B------:R-:W-:Y:S01]  /*31530*/  ULDC UR4, c[0x0][0x22c] ;  /* 0x00008b0000047ab9 */ /* 0x000fe20000000800 */
[----:B------:R-:W3:Y:S03]  /*31540*/  LDC R16, c[0x0][0x248] ;  /* 0x00009200ff107b82 */ /* 0x000ee60000000800 */
[C---:B------:R-:W-:Y:S02]  /*31550*/  LEA R6, P5, R13.reuse, R2, 0x1 ;  /* 0x000000020d067211 */ /* 0x040fe400078a08ff */
[----:B--2---:R-:W-:Y:S01]  /*31560*/  ISETP.LT.AND P2, PT, R18, UR4, !P0 ;  /* 0x0000000412007c0c */ /* 0x004fe2000c741270 */
[----:B------:R-:W-:Y:S01]  /*31570*/  ULDC UR4, c[0x0][0x22c] ;  /* 0x00008b0000047ab9 */ /* 0x000fe20000000800 */
[----:B------:R-:W2:Y:S01]  /*31580*/  LDL.LU R18, [R1+0xd88] ;  /* 0x000d880001127983 */ /* 0x000ea20000300800 */
[----:B------:R-:W-:-:S02]  /*31590*/  LEA.HI.X.SX32 R7, R13, R0, 0x1, P5 ;  /* 0x000000000d077211 */ /* 0x000fc400028f0eff */
[----:B------:R-:W-:Y:S01]  /*315a0*/  ISETP.LT.AND P5, PT, R17, UR4, !P0 ;  /* 0x0000000411007c0c */ /* 0x000fe2000c7a1270 */
[----:B------:R-:W-:Y:S01]  /*315b0*/  @P6 STG.E.U16 desc[UR40][R8.64], R73 ;  /* 0x0000004908006986 */ /* 0x000fe2000c101528 */
[----:B-1----:R-:W-:Y:S01]  /*315c0*/  IMAD R11, R10, 0x2, R13 ;  /* 0x000000020a0b7824 */ /* 0x002fe200078e020d */
[----:B------:R-:W-:Y:S01]  /*315d0*/  ULDC UR4, c[0x0][0x22c] ;  /* 0x00008b0000047ab9 */ /* 0x000fe20000000800 */
[----:B0-----:R-:W-:Y:S01]  /*315e0*/  PRMT R72, R72, 0x7632, R72 ;  /* 0x0000763248487816 */ /* 0x001fe20000000048 */
[----:B------:R-:W2:Y:S01]  /*315f0*/  LDL.LU R17, [R1+0xd84] ;  /* 0x000d840001117983 */ /* 0x000ea20000300800 */
[----:B------:R-:W0:Y:S03]  /*31600*/  LDC R10, c[0x0][0x248] ;  /* 0x00009200ff0a7b82 */ /* 0x000e260000000800 */
[----:B------:R1:W-:Y:S01]  /*31610*/  @P4 STG.E.U16 desc[UR40][R6.64], R74 ;  /* 0x0000004a06004986 */ /* 0x0003e2000c101528 */
[----:B------:R-:W-:Y:S01]  /*31620*/  ISETP.LT.AND P4, PT, R15, UR5, !P0 ;  /* 0x000000050f007c0c */ /* 0x000fe2000c781270 */
[----:B------:R-:W-:-:S02]  /*31630*/  ULDC UR5, c[0x0][0x22c] ;  /* 0x00008b0000057ab9 */ /* 0x000fc40000000800 */
[----:B------:R-:W2:Y:S01]  /*31640*/  LDL.LU R15, [R1+0xd60] ;  /* 0x000d6000010f7983 */ /* 0x000ea20000300800 */
[----:B------:R-:W-:-:S04]  /*31650*/  LEA R4, P6, R11, R2, 0x1 ;  /* 0x000000020b047211 */ /* 0x000fc800078c08ff */
[----:B------:R-:W-:Y:S01]  /*31660*/  LEA.HI.X.SX32 R5, R11, R0, 0x1, P6 ;  /* 0x000000000b057211 */ /* 0x000fe200030f0eff */
[----:B----4-:R-:W-:Y:S01]  /*31670*/  IMAD R11, R12, 0x2, R11 ;  /* 0x000000020c0b7824 */ /* 0x010fe200078e020b */
[----:B------:R-:W-:Y:S01]  /*31680*/  ISETP.LT.AND P6, PT, R19, UR4, !P0 ;  /* 0x0000000413007c0c */ /* 0x000fe2000c7c1270 */
[----:B------:R-:W-:Y:S01]  /*31690*/  ULDC UR4, c[0x0][0x22c] ;  /* 0x00008b0000047ab9 */ /* 0x000fe20000000800 */
[----:B------:R-:W4:Y:S01]  /*316a0*/  LDL.LU R19, [R1+0xd5c] ;  /* 0x000d5c0001137983 */ /* 0x000f220000300800 */
[----:B-1----:R-:W-:Y:S01]  /*316b0*/  IMAD R7, R14, 0x2, R11 ;  /* 0x000000020e077824 */ /* 0x002fe200078e020b */
[----:B------:R-:W1:Y:S02]  /*316c0*/  LDC R12, c[0x0][0x248] ;  /* 0x00009200ff0c7b82 */ /* 0x000e640000000800 */
[----:B------:R3:W-:Y:S01]  /*316d0*/  @P3 STG.E.U16 desc[UR40][R4.64], R75 ;  /* 0x0000004b04003986 */ /* 0x0007e2000c101528 */
[----:B------:R-:W-:-:S03]  /*316e0*/  LEA R8, P3, R11, R2, 0x1 ;  /* 0x000000020b087211 */ /* 0x000fc600078608ff */
[----:B------:R-:W4:Y:S01]  /*316f0*/  LDL.LU R13, [R1+0xd38] ;  /* 0x000d3800010d7983 */ /* 0x000f220000300800 */
[----:B------:R-:W-:Y:S01]  /*31700*/  LEA.HI.X.SX32 R9, R11, R0, 0x1, P3 ;  /* 0x000000000b097211 */ /* 0x000fe200018f0eff */
[----:B---3--:R-:W-:Y:S01]  /*31710*/  IMAD R11, R16, 0x2, R7 ;  /* 0x00000002100b7824 */ /* 0x008fe200078e0207 */
[C---:B------:R-:W-:Y:S01]  /*31720*/  LEA R6, P3, R7.reuse, R2, 0x1 ;  /* 0x0000000207067211 */ /* 0x040fe200078608ff */
[----:B------:R-:W3:Y:S03]  /*31730*/  LDC R14, c[0x0][0x248] ;  /* 0x00009200ff0e7b82 */ /* 0x000ee60000000800 */
[----:B------:R-:W-:Y:S01]  /*31740*/  LEA.HI.X.SX32 R7, R7, R0, 0x1, P3 ;  /* 0x0000000007077211 */ /* 0x000fe200018f0eff */
[----:B------:R0:W-:Y:S01]  /*31750*/  @P2 STG.E.U16 desc[UR40][R8.64], R72 ;  /* 0x0000004808002986 */ /* 0x0001e2000c101528 */
[----:B------:R-:W-:Y:S02]  /*31760*/  LEA R4, P3, R11, R2, 0x1 ;  /* 0x000000020b047211 */ /* 0x000fe400078608ff */
[----:B------:R-:W-:Y:S01]  /*31770*/  PRMT R73, R73, 0x7632, R73 ;  /* 0x0000763249497816 */ /* 0x000fe20000000049 */
[----:B------:R-:W4:Y:S01]  /*31780*/  LDC R16, c[0x0][0x248] ;  /* 0x00009200ff107b82 */ /* 0x000f220000000800 */
[----:B------:R-:W-:-:S02]  /*31790*/  LEA.HI.X.SX32 R5, R11, R0, 0x1, P3 ;  /* 0x000000000b057211 */ /* 0x000fc400018f0eff */
[----:B--2---:R-:W-:Y:S01]  /*317a0*/  ISETP.LT.AND P2, PT, R18, UR4, !P0 ;  /* 0x0000000412007c0c */ /* 0x004fe2000c741270 */
[----:B------:R-:W-:Y:S01]  /*317b0*/  ULDC UR4, c[0x0][0x22c] ;  /* 0x00008b0000047ab9 */ /* 0x000fe20000000800 */
[----:B------:R-:W2:Y:S01]  /*317c0*/  LDL.LU R18, [R1+0xd34] ;  /* 0x000d340001127983 */ /* 0x000ea20000300800 */
[----:B------:R-:W-:Y:S01]  /*317d0*/  ISETP.LT.AND P3, PT, R17, UR4, !P0 ;  /* 0x0000000411007c0c */ /* 0x000fe2000c761270 */
[----:B0-----:R-:W-:Y:S02]  /*317e0*/  IMAD R11, R10, 0x2, R11 ;  /* 0x000000020a0b7824 */ /* 0x001fe400078e020b */
[----:B------:R-:W2:Y:S01]  /*317f0*/  LDL.LU R17, [R1+0xd1c] ;  /* 0x000d1c0001117983 */ /* 0x000ea20000300800 */
[----:B------:R-:W0:Y:S01]  /*31800*/  LDC R10, c[0x0][0x248] ;  /* 0x00009200ff0a7b82 */ /* 0x000e220000000800 */
[----:B------:R-:W-:Y:S01]  /*31810*/  PRMT R74, R74, 0x7632, R74 ;  /* 0x000076324a4a7816 */ /* 0x000fe2000000004a */
[----:B------:R-:W-:Y:S01]  /*31820*/  ULDC UR4, c[0x0][0x22c] ;  /* 0x00008b0000047ab9 */ /* 0x000fe20000000800 */
[----:B------:R1:W-:Y:S01]  /*31830*/  @P5 STG.E.U16 desc[UR40][R6.64], R73 ;  /* 0x0000004906005986 */ /* 0x0003e2000c101528 */
[----:B------:R-:W-:Y:S01]  /*31840*/  ISETP.LT.AND P5, PT, R15, UR4, !P0 ;  /* 0x000000040f007c0c */ /* 0x000fe2000c7a1270 */
[----:B------:R-:W-:-:S02]  /*31850*/  ULDC UR4, c[0x0][0x22c] ;  /* 0x00008b0000047ab9 */ /* 0x000fc40000000800 */
[----:B------:R4:W-:Y:S01]  /*31860*/  @P6 STG.E.U16 desc[UR40][R4.64], R74 ;  /* 0x0000004a04006986 */ /* 0x0009e2000c101528 */
[----:B------:R-:W-:-:S03]  /*31870*/  LEA R8, P6, R11, R2, 0x1 ;  /* 0x000000020b087211 */ /* 0x000fc600078c08ff */
[----:B------:R-:W2:Y:S01]  /*31880*/  LDL.LU R15, [R1+0xd14] ;  /* 0x000d1400010f7983 */ /* 0x000ea20000300800 */
[----:B-1----:R-:W-:Y:S01]  /*31890*/  IMAD R7, R12, 0x2, R11 ;  /* 0x000000020c077824 */ /* 0x002fe200078e020b */
[----:B------:R-:W-:Y:S02]  /*318a0*/  LEA.HI.X.SX32 R9, R11, R0, 0x1, P6 ;  /* 0x000000000b097211 */ /* 0x000fe400030f0eff */
[----:B------:R-:W2:Y:S01]  /*318b0*/  LDL.LU R20, [R1+0xd10] ;  /* 0x000d100001147983 */ /* 0x000ea20000300800 */
[----:B------:R-:W-:Y:S01]  /*318c0*/  PRMT R75, R75, 0x7632, R75 ;  /* 0x000076324b4b7816 */ /* 0x000fe2000000004b */
[----:B---3--:R-:W-:Y:S01]  /*318d0*/  IMAD R11, R14, 0x2, R7 ;  /* 0x000000020e0b7824 */ /* 0x008fe200078e0207 */
[C---:B------:R-:W-:Y:S01]  /*318e0*/  LEA R6, P6, R7.reuse, R2, 0x1 ;  /* 0x0000000207067211 */ /* 0x040fe200078c08ff */
[----:B------:R-:W1:Y:S03]  /*318f0*/  LDC R12, c[0x0][0x248] ;  /* 0x00009200ff0c7b82 */ /* 0x000e660000000800 */
[----:B------:R-:W-:-:S02]  /*31900*/  LEA.HI.X.SX32 R7, R7, R0, 0x1, P6 ;  /* 0x0000000007077211 */ /* 0x000fc400030f0eff */
[C---:B----4-:R-:W-:Y:S01]  /*31910*/  LEA R4, P6, R11.reuse, R2, 0x1 ;  /* 0x000000020b047211 */ /* 0x050fe200078c08ff */
[----:B------:R3:W-:Y:S02]  /*31920*/  @P4 STG.E.U16 desc[UR40][R8.64], R75 ;  /* 0x0000004b08004986 */ /* 0x0007e4000c101528 */
[----:B------:R-:W4:Y:S01]  /*31930*/  LDC R14, c[0x0][0x248] ;  /* 0x00009200ff0e7b82 */ /* 0x000f220000000800 */
[----:B------:R-:W-:Y:S01]  /*31940*/  LEA.HI.X.SX32 R5, R11, R0, 0x1, P6 ;  /* 0x000000000b057211 */ /* 0x000fe200030f0eff */
[----:B0-----:R-:W-:Y:S01]  /*31950*/  IMAD R11, R10, 0x2, R11 ;  /* 0x000000020a0b7824 */ /* 0x001fe200078e020b */
[----:B------:R-:W-:Y:S01]  /*31960*/  ISETP.LT.AND P4, PT, R19, UR4, !P0 ;  /* 0x0000000413007c0c */ /* 0x000fe2000c781270 */
[----:B------:R-:W-:Y:S01]  /*31970*/  ULDC UR4, c[0x0][0x22c] ;  /* 0x00008b0000047ab9 */ /* 0x000fe20000000800 */
[----:B------:R0:W-:Y:S01]  /*31980*/  @P2 STG.E.U16 desc[UR40][R6.64], R80 ;  /* 0x0000005006002986 */ /* 0x0001e2000c101528 */
[----:B------:R-:W-:Y:S01]  /*31990*/  ISETP.LT.AND P2, PT, R13, UR4, !P0 ;  /* 0x000000040d007c0c */ /* 0x000fe2000c741270 */
[----:B------:R-:W-:Y:S01]  /*319a0*/  ULDC UR4, c[0x0][0x22c] ;  /* 0x00008b0000047ab9 */ /* 0x000fe20000000800 */
[C---:B---3--:R-:W-:Y:S01]  /*319b0*/  LEA R8, P6, R11.reuse, R2, 0x1 ;  /* 0x000000020b087211 */ /* 0x048fe200078c08ff */
[----:B------:R3:W-:Y:S03]  /*319c0*/  @P3 STG.E.U16 desc[UR40][R4.64], R81 ;  /* 0x0000005104003986 */ /* 0x0007e6000c101528 */
[----:B------:R-:W-:Y:S01]  /*319d0*/  LEA.HI.X.SX32 R9, R11, R0, 0x1, P6 ;  /* 0x000000000b097211 */ /* 0x000fe200030f0eff */
[----:B------:R-:W4:Y:S04]  /*319e0*/  LDL.LU R19, [R1+0xd0c] ;  /* 0x000d0c0001137983 */ /* 0x000f280000300800 */
[----:B------:R1:W-:Y:S01]  /*319f0*/  @P5 STG.E.U16 desc[UR40][R8.64], R82 ;  /* 0x0000005208005986 */ /* 0x0003e2000c101528 */
[----:B--2---:R-:W-:Y:S01]  /*31a00*/  ISETP.LT.AND P3, PT, R18, UR4, !P0 ;  /* 0x0000000412007c0c */ /* 0x004fe2000c761270 */
[----:B------:R-:W-:Y:S01]  /*31a10*/  ULDC UR4, c[0x0][0x22c] ;  /* 0x00008b0000047ab9 */ /* 0x000fe20000000800 */
[----:B------:R-:W-:Y:S01]  /*31a20*/  IMAD R13, R16, 0x2, R11 ;  /* 0x00000002100d7824 */ /* 0x000fe200078e020b */
[----:B0-----:R-:W-:Y:S01]  /*31a30*/  PRMT R80, R80, 0x7632, R80 ;  /* 0x0000763250507816 */ /* 0x001fe20000000050 */
[----:B------:R-:W0:Y:S01]  /*31a40*/  LDC R16, c[0x0][0x248] ;  /* 0x00009200ff107b82 */ /* 0x000e220000000800 */
[----:B---3--:R-:W-:-:S02]  /*31a50*/  PRMT R81, R81, 0x7632, R81 ;  /* 0x0000763251517816 */ /* 0x008fc40000000051 */
[----:B-1----:R-:W-:-:S05]  /*31a60*/  PRMT R82, R82, 0x7632, R82 ;  /* 0x0000763252527816 */ /* 0x002fca0000000052 */
[----:B------:R-:W1:Y:S01]  /*31a70*/  LDC R18, c[0x0][0x248] ;  /* 0x00009200ff127b82 */ /* 0x000e620000000800 */
[----:B------:R-:W-:Y:S01]  /*31a80*/  ISETP.LT.AND P5, PT, R17, UR4, !P0 ;  /* 0x0000000411007c0c */ /* 0x000fe2000c7a1270 */
[----:B------:R-:W-:Y:S01]  /*31a90*/  ULDC UR4, c[0x0][0x22c] ;  /* 0x00008b0000047ab9 */ /* 0x000fe20000000800 */
[----:B------:R-:W2:Y:S01]  /*31aa0*/  LDL.LU R17, [R1+0xd08] ;  /* 0x000d080001117983 */ /* 0x000ea20000300800 */
[----:B------:R-:W-:-:S04]  /*31ab0*/  LEA R10, P6, R13, R2, 0x1 ;  /* 0x000000020d0a7211 */ /* 0x000fc800078c08ff */
[----:B------:R-:W-:Y:S01]  /*31ac0*/  LEA.HI.X.SX32 R11, R13, R0, 0x1, P6 ;  /* 0x000000000d0b7211 */ /* 0x000fe200030f0eff */
[----:B------:R-:W-:Y:S02]  /*31ad0*/  IMAD R7, R12, 0x2, R13 ;  /* 0x000000020c077824 */ /* 0x000fe400078e020d */
[----:B------:R-:W3:Y:S02]  /*31ae0*/  LDC R12, c[0x0][0x248] ;  /* 0x00009200ff0c7b82 */ /* 0x000ee40000000800 */
[----:B------:R1:W-:Y:S01]  /*31af0*/  @P4 STG.E.U16 desc[UR40][R10.64], R83 ;  /* 0x000000530a004986 */ /* 0x0003e2000c101528 */
[----:B------:R-:W-:Y:S01]  /*31b00*/  ISETP.LT.AND P4, PT, R15, UR4, !P0 ;  /* 0x000000040f007c0c */ /* 0x000fe2000c781270 */
[----:B----4-:R-:W-:Y:S01]  /*31b10*/  IMAD R13, R14, 0x2, R7 ;  /* 0x000000020e0d7824 */ /* 0x010fe200078e0207 */
[C---:B------:R-:W-:Y:S01]  /*31b20*/  LEA R4, P6, R7.reuse, R2, 0x1 ;  /* 0x0000000207047211 */ /* 0x040fe200078c08ff */
[----:B------:R-:W4:Y:S01]  /*31b30*/  LDL.LU R15, [R1+0xd00] ;  /* 0x000d0000010f7983 */ /* 0x000f220000300800 */
[----:B------:R-:W-:Y:S01]  /*31b40*/  ULDC UR4, c[0x0][0x22c] ;  /* 0x00008b0000047ab9 */ /* 0x000fe20000000800 */
[----:B------:R-:W3:Y:S01]  /*31b50*/  LDC R14, c[0x0][0x248] ;  /* 0x00009200ff0e7b82 */ /* 0x000ee20000000800 */
[----:B------:R-:W-:Y:S01]  /*31b60*/  LEA.HI.X.SX32 R5, R7, R0, 0x1, P6 ;  /* 0x0000000007057211 */ /* 0x000fe200030f0eff */
[----:B------:R-:W4:Y:S01]  /*31b70*/  LDL.LU R23, [R1+0xcfc] ;  /* 0x000cfc0001177983 */ /* 0x000f220000300800 */
[----:B------:R-:W-:-:S03]  /*31b80*/  LEA R6, P6, R13, R2, 0x1 ;  /* 0x000000020d067211 */ /* 0x000fc600078c08ff */
[----:B------:R2:W-:Y:S01]  /*31b90*/  @P2 STG.E.U16 desc[UR40][R4.64], R80 ;  /* 0x0000005004002986 */ /* 0x0005e2000c101528 */
[----:B------:R-:W-:Y:S01]  /*31ba0*/  LEA.HI.X.SX32 R7, R13, R0, 0x1, P6 ;  /* 0x000000000d077211 */ /* 0x000fe200030f0eff */
[----:B0-----:R-:W-:Y:S01]  /*31bb0*/  IMAD R13, R16, 0x2, R13 ;  /* 0x00000002100d7824 */ /* 0x001fe200078e020d */
[----:B------:R-:W-:Y:S01]  /*31bc0*/  ISETP.LT.AND P2, PT, R20, UR4, !P0 ;  /* 0x0000000414007c0c */ /* 0x000fe2000c741270 */
[----:B------:R-:W4:Y:S01]  /*31bd0*/  LDL.LU R22, [R1+0xcf8] ;  /* 0x000cf80001167983 */ /* 0x000f220000300800 */
[----:B------:R-:W-:Y:S01]  /*31be0*/  ULDC UR4, c[0x0][0x22c] ;  /* 0x00008b0000047ab9 */ /* 0x000fe20000000800 */
[----:B------:R-:W0:Y:S02]  /*31bf0*/  LDC R16, c[0x0][0x248] ;  /* 0x00009200ff107b82 */ /* 0x000e240000000800 */
[----:B------:R-:W4:Y:S04]  /*31c00*/  LDL.LU R20, [R1+0xcf4] ;  /* 0x000cf40001147983 */ /* 0x000f280000300800 */
[----:B------:R3:W-:Y:S01]  /*31c10*/  @P3 STG.E.U16 desc[UR40][R6.64], R81 ;  /* 0x0000005106003986 */ /* 0x0007e2000c101528 */
[----:B------:R-:W-:-:S03]  /*31c20*/  LEA R8, P3, R13, R2, 0x1 ;  /* 0x000000020d087211 */ /* 0x000fc600078608ff */
[----:B------:R-:W4:Y:S01]  /*31c30*/  LDL.LU R21, [R1+0xcf0] ;  /* 0x000cf00001157983 */ /* 0x000f220000300800 */
[----:B------:R-:W-:Y:S02]  /*31c40*/  LEA.HI.X.SX32 R9, R13, R0, 0x1, P3 ;  /* 0x000000000d097211 */ /* 0x000fe400018f0eff */
[----:B------:R-:W-:Y:S01]  /*31c50*/  ISETP.LT.AND P3, PT, R19, UR4, !P0 ;  /* 0x0000000413007c0c */ /* 0x000fe2000c761270 */
[----:B------:R-:W-:Y:S01]  /*31c60*/  ULDC UR4, c[0x0][0x22c] ;  /* 0x00008b0000047ab9 */ /* 0x000fe20000000800 */
[----:B------:R-:W4:Y:S04]  /*31c70*/  LDL.LU R19, [R1+0xcec] ;  /* 0x000cec0001137983 */ /* 0x000f280000300800 */
[----:B------:R-:W-:Y:S01]  /*31c80*/  @P5 STG.E.U16 desc[UR40][R8.64], R82 ;  /* 0x0000005208005986 */ /* 0x000fe2000c101528 */
[----:B-1----:R-:W-:-:S02]  /*31c90*/  IMAD R11, R18, 0x2, R13 ;  /* 0x00000002120b7824 */ /* 0x002fc400078e020d */
[----:B------:R-:W1:Y:S01]  /*31ca0*/  LDC R18, c[0x0][0x248] ;  /* 0x00009200ff127b82 */ /* 0x000e620000000800 */
[----:B--2---:R-:W-:Y:S01]  /*31cb0*/  ISETP.LT.AND P5, PT, R17, UR4, !P0 ;  /* 0x0000000411007c0c */ /* 0x004fe2000c7a1270 */
[----:B------:R-:W-:Y:S01]  /*31cc0*/  ULDC UR4, c[0x0][0x22c] ;  /* 0x00008b0000047ab9 */ /* 0x000fe20000000800 */
[----:B------:R-:W2:Y:S01]  /*31cd0*/  LDL.LU R17, [R1+0xce8] ;  /* 0x000ce80001117983 */ /* 0x000ea20000300800 */
[----:B------:R-:W-:-:S04]  /*31ce0*/  LEA R4, P6, R11, R2, 0x1 ;  /* 0x000000020b047211 */ /* 0x000fc800078c08ff */
[----:B------:R-:W-:Y:S01]  /*31cf0*/  LEA.HI.X.SX32 R5, R11, R0, 0x1, P6 ;  /* 0x000000000b057211 */ /* 0x000fe200030f0eff */
[----:B---3--:R-:W-:Y:S01]  /*31d00*/  IMAD R11, R12, 0x2, R11 ;  /* 0x000000020c0b7824 */ /* 0x008fe200078e020b */
[----:B------:R-:W-:Y:S01]  /*31d10*/  PRMT R83, R83, 0x7632, R83 ;  /* 0x0000763253537816 */ /* 0x000fe20000000053 */
[----:B------:R-:W3:Y:S02]  /*31d20*/  LDC R12, c[0x0][0x248] ;  /* 0x00009200ff0c7b82 */ /* 0x000ee40000000800 */
[----:B------:R-:W-:Y:S02]  /*31d30*/  IMAD R13, R14, 0x2, R11 ;  /* 0x000000020e0d7824 */ /* 0x000fe400078e020b */
[----:B------:R1:W-:Y:S01]  /*31d40*/  @P4 STG.E.U16 desc[UR40][R4.64], R83 ;  /* 0x0000005304004986 */ /* 0x0003e2000c101528 */
[-C--:B------:R-:W-:Y:S02]  /*31d50*/  LEA R6, P4, R11, R2.reuse, 0x1 ;  /* 0x000000020b067211 */ /* 0x080fe400078808ff */
[----:B------:R-:W-:Y:S01]  /*31d60*/  LEA R10, P6, R13, R2, 0x1 ;  /* 0x000000020d0a7211 */ /* 0x000fe200078c08ff */
[----:B------:R-:W3:Y:S01]  /*31d70*/  LDC R14, c[0x0][0x248] ;  /* 0x00009200ff0e7b82 */ /* 0x000ee20000000800 */
[----:B------:R-:W-:-:S02]  /*31d80*/  LEA.HI.X.SX32 R7, R11, R0, 0x1, P4 ;  /* 0x000000000b077211 */ /* 0x000fc400020f0eff */
[----:B------:R-:W-:Y:S01]  /*31d90*/  LEA.HI.X.SX32 R11, R13, R0, 0x1, P6 ;  /* 0x000000000d0b7211 */ /* 0x000fe200030f0eff */
[----:B0-----:R-:W-:Y:S01]  /*31da0*/  IMAD R13, R16, 0x2, R13 ;  /* 0x00000002100d7824 */ /* 0x001fe200078e020d */
[----:B----4-:R-:W-:Y:S01]  /*31db0*/  ISETP.LT.AND P4, PT, R15, UR5, !P0 ;  /* 0x000000050f007c0c */ /* 0x010fe2000c781270 */
[----:B------:R0:W-:Y:S01]  /*31dc0*/  @P2 STG.E.U16 desc[UR40][R6.64], R88 ;  /* 0x0000005806002986 */ /* 0x0001e2000c101528 */
[----:B------:R-:W-:Y:S01]  /*31dd0*/  ULDC UR5, c[0x0][0x22c] ;  /* 0x00008b0000057ab9 */ /* 0x000fe20000000800 */
[----:B-1----:R-:W-:Y:S01]  /*31de0*/  IMAD R15, R18, 0x2, R13 ;  /* 0x00000002120f7824 */ /* 0x002fe200078e020d */
[-C--:B------:R-:W-:Y:S01]  /*31df0*/  LEA R4, P2, R13, R2.reuse, 0x1 ;  /* 0x000000020d047211 */ /* 0x080fe200078408ff */
[----:B------:R-:W1:Y:S03]  /*31e00*/  LDC R16, c[0x0][0x248] ;  /* 0x00009200ff107b82 */ /* 0x000e660000000800 */
[----:B------:R-:W-:-:S02]  /*31e10*/  LEA R8, P6, R15, R2, 0x1 ;  /* 0x000000020f087211 */ /* 0x000fc400078c08ff */
[-C--:B------:R-:W-:Y:S02]  /*31e20*/  LEA.HI.X.SX32 R5, R13, R0.reuse, 0x1, P2 ;  /* 0x000000000d057211 */ /* 0x080fe400010f0eff */
[----:B------:R-:W-:Y:S01]  /*31e30*/  LEA.HI.X.SX32 R9, R15, R0, 0x1, P6 ;  /* 0x000000000f097211 */ /* 0x000fe200030f0eff */
[----:B---3--:R-:W-:Y:S01]  /*31e40*/  IMAD R15, R12, 0x2, R15 ;  /* 0x000000020c0f7824 */ /* 0x008fe200078e020f */
[----:B------:R-:W-:Y:S01]  /*31e50*/  ISETP.LT.AND P2, PT, R23, UR4, !P0 ;  /* 0x0000000417007c0c */ /* 0x000fe2000c741270 */
[----:B------:R3:W-:Y:S01]  /*31e60*/  @P3 STG.E.U16 desc[UR40][R10.64], R89 ;  /* 0x000000590a003986 */ /* 0x0007e2000c101528 */
[----:B------:R-:W-:Y:S01]  /*31e70*/  ULDC UR4, c[0x0][0x22c] ;  /* 0x00008b0000047ab9 */ /* 0x000fe20000000800 */
[----:B0-----:R-:W-:Y:S01]  /*31e80*/  PRMT R88, R88, 0x7632, R88 ;  /* 0x0000763258587816 */ /* 0x001fe20000000058 */
[----:B------:R-:W0:Y:S01]  /*31e90*/  LDC R12, c[0x0][0x248] ;  /* 0x00009200ff0c7b82 */ /* 0x000e220000000800 */
[----:B------:R4:W-:Y:S01]  /*31ea0*/  @P5 STG.E.U16 desc[UR40][R4.64], R90 ;  /* 0x0000005a04005986 */ /* 0x0009e2000c101528 */
[----:B------:R-:W-:Y:S01]  /*31eb0*/  ISETP.LT.AND P5, PT, R20, UR4, !P0 ;  /* 0x0000000414007c0c */ /* 0x000fe2000c7a1270 */
[----:B------:R-:W-:-:S02]  /*31ec0*/  ULDC UR4, c[0x0][0x22c] ;  /* 0x00008b0000047ab9 */ /* 0x000fc40000000800 */
[----:B------:R1:W-:Y:S01]  /*31ed0*/  @P4 STG.E.U16 desc[UR40][R8.64], R91 ;  /* 0x0000005b08004986 */ /* 0x0003e2000c101528 */
[----:B------:R-:W-:-:S03]  /*31ee0*/  LEA R6, P4, R15, R2, 0x1 ;  /* 0x000000020f067211 */ /* 0x000fc600078808ff */
[----:B------:R-:W2:Y:S01]  /*31ef0*/  LDL.LU R20, [R1+0xce4] ;  /* 0x000ce40001147983 */ /* 0x000ea20000300800 */
[----:B---3--:R-:W-:Y:S01]  /*31f00*/  IMAD R11, R14, 0x2, R15 ;  /* 0x000000020e0b7824 */ /* 0x008fe200078e020f */
[----:B------:R-:W-:Y:S01]  /*31f10*/  LEA.HI.X.SX32 R7, R15, R0, 0x1, P4 ;  /* 0x000000000f077211 */ /* 0x000fe200020f0eff */
[----:B------:R-:W3:Y:S01]  /*31f20*/  LDC R10, c[0x0][0x248] ;  /* 0x00009200ff0a7b82 */ /* 0x000ee20000000800 */
[----:B------:R-:W3:Y:S01]  /*31f30*/  LDL.LU R13, [R1+0xce0] ;  /* 0x000ce000010d7983 */ /* 0x000ee20000300800 */
[----:B------:R-:W-:Y:S01]  /*31f40*/  ISETP.LT.AND P4, PT, R21, UR4, !P0 ;  /* 0x0000000415007c0c */ /* 0x000fe2000c781270 */
[----:B------:R-:W-:Y:S01]  /*31f50*/  ULDC UR4, c[0x0][0x22c] ;  /* 0x00008b0000047ab9 */ /* 0x000fe20000000800 */
[----:B----4-:R-:W-:Y:S01]  /*31f60*/  LEA R4, P6, R11, R2, 0x1 ;  /* 0x000000020b047211 */ /* 0x010fe200078c08ff */
[----:B------:R3:W-:Y:S01]  /*31f70*/  @P2 STG.E.U16 desc[UR40][R6.64], R88 ;  /* 0x0000005806002986 */ /* 0x0007e2000c101528 */
[----:B------:R-:W-:Y:S01]  /*31f80*/  ISETP.LT.AND P2, PT, R19, UR4, !P0 ;  /* 0x0000000413007c0c */ /* 0x000fe2000c741270 */
[----:B------:R-:W-:Y:S01]  /*31f90*/  ULDC UR4, c[0x0][0x22c] ;  /* 0x00008b0000047ab9 */ /* 0x000fe20000000800 */
[----:B------:R-:W-:Y:S01]  /*31fa0*/  LEA.HI.X.SX32 R5, R11, R0, 0x1, P6 ;  /* 0x000000000b057211 */ /* 0x000fe200030f0eff */
[----:B------:R-:W4:Y:S01]  /*31fb0*/  LDL.LU R18, [R1+0xcdc] ;  /* 0x000cdc0001127983 */ /* 0x000f220000300800 */
[----:B------:R-:W-:Y:S01]  /*31fc0*/  ISETP.LT.AND P3, PT, R22, UR5, !P0 ;  /* 0x0000000516007c0c */ /* 0x000fe2000c761270 */
[----:B------:R-:W0:Y:S01]  /*31fd0*/  LDC R14, c[0x0][0x248] ;  /* 0x00009200ff0e7b82 */ /* 0x000e220000000800 */
[----:B------:R-:W-:Y:S01]  /*31fe0*/  PRMT R89, R89, 0x7632, R89 ;  /* 0x0000763259597816 */ /* 0x000fe20000000059 */
[----:B-1----:R-:W-:Y:S01]  /*31ff0*/  IMAD R9, R16, 0x2, R11 ;  /* 0x0000000210097824 */ /* 0x002fe200078e020b */
[----:B------:R-:W-:Y:S01]  /*32000*/  PRMT R90, R90, 0x7632, R90 ;  /* 0x000076325a5a7816 */ /* 0x000fe2000000005a */
[----:B------:R-:W-:-:S04]  /*32010*/  ULDC UR5, c[0x0][0x22c] ;  /* 0x00008b0000057ab9 */ /* 0x000fc80000000800 */
[----:B------:R-:W1:Y:S01]  /*32020*/  LDC R16, c[0x0][0x248] ;  /* 0x00009200ff107b82 */ /* 0x000e620000000800 */
[----:B--2---:R-:W-:-:S03]  /*32030*/  ISETP.LT.AND P6, PT, R17, UR4, !P0 ;  /* 0x0000000411007c0c */ /* 0x004fc6000c7c1270 */
[----:B------:R2:W-:Y:S04]  /*32040*/  @P3 STG.E.U16 desc[UR40][R4.64], R89 ;  /* 0x0000005904003986 */ /* 0x0005e8000c101528 */
[----:B------:R-:W4:Y:S01]  /*32050*/  LDL.LU R17, [R1+0xcd8] ;  /* 0x000cd80001117983 */ /* 0x000f220000300800 */
[----:B------:R-:W-:Y:S01]  /*32060*/  LEA R8, P3, R9, R2, 0x1 ;  /* 0x0000000209087211 */ /* 0x000fe200078608ff */
[----:B---3--:R-:W-:Y:S01]  /*32070*/  IMAD R7, R10, 0x2, R9 ;  /* 0x000000020a077824 */ /* 0x008fe200078e0209 */
[----:B------:R-:W-:Y:S01]  /*32080*/  PRMT R91, R91, 0x7632, R91 ;  /* 0x000076325b5b7816 */ /* 0x000fe2000000005b */
[----:B------:R-:W3:Y:S01]  /*32090*/  LDL.LU R19, [R1+0xcd4] ;  /* 0x000cd40001137983 */ /* 0x000ee20000300800 */
[----:B------:R-:W-:Y:S01]  /*320a0*/  LEA.HI.X.SX32 R9, R9, R0, 0x1, P3 ;  /* 0x0000000009097211 */ /* 0x000fe200018f0eff */
[----:B------:R-:W-:Y:S01]  /*320b0*/  ULDC UR4, c[0x0][0x22c] ;  /* 0x00008b0000047ab9 */ /* 0x000fe20000000800 */
[----:B------:R-:W4:Y:S01]  /*320c0*/  LDC R10, c[0x0][0x248] ;  /* 0x00009200ff0a7b82 */ /* 0x000f220000000800 */
[----:B------:R-:W3:Y:S01]  /*320d0*/  LDL.LU R15, [R1+0xcd0] ;  /* 0x000cd000010f7983 */ /* 0x000ee20000300800 */
[----:B0-----:R-:W-:Y:S01]  /*320e0*/  IMAD R11, R12, 0x2, R7 ;  /* 0x000000020c0b7824 */ /* 0x001fe200078e0207 */
[----:B------:R-:W-:-:S02]  /*320f0*/  LEA R6, P3, R7, R2, 0x1 ;  /* 0x0000000207067211 */ /* 0x000fc400078608ff */
[----:B------:R0:W-:Y:S02]  /*32100*/  @P5 STG.E.U16 desc[UR40][R8.64], R90 ;  /* 0x0000005a08005986 */ /* 0x0001e4000c101528 */
[----:B--2---:R-:W-:Y:S01]  /*32110*/  LEA R4, P5, R11, R2, 0x1 ;  /* 0x000000020b047211 */ /* 0x004fe200078a08ff */
[----:B------:R-:W2:Y:S01]  /*32120*/  LDC R12, c[0x0][0x248] ;  /* 0x00009200ff0c7b82 */ /* 0x000ea20000000800 */
[-C--:B------:R-:W-:Y:S02]  /*32130*/  LEA.HI.X.SX32 R7, R7, R0.reuse, 0x1, P3 ;  /* 0x0000000007077211 */ /* 0x080fe400018f0eff */
[----:B------:R-:W-:Y:S01]  /*32140*/  LEA.HI.X.SX32 R5, R11, R0, 0x1, P5 ;  /* 0x000000000b057211 */ /* 0x000fe200028f0eff */
[----:B------:R-:W-:Y:S02]  /*32150*/  IMAD R11, R14, 0x2, R11 ;  /* 0x000000020e0b7824 */ /* 0x000fe400078e020b */
[----:B------:R1:W-:Y:S02]  /*32160*/  @P4 STG.E.U16 desc[UR40][R6.64], R91 ;  /* 0x0000005b06004986 */ /* 0x0003e4000c101528 */
[----:B------:R-:W2:Y:S01]  /*32170*/  LDC R14, c[0x0][0x248] ;  /* 0x00009200ff0e7b82 */ /* 0x000ea20000000800 */
[C---:B0-----:R-:W-:Y:S01]  /*32180*/  LEA R8, P5, R11.reuse, R2, 0x1 ;  /* 0x000000020b087211 */ /* 0x041fe200078a08ff */
[----:B------:R0:W-:Y:S03]  /*32190*/  @P2 STG.E.U16 desc[UR40][R4.64], R96 ;  /* 0x0000006004002986 */ /* 0x0001e6000c101528 */
[----:B------:R-:W-:-:S02]  /*321a0*/  LEA.HI.X.SX32 R9, R11, R0, 0x1, P5 ;  /* 0x000000000b097211 */ /* 0x000fc400028f0eff */
[----:B------:R-:W-:Y:S01]  /*321b0*/  ISETP.LT.AND P3, PT, R20, UR4, !P0 ;  /* 0x0000000414007c0c */ /* 0x000fe2000c761270 */
[----:B------:R-:W-:Y:S02]  /*321c0*/  ULDC UR4, c[0x0][0x22c] ;  /* 0x00008b0000047ab9 */ /* 0x000fe40000000800 */
[----:B------:R-:W-:Y:S01]  /*321d0*/  ISETP.LT.AND P4, PT, R13, UR4, !P0 ;  /* 0x000000040d007c0c */ /* 0x000fe2000c781270 */
[----:B-1----:R-:W-:Y:S01]  /*321e0*/  IMAD R13, R16, 0x2, R11 ;  /* 0x00000002100d7824 */ /* 0x002fe200078e020b */
[----:B------:R-:W-:Y:S01]  /*321f0*/  ULDC UR4, c[0x0][0x22c] ;  /* 0x00008b0000047ab9 */ /* 0x000fe20000000800 */
[----:B------:R-:W1:Y:S03]  /*32200*/  LDC R16, c[0x0][0x248] ;  /* 0x00009200ff107b82 */ /* 0x000e660000000800 */
[C---:B------:R-:W-:Y:S02]  /*32210*/  LEA R6, P5, R13.reuse, R2, 0x1 ;  /* 0x000000020d067211 */ /* 0x040fe400078a08ff */
[----:B----4-:R-:W-:Y:S01]  /*32220*/  ISETP.LT.AND P2, PT, R18, UR4, !P0 ;  /* 0x0000000412007c0c */ /* 0x010fe2000c741270 */
[----:B------:R-:W-:Y:S01]  /*32230*/  ULDC UR4, c[0x0][0x22c] ;  /* 0x00008b0000047ab9 */ /* 0x000fe20000000800 */
[----:B------:R-:W4:Y:S01]  /*32240*/  LDL.LU R18, [R1+0xccc] ;  /* 0x000ccc0001127983 */ /* 0x000f220000300800 */
[----:B------:R-:W-:-:S02]  /*32250*/  LEA.HI.X.SX32 R7, R13, R0, 0x1, P5 ;  /* 0x000000000d077211 */ /* 0x000fc400028f0eff */
[----:B------:R-:W-:Y:S01]  /*32260*/  ISETP.LT.AND P5, PT, R17, UR4, !P0 ;  /* 0x0000000411007c0c */ /* 0x000fe2000c7a1270 */
[----:B------:R-:W-:Y:S01]  /*32270*/  @P6 STG.E.U16 desc[UR40][R8.64], R97 ;  /* 0x0000006108006986 */ /* 0x000fe2000c101528 */
[----:B------:R-:W-:Y:S01]  /*32280*/  IMAD R11, R10, 0x2, R13 ;  /* 0x000000020a0b7824 */ /* 0x000fe200078e020d */
[----:B------:R-:W-:Y:S01]  /*32290*/  ULDC UR4, c[0x0][0x22c] ;  /* 0x00008b0000047ab9 */ /* 0x000fe20000000800 */
[----:B0-----:R-:W-:Y:S01]  /*322a0*/  PRMT R96, R96, 0x7632, R96 ;  /* 0x0000763260607816 */ /* 0x001fe20000000060 */
[----:B------:R-:W4:Y:S01]  /*322b0*/  LDL.LU R17, [R1+0xcc8] ;  /* 0x000cc80001117983 */ /* 0x000f220000300800 */
[----:B------:R-:W0:Y:S03]  /*322c0*/  LDC R10, c[0x0][0x248] ;  /* 0x00009200ff0a7b82 */ /* 0x000e260000000800 */
[----:B------:R1:W-:Y:S01]  /*322d0*/  @P3 STG.E.U16 desc[UR40][R6.64], R98 ;  /* 0x0000006206003986 */ /* 0x0003e2000c101528 */
[----:B---3--:R-:W-:Y:S01]  /*322e0*/  ISETP.LT.AND P3, PT, R15, UR5, !P0 ;  /* 0x000000050f007c0c */ /* 0x008fe2000c761270 */
[----:B------:R-:W-:-:S02]  /*322f0*/  ULDC UR5, c[0x0][0x22c] ;  /* 0x00008b0000057ab9 */ /* 0x000fc40000000800 */
[----:B------:R-:W3:Y:S01]  /*32300*/  LDL.LU R15, [R1+0xcc4] ;  /* 0x000cc400010f7983 */ /* 0x000ee20000300800 */
[----:B------:R-:W-:-:S04]  /*32310*/  LEA R4, P6, R11, R2, 0x1 ;  /* 0x000000020b047211 */ /* 0x000fc800078c08ff */
[----:B------:R-:W-:Y:S01]  /*32320*/  LEA.HI.X.SX32 R5, R11, R0, 0x1, P6 ;  /* 0x000000000b057211 */ /* 0x000fe200030f0eff */
[----:B--2---:R-:W-:Y:S01]  /*32330*/  IMAD R11, R12, 0x2, R11 ;  /* 0x000000020c0b7824 */ /* 0x004fe200078e020b */
[----:B------:R-:W-:Y:S01]  /*32340*/  ISETP.LT.AND P6, PT, R19, UR4, !P0 ;  /* 0x0000000413007c0c */ /* 0x000fe2000c7c1270 */
[----:B------:R-:W-:Y:S01]  /*32350*/  ULDC UR4, c[0x0][0x22c] ;  /* 0x00008b0000047ab9 */ /* 0x000fe20000000800 */
[----:B------:R-:W2:Y:S01]  /*32360*/  LDL.LU R19, [R1+0xcc0] ;  /* 0x000cc00001137983 */ /* 0x000ea20000300800 */
[----:B-1----:R-:W-:Y:S01]  /*32370*/  IMAD R7, R14, 0x2, R11 ;  /* 0x000000020e077824 */ /* 0x002fe200078e020b */
[----:B------:R-:W1:Y:S02]  /*32380*/  LDC R12, c[0x0][0x248] ;  /* 0x00009200ff0c7b82 */ /* 0x000e640000000800 */
[----:B------:R0:W-:Y:S01]  /*32390*/  @P4 STG.E.U16 desc[UR40][R4.64], R99 ;  /* 0x0000006304004986 */ /* 0x0001e2000c101528 */
[----:B------:R-:W-:-:S03]  /*323a0*/  LEA R8, P4, R11, R2, 0x1 ;  /* 0x000000020b087211 */ /* 0x000fc600078808ff */
[----:B------:R-:W2:Y:S01]  /*323b0*/  LDL.LU R13, [R1+0xcbc] ;  /* 0x000cbc00010d7983 */ /* 0x000ea20000300800 */
[----:B------:R-:W-:Y:S01]  /*323c0*/  LEA.HI.X.SX32 R9, R11, R0, 0x1, P4 ;  /* 0x000000000b097211 */ /* 0x000fe200020f0eff */
[----:B------:R-:W-:Y:S01]  /*323d0*/  IMAD R11, R16, 0x2, R7 ;  /* 0x00000002100b7824 */ /* 0x000fe200078e0207 */
[C---:B------:R-:W-:Y:S01]  /*323e0*/  LEA R6, P4, R7.reuse, R2, 0x1 ;  /* 0x0000000207067211 */ /* 0x040fe200078808ff */
[----:B------:R-:W1:Y:S03]  /*323f0*/  LDC R14, c[0x0][0x248] ;  /* 0x00009200ff0e7b82 */ /* 0x000e660000000800 */
[----:B------:R-:W-:Y:S01]  /*32400*/  LEA.HI.X.SX32 R7, R7, R0, 0x1, P4 ;  /* 0x0000000007077211 */ /* 0x000fe200020f0eff */
[----:B------:R3:W-:Y:S01]  /*32410*/  @P2 STG.E.U16 desc[UR40][R8.64], R96 ;  /* 0x0000006008002986 */ /* 0x0007e2000c101528 */
[----:B0-----:R-:W-:Y:S02]  /*32420*/  LEA R4, P4, R11, R2, 0x1 ;  /* 0x000000020b047211 */ /* 0x001fe400078808ff */
[----:B------:R-:W-:Y:S01]  /*32430*/  PRMT R97, R97, 0x7632, R97 ;  /* 0x0000763261617816 */ /* 0x000fe20000000061 */
[----:B------:R-:W0:Y:S01]  /*32440*/  LDC R16, c[0x0][0x248] ;  /* 0x00009200ff107b82 */ /* 0x000e220000000800 */
[----:B------:R-:W-:-:S02]  /*32450*/  LEA.HI.X.SX32 R5, R11, R0, 0x1, P4 ;  /* 0x000000000b057211 */ /* 0x000fc400020f0eff */
[----:B----4-:R-:W-:Y:S01]  /*32460*/  ISETP.LT.AND P2, PT, R18, UR4, !P0 ;  /* 0x0000000412007c0c */ /* 0x010fe2000c741270 */
[----:B------:R-:W-:Y:S01]  /*32470*/  ULDC UR4, c[0x0][0x22c] ;  /* 0x00008b0000047ab9 */ /* 0x000fe20000000800 */
[----:B------:R-:W4:Y:S01]  /*32480*/  LDL.LU R18, [R1+0xcb8] ;  /* 0x000cb80001127983 */ /* 0x000f220000300800 */
[----:B------:R-:W-:Y:S01]  /*32490*/  ISETP.LT.AND P4, PT, R17, UR4, !P0 ;  /* 0x0000000411007c0c */ /* 0x000fe2000c781270 */
[----:B------:R-:W-:Y:S02]  /*324a0*/  IMAD R11, R10, 0x2, R11 ;  /* 0x000000020a0b7824 */ /* 0x000fe400078e020b */
[----:B------:R-:W4:Y:S01]  /*324b0*/  LDL.LU R17, [R1+0xcb4] ;  /* 0x000cb40001117983 */ /* 0x000f220000300800 */
[----:B------:R-:W0:Y:S01]  /*324c0*/  LDC R10, c[0x0][0x248] ;  /* 0x00009200ff0a7b82 */ /* 0x000e220000000800 */
[----:B------:R-:W-:Y:S01]  /*324d0*/  PRMT R98, R98, 0x7632, R98 ;  /* 0x0000763262627816 */ /* 0x000fe20000000062 */
[----:B------:R-:W-:Y:S01]  /*324e0*/  ULDC UR4, c[0x0][0x22c] ;  /* 0x00008b0000047ab9 */ /* 0x000fe20000000800 */
[----:B------:R1:W-:Y:S01]  /*324f0*/  @P5 STG.E.U16 desc[UR40][R6.64], R97 ;  /* 0x0000006106005986 */ /* 0x0003e2000c101528 */
[----:B---3--:R-:W-:Y:S01]  /*32500*/  ISETP.LT.AND P5, PT, R15, UR4, !P0 ;  /* 0x000000040f007c0c */ /* 0x008fe2000c7a1270 */
[----:B------:R-:W-:-:S02]  /*32510*/  ULDC UR4, c[0x0][0x22c] ;  /* 0x00008b0000047ab9 */ /* 0x000fc40000000800 */
[----:B------:R3:W-:Y:S01]  /*32520*/  @P6 STG.E.U16 desc[UR40][R4.64], R98 ;  /* 0x0000006204006986 */ /* 0x0007e2000c101528 */
[----:B------:R-:W-:-:S03]  /*32530*/  LEA R8, P6, R11, R2, 0x1 ;  /* 0x000000020b087211 */ /* 0x000fc600078c08ff */
[----:B------:R-:W4:Y:S01]  /*32540*/  LDL.LU R15, [R1+0xcb0] ;  /* 0x000cb000010f7983 */ /* 0x000f220000300800 */
[----:B-1----:R-:W-:Y:S01]  /*32550*/  IMAD R7, R12, 0x2, R11 ;  /* 0x000000020c077824 */ /* 0x002fe200078e020b */
[----:B------:R-:W-:Y:S02]  /*32560*/  LEA.HI.X.SX32 R9, R11, R0, 0x1, P6 ;  /* 0x000000000b097211 */ /* 0x000fe400030f0eff */
[----:B------:R-:W4:Y:S01]  /*32570*/  LDL.LU R20, [R1+0xcac] ;  /* 0x000cac0001147983 */ /* 0x000f220000300800 */
[----:B------:R-:W-:Y:S01]  /*32580*/  PRMT R99, R99, 0x7632, R99 ;  /* 0x0000763263637816 */ /* 0x000fe20000000063 */
[----:B------:R-:W-:Y:S01]  /*32590*/  IMAD R11, R14, 0x2, R7 ;  /* 0x000000020e0b7824 */ /* 0x000fe200078e0207 */
[C---:B------:R-:W-:Y:S01]  /*325a0*/  LEA R6, P6, R7.reuse, R2, 0x1 ;  /* 0x0000000207067211 */ /* 0x040fe200078c08ff */
[----:B------:R-:W1:Y:S03]  /*325b0*/  LDC R12, c[0x0][0x248] ;  /* 0x00009200ff0c7b82 */ /* 0x000e660000000800 */
[----:B------:R-:W-:-:S02]  /*325c0*/  LEA.HI.X.SX32 R7, R7, R0, 0x1, P6 ;  /* 0x0000000007077211 */ /* 0x000fc400030f0eff */
[C---:B---3--:R-:W-:Y:S01]  /*325d0*/  LEA R4, P6, R11.reuse, R2, 0x1 ;  /* 0x000000020b047211 */ /* 0x048fe200078c08ff */
[----:B------:R3:W-:Y:S02]  /*325e0*/  @P3 STG.E.U16 desc[UR40][R8.64], R99 ;  /* 0x0000006308003986 */ /* 0x0007e4000c101528 */
[----:B------:R-:W1:Y:S01]  /*325f0*/  LDC R14, c[0x0][0x248] ;  /* 0x00009200ff0e7b82 */ /* 0x000e620000000800 */
[----:B------:R-:W-:Y:S01]  /*32600*/  LEA.HI.X.SX32 R5, R11, R0, 0x1, P6 ;  /* 0x000000000b057211 */ /* 0x000fe200030f0eff */
[----:B0-----:R-:W-:Y:S01]  /*32610*/  IMAD R11, R10, 0x2, R11 ;  /* 0x000000020a0b7824 */ /* 0x001fe200078e020b */
[----:B--2---:R-:W-:Y:S01]  /*32620*/  ISETP.LT.AND P3, PT, R19, UR4, !P0 ;  /* 0x0000000413007c0c */ /* 0x004fe2000c761270 */
[----:B------:R-:W-:Y:S01]  /*32630*/  ULDC UR4, c[0x0][0x22c] ;  /* 0x00008b0000047ab9 */ /* 0x000fe20000000800 */
[----:B------:R0:W-:Y:S01]  /*32640*/  @P2 STG.E.U16 desc[UR40][R6.64], R104 ;  /* 0x0000006806002986 */ /* 0x0001e2000c101528 */
[----:B------:R-:W-:Y:S01]  /*32650*/  ISETP.LT.AND P2, PT, R13, UR4, !P0 ;  /* 0x000000040d007c0c */ /* 0x000fe2000c741270 */
[----:B------:R-:W-:Y:S01]  /*32660*/  ULDC UR4, c[0x0][0x22c] ;  /* 0x00008b0000047ab9 */ /* 0x000fe20000000800 */
[C---:B---3--:R-:W-:Y:S01]  /*32670*/  LEA R8, P6, R11.reuse, R2, 0x1 ;  /* 0x000000020b087211 */ /* 0x048fe200078c08ff */
[----:B------:R2:W-:Y:S03]  /*32680*/  @P4 STG.E.U16 desc[UR40][R4.64], R105 ;  /* 0x0000006904004986 */ /* 0x0005e6000c101528 */
[----:B------:R-:W-:Y:S01]  /*32690*/  LEA.HI.X.SX32 R9, R11, R0, 0x1, P6 ;  /* 0x000000000b097211 */ /* 0x000fe200030f0eff */
[----:B------:R-:W3:Y:S04]  /*326a0*/  LDL.LU R19, [R1+0xca8] ;  /* 0x000ca80001137983 */ /* 0x000ee80000300800 */
[----:B------:R2:W-:Y:S01]  /*326b0*/  @P5 STG.E.U16 desc[UR40][R8.64], R106 ;  /* 0x0000006a08005986 */ /* 0x0005e2000c101528 */
[----:B----4-:R-:W-:Y:S01]  /*326c0*/  ISETP.LT.AND P4, PT, R18, UR4, !P0 ;  /* 0x0000000412007c0c */ /* 0x010fe2000c781270 */
[----:B------:R-:W-:Y:S01]  /*326d0*/  ULDC UR4, c[0x0][0x22c] ;  /* 0x00008b0000047ab9 */ /* 0x000fe20000000800 */
[----:B------:R-:W-:Y:S01]  /*326e0*/  IMAD R13, R16, 0x2, R11 ;  /* 0x00000002100d7824 */ /* 0x000fe200078e020b */
[----:B0-----:R-:W-:Y:S01]  /*326f0*/  PRMT R104, R104, 0x7632, R104 ;  /* 0x0000763268687816 */ /* 0x001fe20000000068 */
[----:B------:R-:W0:Y:S01]  /*32700*/  LDC R16, c[0x0][0x248] ;  /* 0x00009200ff107b82 */ /* 0x000e220000000800 */
[----:B--2---:R-:W-:-:S02]  /*32710*/  PRMT R105, R105, 0x7632, R105 ;  /* 0x0000763269697816 */ /* 0x004fc40000000069 */
[----:B------:R-:W-:-:S05]  /*32720*/  PRMT R106, R106, 0x7632, R106 ;  /* 0x000076326a6a7816 */ /* 0x000fca000000006a */
[----:B------:R-:W2:Y:S01]  /*32730*/  LDC R18, c[0x0][0x248] ;  /* 0x00009200ff127b82 */ /* 0x000ea20000000800 */
[----:B------:R-:W-:Y:S01]  /*32740*/  ISETP.LT.AND P5, PT, R17, UR4, !P0 ;  /* 0x0000000411007c0c */ /* 0x000fe2000c7a1270 */
[----:B------:R-:W-:Y:S01]  /*32750*/  ULDC UR4, c[0x0][0x22c] ;  /* 0x00008b0000047ab9 */ /* 0x000fe20000000800 */
[----:B------:R-:W4:Y:S01]  /*32760*/  LDL.LU R17, [R1+0xca4] ;  /* 0x000ca40001117983 */ /* 0x000f220000300800 */
[----:B------:R-:W-:-:S04]  /*32770*/  LEA R10, P6, R13, R2, 0x1 ;  /* 0x000000020d0a7211 */ /* 0x000fc800078c08ff */
[----:B------:R-:W-:Y:S01]  /*32780*/  LEA.HI.X.SX32 R11, R13, R0, 0x1, P6 ;  /* 0x000000000d0b7211 */ /* 0x000fe200030f0eff */
[----:B-1----:R-:W-:Y:S02]  /*32790*/  IMAD R7, R12, 0x2, R13 ;  /* 0x000000020c077824 */ /* 0x002fe400078e020d */
[----:B------:R-:W1:Y:S02]  /*327a0*/  LDC R12, c[0x0][0x248] ;  /* 0x00009200ff0c7b82 */ /* 0x000e640000000800 */
[----:B------:R2:W-:Y:S01]  /*327b0*/  @P3 STG.E.U16 desc[UR40][R10.64], R107 ;  /* 0x0000006b0a003986 */ /* 0x0005e2000c101528 */
[----:B------:R-:W-:Y:S01]  /*327c0*/  ISETP.LT.AND P3, PT, R15, UR4, !P0 ;  /* 0x000000040f007c0c */ /* 0x000fe2000c761270 */
[----:B------:R-:W-:Y:S01]  /*327d0*/  IMAD R13, R14, 0x2, R7 ;  /* 0x000000020e0d7824 */ /* 0x000fe200078e0207 */
[C---:B------:R-:W-:Y:S01]  /*327e0*/  LEA R4, P6, R7.reuse, R2, 0x1 ;  /* 0x0000000207047211 */ /* 0x040fe200078c08ff */
[----:B------:R-:W4:Y:S01]  /*327f0*/  LDL.LU R15, [R1+0xca0] ;  /* 0x000ca000010f7983 */ /* 0x000f220000300800 */
[----:B------:R-:W-:Y:S01]  /*32800*/  ULDC UR4, c[0x0][0x22c] ;  /* 0x00008b0000047ab9 */ /* 0x000fe20000000800 */
[----:B------:R-:W1:Y:S01]  /*32810*/  LDC R14, c[0x0][0x248] ;  /* 0x00009200ff0e7b82 */ /* 0x000e620000000800 */
        /* <DEDUP_REMOVED lines=15> */
[----:B---3--:R-:W-:Y:S01]  /*32910*/  ISETP.LT.AND P4, PT, R19, UR4, !P0 ;  /* 0x0000000413007c0c */ /* 0x008fe2000c781270 */
[----:B------:R-:W-:Y:S01]  /*32920*/  ULDC UR4, c[0x0][0x22c] ;  /* 0x00008b0000047ab9 */ /* 0x000fe20000000800 */
[----:B------:R-:W3:Y:S04]  /*32930*/  LDL.LU R19, [R1+0xc8c] ;  /* 0x000c8c0001137983 */ /* 0x000ee80000300800 */
[----:B------:R-:W-:Y:S01]  /*32940*/  @P5 STG.E.U16 desc[UR40][R8.64], R106 ;  /* 0x0000006a08005986 */ /* 0x000fe2000c101528 */
[----:B--2---:R-:W-:-:S02]  /*32950*/  IMAD R11, R18, 0x2, R13 ;  /* 0x00000002120b7824 */ /* 0x004fc400078e020d */
[----:B------:R-:W2:Y:S01]  /*32960*/  LDC R18, c[0x0][0x248] ;  /* 0x00009200ff127b82 */ /* 0x000ea20000000800 */
        /* <DEDUP_REMOVED lines=16> */
[----:B------:R-:W-:Y:S01]  /*32a70*/  ISETP.LT.AND P3, PT, R15, UR5, !P0 ;  /* 0x000000050f007c0c */ /* 0x000fe2000c761270 */
[----:B------:R0:W-:Y:S01]  /*32a80*/  @P2 STG.E.U16 desc[UR40][R6.64], R112 ;  /* 0x0000007006002986 */ /* 0x0001e2000c101528 */
[----:B------:R-:W-:Y:S01]  /*32a90*/  ULDC UR5, c[0x0][0x22c] ;  /* 0x00008b0000057ab9 */ /* 0x000fe20000000800 */
[----:B--2---:R-:W-:Y:S01]  /*32aa0*/  IMAD R15, R18, 0x2, R13 ;  /* 0x00000002120f7824 */ /* 0x004fe200078e020d */
[-C--:B------:R-:W-:Y:S01]  /*32ab0*/  LEA R4, P2, R13, R2.reuse, 0x1 ;  /* 0x000000020d047211 */ /* 0x080fe200078408ff */
[----:B------:R-:W2:Y:S03]  /*32ac0*/  LDC R16, c[0x0][0x248] ;  /* 0x00009200ff107b82 */ /* 0x000ea60000000800 */
[----:B------:R-:W-:-:S02]  /*32ad0*/  LEA R8, P6, R15, R2, 0x1 ;  /* 0x000000020f087211 */ /* 0x000fc400078c08ff */
        /* <DEDUP_REMOVED lines=13> */
[----:B------:R-:W4:Y:S01]  /*32bb0*/  LDL.LU R20, [R1+0xc84] ;  /* 0x000c840001147983 */ /* 0x000f220000300800 */
[----:B---3--:R-:W-:Y:S01]  /*32bc0*/  IMAD R11, R14, 0x2, R15 ;  /* 0x000000020e0b7824 */ /* 0x008fe200078e020f */
[----:B------:R-:W-:Y:S01]  /*32bd0*/  LEA.HI.X.SX32 R7, R15, R0, 0x1, P3 ;  /* 0x000000000f077211 */ /* 0x000fe200018f0eff */
[----:B------:R-:W3:Y:S01]  /*32be0*/  LDC R10, c[0x0][0x248] ;  /* 0x00009200ff0a7b82 */ /* 0x000ee20000000800 */
[----:B------:R-:W3:Y:S01]  /*32bf0*/  LDL.LU R13, [R1+0xc80] ;  /* 0x000c8000010d7983 */ /* 0x000ee20000300800 */
[----:B------:R-:W-:Y:S01]  /*32c00*/  ISETP.LT.AND P3, PT, R21, UR4, !P0 ;  /* 0x0000000415007c0c */ /* 0x000fe2000c761270 */
[----:B------:R-:W-:Y:S01]  /*32c10*/  ULDC UR4, c[0x0][0x22c] ;  /* 0x00008b0000047ab9 */ /* 0x000fe20000000800 */
[----:B-1----:R-:W-:Y:S01]  /*32c20*/  LEA R4, P6, R11, R2, 0x1 ;  /* 0x000000020b047211 */ /* 0x002fe200078c08ff */
[----:B------:R3:W-:Y:S01]  /*32c30*/  @P2 STG.E.U16 desc[UR40][R6.64], R112 ;  /* 0x0000007006002986 */ /* 0x0007e2000c101528 */
[----:B------:R-:W-:Y:S01]  /*32c40*/  ISETP.LT.AND P2, PT, R19, UR4, !P0 ;  /* 0x0000000413007c0c */ /* 0x000fe2000c741270 */
[----:B------:R-:W-:Y:S01]  /*32c50*/  ULDC UR4, c[0x0][0x22c] ;  /* 0x00008b0000047ab9 */ /* 0x000fe20000000800 */
[----:B------:R-:W-:Y:S01]  /*32c60*/  LEA.HI.X.SX32 R5, R11, R0, 0x1, P6 ;  /* 0x000000000b057211 */ /* 0x000fe200030f0eff */
[----:B------:R-:W3:Y:S01]  /*32c70*/  LDL.LU R19, [R1+0xc7c] ;  /* 0x000c7c0001137983 */ /* 0x000ee20000300800 */
[----:B------:R-:W-:Y:S01]  /*32c80*/  ISETP.LT.AND P4, PT, R22, UR5, !P0 ;  /* 0x0000000516007c0c */ /* 0x000fe2000c781270 */
[----:B------:R-:W1:Y:S01]  /*32c90*/  LDC R14, c[0x0][0x248] ;  /* 0x00009200ff0e7b82 */ /* 0x000e620000000800 */
[----:B------:R-:W-:Y:S01]  /*32ca0*/  PRMT R113, R113, 0x7632, R113 ;  /* 0x0000763271717816 */ /* 0x000fe20000000071 */
[----:B--2---:R-:W-:Y:S01]  /*32cb0*/  IMAD R9, R16, 0x2, R11 ;  /* 0x0000000210097824 */ /* 0x004fe200078e020b */
[----:B------:R-:W-:Y:S01]  /*32cc0*/  PRMT R114, R114, 0x7632, R114 ;  /* 0x0000763272727816 */ /* 0x000fe20000000072 */
[----:B------:R-:W-:-:S04]  /*32cd0*/  ULDC UR5, c[0x0][0x22c] ;  /* 0x00008b0000057ab9 */ /* 0x000fc80000000800 */
[----:B------:R-:W2:Y:S01]  /*32ce0*/  LDC R16, c[0x0][0x248] ;  /* 0x00009200ff107b82 */ /* 0x000ea20000000800 */
[----:B----4-:R-:W-:-:S03]  /*32cf0*/  ISETP.LT.AND P6, PT, R17, UR4, !P0 ;  /* 0x0000000411007c0c */ /* 0x010fc6000c7c1270 */
[----:B------:R4:W-:Y:S04]  /*32d00*/  @P4 STG.E.U16 desc[UR40][R4.64], R113 ;  /* 0x0000007104004986 */ /* 0x0009e8000c101528 */
[----:B------:R-:W2:Y:S01]  /*32d10*/  LDL.LU R17, [R1+0xc78] ;  /* 0x000c780001117983 */ /* 0x000ea20000300800 */
[----:B---3--:R-:W-:Y:S01]  /*32d20*/  IMAD R7, R10, 0x2, R9 ;  /* 0x000000020a077824 */ /* 0x008fe200078e0209 */
[----:B------:R-:W-:Y:S01]  /*32d30*/  LEA R8, P4, R9, R2, 0x1 ;  /* 0x0000000209087211 */ /* 0x000fe200078808ff */
[----:B------:R-:W-:Y:S01]  /*32d40*/  ULDC UR4, c[0x0][0x22c] ;  /* 0x00008b0000047ab9 */ /* 0x000fe20000000800 */
[----:B------:R-:W3:Y:S01]  /*32d50*/  LDL.LU R18, [R1+0xc74] ;  /* 0x000c740001127983 */ /* 0x000ee20000300800 */
[----:B------:R-:W-:Y:S01]  /*32d60*/  PRMT R115, R115, 0x7632, R115 ;  /* 0x0000763273737816 */ /* 0x000fe20000000073 */
[----:B------:R-:W2:Y:S02]  /*32d70*/  LDC R10, c[0x0][0x248] ;  /* 0x00009200ff0a7b82 */ /* 0x000ea40000000800 */
[----:B------:R-:W3:Y:S01]  /*32d80*/  LDL.LU R15, [R1+0xc70] ;  /* 0x000c7000010f7983 */ /* 0x000ee20000300800 */
[----:B------:R-:W-:Y:S01]  /*32d90*/  LEA.HI.X.SX32 R9, R9, R0, 0x1, P4 ;  /* 0x0000000009097211 */ /* 0x000fe200020f0eff */
[----:B0-----:R-:W-:Y:S01]  /*32da0*/  IMAD R11, R12, 0x2, R7 ;  /* 0x000000020c0b7824 */ /* 0x001fe200078e0207 */
[----:B------:R-:W-:-:S03]  /*32db0*/  LEA R6, P4, R7, R2, 0x1 ;  /* 0x0000000207067211 */ /* 0x000fc600078808ff */
[----:B------:R0:W-:Y:S01]  /*32dc0*/  @P5 STG.E.U16 desc[UR40][R8.64], R114 ;  /* 0x0000007208005986 */ /* 0x0001e2000c101528 */
[----:B----4-:R-:W-:Y:S01]  /*32dd0*/  LEA R4, P5, R11, R2, 0x1 ;  /* 0x000000020b047211 */ /* 0x010fe200078a08ff */
[----:B------:R-:W4:Y:S01]  /*32de0*/  LDC R12, c[0x0][0x248] ;  /* 0x00009200ff0c7b82 */ /* 0x000f220000000800 */
[-C--:B------:R-:W-:Y:S02]  /*32df0*/  LEA.HI.X.SX32 R7, R7, R0.reuse, 0x1, P4 ;  /* 0x0000000007077211 */ /* 0x080fe400020f0eff */
[----:B------:R-:W-:Y:S01]  /*32e00*/  LEA.HI.X.SX32 R5, R11, R0, 0x1, P5 ;  /* 0x000000000b057211 */ /* 0x000fe200028f0eff */
[----:B-1----:R-:W-:Y:S02]  /*32e10*/  IMAD R11, R14, 0x2, R11 ;  /* 0x000000020e0b7824 */ /* 0x002fe400078e020b */
        /* <DEDUP_REMOVED lines=8> */
[----:B--2---:R-:W-:Y:S01]  /*32ea0*/  IMAD R13, R16, 0x2, R11 ;  /* 0x00000002100d7824 */ /* 0x004fe200078e020b */
[----:B------:R-:W-:Y:S01]  /*32eb0*/  ULDC UR4, c[0x0][0x22c] ;  /* 0x00008b0000047ab9 */ /* 0x000fe20000000800 */
[----:B------:R2:W-:Y:S01]  /*32ec0*/  @P6 STG.E.U16 desc[UR40][R8.64], R117 ;  /* 0x0000007508006986 */ /* 0x0005e2000c101528 */
[----:B------:R-:W4:Y:S02]  /*32ed0*/  LDC R16, c[0x0][0x248] ;  /* 0x00009200ff107b82 */ /* 0x000f240000000800 */
[----:B-1----:R-:W-:Y:S02]  /*32ee0*/  LEA R6, P5, R13, R2, 0x1 ;  /* 0x000000020d067211 */ /* 0x002fe400078a08ff */
[----:B------:R-:W-:Y:S01]  /*32ef0*/  ISETP.LT.AND P2, PT, R19, UR4, !P0 ;  /* 0x0000000413007c0c */ /* 0x000fe2000c741270 */
[----:B------:R-:W-:Y:S01]  /*32f00*/  ULDC UR4, c[0x0][0x22c] ;  /* 0x00008b0000047ab9 */ /* 0x000fe20000000800 */
[----:B------:R-:W4:Y:S01]  /*32f10*/  LDL.LU R19, [R1+0xc6c] ;  /* 0x000c6c0001137983 */ /* 0x000f220000300800 */
[----:B------:R-:W-:-:S05]  /*32f20*/  LEA.HI.X.SX32 R7, R13, R0, 0x1, P5 ;  /* 0x000000000d077211 */ /* 0x000fca00028f0eff */
[----:B------:R1:W-:Y:S01]  /*32f30*/  @P4 STG.E.U16 desc[UR40][R6.64], R118 ;  /* 0x0000007606004986 */ /* 0x0003e2000c101528 */
[----:B------:R-:W-:Y:S01]  /*32f40*/  ISETP.LT.AND P5, PT, R17, UR4, !P0 ;  /* 0x0000000411007c0c */ /* 0x000fe2000c7a1270 */
[----:B------:R-:W-:Y:S02]  /*32f50*/  IMAD R11, R10, 0x2, R13 ;  /* 0x000000020a0b7824 */ /* 0x000fe400078e020d */
[----:B------:R-:W4:Y:S01]  /*32f60*/  LDL.LU R17, [R1+0xc68] ;  /* 0x000c680001117983 */ /* 0x000f220000300800 */
[----:B0-----:R-:W-:Y:S01]  /*32f70*/  PRMT R116, R116, 0x7632, R116 ;  /* 0x0000763274747816 */ /* 0x001fe20000000074 */
[----:B------:R-:W-:Y:S01]  /*32f80*/  ULDC UR4, c[0x0][0x22c] ;  /* 0x00008b0000047ab9 */ /* 0x000fe20000000800 */
[----:B--2---:R-:W-:Y:S01]  /*32f90*/  PRMT R117, R117, 0x7632, R117 ;  /* 0x0000763275757816 */ /* 0x004fe20000000075 */
[----:B------:R-:W0:Y:S01]  /*32fa0*/  LDC R10, c[0x0][0x248] ;  /* 0x00009200ff0a7b82 */ /* 0x000e220000000800 */
[----:B---3--:R-:W-:Y:S01]  /*32fb0*/  ISETP.LT.AND P4, PT, R15, UR5, !P0 ;  /* 0x000000050f007c0c */ /* 0x008fe2000c781270 */
[----:B------:R-:W-:Y:S01]  /*32fc0*/  ULDC UR5, c[0x0][0x22c] ;  /* 0x00008b0000057ab9 */ /* 0x000fe20000000800 */
[----:B------:R-:W2:Y:S01]  /*32fd0*/  LDL.LU R15, [R1+0xc64] ;  /* 0x000c6400010f7983 */ /* 0x000ea20000300800 */
[----:B------:R-:W-:-:S04]  /*32fe0*/  LEA R4, P6, R11, R2, 0x1 ;  /* 0x000000020b047211 */ /* 0x000fc800078c08ff */
[----:B------:R-:W-:Y:S01]  /*32ff0*/  LEA.HI.X.SX32 R5, R11, R0, 0x1, P6 ;  /* 0x000000000b057211 */ /* 0x000fe200030f0eff */
[----:B----4-:R-:W-:Y:S01]  /*33000*/  IMAD R11, R12, 0x2, R11 ;  /* 0x000000020c0b7824 */ /* 0x010fe200078e020b */
[----:B------:R-:W-:Y:S01]  /*33010*/  ISETP.LT.AND P6, PT, R18, UR4, !P0 ;  /* 0x0000000412007c0c */ /* 0x000fe2000c7c1270 */
[----:B------:R-:W-:Y:S01]  /*33020*/  ULDC UR4, c[0x0][0x22c] ;  /* 0x00008b0000047ab9 */ /* 0x000fe20000000800 */
[----:B------:R-:W3:Y:S01]  /*33030*/  LDL.LU R18, [R1+0xc60] ;  /* 0x000c600001127983 */ /* 0x000ee20000300800 */
[----:B-1----:R-:W-:Y:S01]  /*33040*/  IMAD R7, R14, 0x2, R11 ;  /* 0x000000020e077824 */ /* 0x002fe200078e020b */
[----:B------:R-:W1:Y:S02]  /*33050*/  LDC R12, c[0x0][0x248] ;  /* 0x00009200ff0c7b82 */ /* 0x000e640000000800 */
[----:B------:R4:W-:Y:S01]  /*33060*/  @P3 STG.E.U16 desc[UR40][R4.64], R119 ;  /* 0x0000007704003986 */ /* 0x0009e2000c101528 */
[----:B------:R-:W-:-:S03]  /*33070*/  LEA R8, P3, R11, R2, 0x1 ;  /* 0x000000020b087211 */ /* 0x000fc600078608ff */
[----:B------:R-:W3:Y:S01]  /*33080*/  LDL.LU R13, [R1+0xc5c] ;  /* 0x000c5c00010d7983 */ /* 0x000ee20000300800 */
[----:B------:R-:W-:Y:S01]  /*33090*/  LEA.HI.X.SX32 R9, R11, R0, 0x1, P3 ;  /* 0x000000000b097211 */ /* 0x000fe200018f0eff */
[----:B------:R-:W-:Y:S01]  /*330a0*/  IMAD R11, R16, 0x2, R7 ;  /* 0x00000002100b7824 */ /* 0x000fe200078e0207 */
[C---:B------:R-:W-:Y:S01]  /*330b0*/  LEA R6, P3, R7.reuse, R2, 0x1 ;  /* 0x0000000207067211 */ /* 0x040fe200078608ff */
[----:B------:R-:W1:Y:S03]  /*330c0*/  LDC R14, c[0x0][0x248] ;  /* 0x00009200ff0e7b82 */ /* 0x000e660000000800 */
[----:B------:R-:W-:Y:S01]  /*330d0*/  LEA.HI.X.SX32 R7, R7, R0, 0x1, P3 ;  /* 0x0000000007077211 */ /* 0x000fe200018f0eff */
[----:B------:R-:W-:Y:S01]  /*330e0*/  @P2 STG.E.U16 desc[UR40][R8.64], R116 ;  /* 0x0000007408002986 */ /* 0x000fe2000c101528 */
[C---:B----4-:R-:W-:Y:S02]  /*330f0*/  LEA R4, P3, R11.reuse, R2, 0x1 ;  /* 0x000000020b047211 */ /* 0x050fe400078608ff */
[----:B------:R-:W-:Y:S01]  /*33100*/  PRMT R118, R118, 0x7632, R118 ;  /* 0x0000763276767816 */ /* 0x000fe20000000076 */
[----:B------:R-:W4:Y:S01]  /*33110*/  LDC R16, c[0x0][0x248] ;  /* 0x00009200ff107b82 */ /* 0x000f220000000800 */
[----:B------:R-:W-:-:S02]  /*33120*/  LEA.HI.X.SX32 R5, R11, R0, 0x1, P3 ;  /* 0x000000000b057211 */ /* 0x000fc400018f0eff */
[----:B------:R-:W-:Y:S01]  /*33130*/  ISETP.LT.AND P2, PT, R19, UR4, !P0 ;  /* 0x0000000413007c0c */ /* 0x000fe2000c741270 */
[----:B------:R-:W-:Y:S01]  /*33140*/  ULDC UR4, c[0x0][0x22c] ;  /* 0x00008b0000047ab9 */ /* 0x000fe20000000800 */
[----:B------:R1:W-:Y:S01]  /*33150*/  @P5 STG.E.U16 desc[UR40][R6.64], R117 ;  /* 0x0000007506005986 */ /* 0x0003e2000c101528 */
[----:B------:R-:W-:Y:S01]  /*33160*/  ISETP.LT.AND P3, PT, R17, UR4, !P0 ;  /* 0x0000000411007c0c */ /* 0x000fe2000c761270 */
[----:B------:R-:W-:Y:S02]  /*33170*/  ULDC UR4, c[0x0][0x22c] ;  /* 0x00008b0000047ab9 */ /* 0x000fe40000000800 */
[----:B------:R-:W4:Y:S04]  /*33180*/  LDL.LU R17, [R1+0xc58] ;  /* 0x000c580001117983 */ /* 0x000f280000300800 */
[----:B------:R-:W4:Y:S01]  /*33190*/  LDL.LU R20, [R1+0xc54] ;  /* 0x000c540001147983 */ /* 0x000f220000300800 */
[----:B--2---:R-:W-:Y:S01]  /*331a0*/  ISETP.LT.AND P5, PT, R15, UR4, !P0 ;  /* 0x000000040f007c0c */ /* 0x004fe2000c7a1270 */
[----:B0-----:R-:W-:-:S02]  /*331b0*/  IMAD R11, R10, 0x2, R11 ;  /* 0x000000020a0b7824 */ /* 0x001fc400078e020b */
[----:B------:R-:W2:Y:S01]  /*331c0*/  LDL.LU R15, [R1+0xc50] ;  /* 0x000c5000010f7983 */ /* 0x000ea20000300800 */
[----:B------:R-:W0:Y:S01]  /*331d0*/  LDC R10, c[0x0][0x248] ;  /* 0x00009200ff0a7b82 */ /* 0x000e220000000800 */
[----:B------:R-:W-:Y:S01]  /*331e0*/  PRMT R119, R119, 0x7632, R119 ;  /* 0x0000763277777816 */ /* 0x000fe20000000077 */
[----:B-1----:R-:W-:Y:S01]  /*331f0*/  IMAD R7, R12, 0x2, R11 ;  /* 0x000000020c077824 */ /* 0x002fe200078e020b */
[----:B------:R1:W-:Y:S01]  /*33200*/  @P6 STG.E.U16 desc[UR40][R4.64], R118 ;  /* 0x0000007604006986 */ /* 0x0003e2000c101528 */
[C---:B------:R-:W-:Y:S01]  /*33210*/  LEA R8, P6, R11.reuse, R2, 0x1 ;  /* 0x000000020b087211 */ /* 0x040fe200078c08ff */
[----:B------:R-:W-:Y:S02]  /*33220*/  ULDC UR4, c[0x0][0x22c] ;  /* 0x00008b0000047ab9 */ /* 0x000fe40000000800 */
[----:B------:R-:W2:Y:S01]  /*33230*/  LDL.LU R19, [R1+0xc4c] ;  /* 0x000c4c0001137983 */ /* 0x000ea20000300800 */
[----:B------:R-:W-:Y:S01]  /*33240*/  LEA.HI.X.SX32 R9, R11, R0, 0x1, P6 ;  /* 0x000000000b097211 */ /* 0x000fe200030f0eff */
[----:B------:R-:W-:Y:S01]  /*33250*/  IMAD R11, R14, 0x2, R7 ;  /* 0x000000020e0b7824 */ /* 0x000fe200078e0207 */
[C---:B------:R-:W-:Y:S01]  /*33260*/  LEA R6, P6, R7.reuse, R2, 0x1 ;  /* 0x0000000207067211 */ /* 0x040fe200078c08ff */
[----:B------:R-:W2:Y:S03]  /*33270*/  LDC R12, c[0x0][0x248] ;  /* 0x00009200ff0c7b82 */ /* 0x000ea60000000800 */
[----:B------:R-:W-:-:S02]  /*33280*/  LEA.HI.X.SX32 R7, R7, R0, 0x1, P6 ;  /* 0x0000000007077211 */ /* 0x000fc400030f0eff */
[C---:B-1----:R-:W-:Y:S01]  /*33290*/  LEA R4, P6, R11.reuse, R2, 0x1 ;  /* 0x000000020b047211 */ /* 0x042fe200078c08ff */
[----:B------:R1:W-:Y:S01]  /*332a0*/  @P4 STG.E.U16 desc[UR40][R8.64], R119 ;  /* 0x0000007708004986 */ /* 0x0003e2000c101528 */
[----:B---3--:R-:W-:Y:S01]  /*332b0*/  ISETP.LT.AND P4, PT, R18, UR4, !P0 ;  /* 0x0000000412007c0c */ /* 0x008fe2000c781270 */
[----:B------:R-:W-:Y:S01]  /*332c0*/  ULDC UR4, c[0x0][0x22c] ;  /* 0x00008b0000047ab9 */ /* 0x000fe20000000800 */
[----:B------:R-:W-:Y:S01]  /*332d0*/  LEA.HI.X.SX32 R5, R11, R0, 0x1, P6 ;  /* 0x000000000b057211 */ /* 0x000fe200030f0eff */
[----:B------:R3:W-:Y:S01]  /*332e0*/  @P2 STG.E.U16 desc[UR40][R6.64], R120 ;  /* 0x0000007806002986 */ /* 0x0007e2000c101528 */
[----:B------:R-:W-:Y:S01]  /*332f0*/  ISETP.LT.AND P2, PT, R13, UR4, !P0 ;  /* 0x000000040d007c0c */ /* 0x000fe2000c741270 */
[----:B------:R-:W-:Y:S01]  /*33300*/  ULDC UR4, c[0x0][0x22c] ;  /* 0x00008b0000047ab9 */ /* 0x000fe20000000800 */
[----:B------:R-:W3:Y:S01]  /*33310*/  LDC R14, c[0x0][0x248] ;  /* 0x00009200ff0e7b82 */ /* 0x000ee20000000800 */
[----:B------:R3:W-:Y:S01]  /*33320*/  @P3 STG.E.U16 desc[UR40][R4.64], R121 ;  /* 0x0000007904003986 */ /* 0x0007e2000c101528 */
[----:B0-----:R-:W-:-:S04]  /*33330*/  IMAD R11, R10, 0x2, R11 ;  /* 0x000000020a0b7824 */ /* 0x001fc800078e020b */
[----:B----4-:R-:W-:Y:S01]  /*33340*/  IMAD R13, R16, 0x2, R11 ;  /* 0x00000002100d7824 */ /* 0x010fe200078e020b */
[C---:B-1----:R-:W-:Y:S01]  /*33350*/  LEA R8, P6, R11.reuse, R2, 0x1 ;  /* 0x000000020b087211 */ /* 0x042fe200078c08ff */
[----:B------:R-:W0:Y:S03]  /*33360*/  LDC R16, c[0x0][0x248] ;  /* 0x00009200ff107b82 */ /* 0x000e260000000800 */
[----:B------:R-:W-:Y:S02]  /*33370*/  LEA.HI.X.SX32 R9, R11, R0, 0x1, P6 ;  /* 0x000000000b097211 */ /* 0x000fe400030f0eff */
[----:B------:R-:W-:-:S03]  /*33380*/  LEA R10, P6, R13, R2, 0x1 ;  /* 0x000000020d0a7211 */ /* 0x000fc600078c08ff */
[----:B------:R-:W1:Y:S01]  /*33390*/  LDC R18, c[0x0][0x248] ;  /* 0x00009200ff127b82 */ /* 0x000e620000000800 */
[----:B------:R-:W-:Y:S01]  /*333a0*/  LEA.HI.X.SX32 R11, R13, R0, 0x1, P6 ;  /* 0x000000000d0b7211 */ /* 0x000fe200030f0eff */
[----:B------:R4:W-:Y:S04]  /*333b0*/  @P5 STG.E.U16 desc[UR40][R8.64], R122 ;  /* 0x0000007a08005986 */ /* 0x0009e8000c101528 */
[----:B------:R1:W-:Y:S01]  /*333c0*/  @P4 STG.E.U16 desc[UR40][R10.64], R123 ;  /* 0x0000007b0a004986 */ /* 0x0003e2000c101528 */
[----:B------:R-:W-:Y:S01]  /*333d0*/  ISETP.LT.AND P3, PT, R17, UR4, !P0 ;  /* 0x0000000411007c0c */ /* 0x000fe2000c761270 */
[----:B------:R-:W-:Y:S02]  /*333e0*/  ULDC UR4, c[0x0][0x22c] ;  /* 0x00008b0000047ab9 */ /* 0x000fe40000000800 */
[----:B------:R-:W4:Y:S01]  /*333f0*/  LDL.LU R17, [R1+0xc48] ;  /* 0x000c480001117983 */ /* 0x000f220000300800 */
[----:B------:R-:W-:Y:S01]  /*33400*/  ISETP.LT.AND P5, PT, R20, UR4, !P0 ;  /* 0x0000000414007c0c */ /* 0x000fe2000c7a1270 */
[----:B------:R-:W-:-:S02]  /*33410*/  ULDC UR4, c[0x0][0x22c] ;  /* 0x00008b0000047ab9 */ /* 0x000fc40000000800 */
[----:B------:R-:W4:Y:S01]  /*33420*/  LDL.LU R20, [R1+0xc44] ;  /* 0x000c440001147983 */ /* 0x000f220000300800 */
[----:B--2---:R-:W-:Y:S01]  /*33430*/  ISETP.LT.AND P4, PT, R15, UR4, !P0 ;  /* 0x000000040f007c0c */ /* 0x004fe2000c781270 */
[----:B---3--:R-:W-:Y:S02]  /*33440*/  IMAD R7, R12, 0x2, R13 ;  /* 0x000000020c077824 */ /* 0x008fe400078e020d */
[----:B------:R-:W2:Y:S01]  /*33450*/  LDL.LU R15, [R1+0xc40] ;  /* 0x000c4000010f7983 */ /* 0x000ea20000300800 */
[----:B------:R-:W3:Y:S01]  /*33460*/  LDC R12, c[0x0][0x248] ;  /* 0x00009200ff0c7b82 */ /* 0x000ee20000000800 */
[----:B------:R-:W-:Y:S01]  /*33470*/  PRMT R120, R120, 0x7632, R120 ;  /* 0x0000763278787816 */ /* 0x000fe20000000078 */
[----:B------:R-:W-:Y:S01]  /*33480*/  ULDC UR4, c[0x0][0x22c] ;  /* 0x00008b0000047ab9 */ /* 0x000fe20000000800 */
[----:B------:R-:W2:Y:S01]  /*33490*/  LDL.LU R21, [R1+0xc3c] ;  /* 0x000c3c0001157983 */ /* 0x000ea20000300800 */
[----:B------:R-:W-:Y:S01]  /*334a0*/  LEA R4, P6, R7, R2, 0x1 ;  /* 0x0000000207047211 */ /* 0x000fe200078c08ff */
[----:B------:R-:W-:-:S03]  /*334b0*/  IMAD R13, R14, 0x2, R7 ;  /* 0x000000020e0d7824 */ /* 0x000fc600078e0207 */
[----:B------:R-:W-:Y:S01]  /*334c0*/  LEA.HI.X.SX32 R5, R7, R0, 0x1, P6 ;  /* 0x0000000007057211 */ /* 0x000fe200030f0eff */
[----:B------:R-:W3:Y:S01]  /*334d0*/  LDC R14, c[0x0][0x248] ;  /* 0x00009200ff0e7b82 */ /* 0x000ee20000000800 */
[----:B------:R-:W-:Y:S02]  /*334e0*/  LEA R6, P6, R13, R2, 0x1 ;  /* 0x000000020d067211 */ /* 0x000fe400078c08ff */
[----:B------:R-:W-:Y:S02]  /*334f0*/  PRMT R121, R121, 0x7632, R121 ;  /* 0x0000763279797816 */ /* 0x000fe40000000079 */
[----:B------:R-:W-:Y:S01]  /*33500*/  LEA.HI.X.SX32 R7, R13, R0, 0x1, P6 ;  /* 0x000000000d077211 */ /* 0x000fe200030f0eff */
[----:B0-----:R-:W-:Y:S01]  /*33510*/  IMAD R13, R16, 0x2, R13 ;  /* 0x00000002100d7824 */ /* 0x001fe200078e020d */
[----:B------:R0:W-:Y:S01]  /*33520*/  @P2 STG.E.U16 desc[UR40][R4.64], R120 ;  /* 0x0000007804002986 */ /* 0x0001e2000c101528 */
[----:B------:R-:W-:Y:S01]  /*33530*/  ISETP.LT.AND P2, PT, R19, UR4, !P0 ;  /* 0x0000000413007c0c */ /* 0x000fe2000c741270 */
[----:B------:R-:W-:Y:S01]  /*33540*/  ULDC UR4, c[0x0][0x22c] ;  /* 0x00008b0000047ab9 */ /* 0x000fe20000000800 */
[----:B----4-:R-:W-:Y:S01]  /*33550*/  PRMT R122, R122, 0x7632, R122 ;  /* 0x000076327a7a7816 */ /* 0x010fe2000000007a */
[----:B------:R4:W-:Y:S01]  /*33560*/  @P3 STG.E.U16 desc[UR40][R6.64], R121 ;  /* 0x0000007906003986 */ /* 0x0009e2000c101528 */
[----:B------:R-:W-:Y:S01]  /*33570*/  LEA R8, P3, R13, R2, 0x1 ;  /* 0x000000020d087211 */ /* 0x000fe200078608ff */
[----:B-1----:R-:W-:Y:S01]  /*33580*/  IMAD R11, R18, 0x2, R13 ;  /* 0x00000002120b7824 */ /* 0x002fe200078e020d */
[----:B------:R-:W-:Y:S01]  /*33590*/  PRMT R123, R123, 0x7632, R123 ;  /* 0x000076327b7b7816 */ /* 0x000fe2000000007b */
[----:B------:R-:W2:Y:S01]  /*335a0*/  LDL.LU R19, [R1+0xc38] ;  /* 0x000c380001137983 */ /* 0x000ea20000300800 */
[----:B------:R-:W-:Y:S01]  /*335b0*/  LEA.HI.X.SX32 R9, R13, R0, 0x1, P3 ;  /* 0x000000000d097211 */ /* 0x000fe200018f0eff */
[----:B------:R-:W1:Y:S01]  /*335c0*/  LDC R16, c[0x0][0x248] ;  /* 0x00009200ff107b82 */ /* 0x000e620000000800 */
[----:B0-----:R-:W-:-:S04]  /*335d0*/  LEA R4, P6, R11, R2, 0x1 ;  /* 0x000000020b047211 */ /* 0x001fc800078c08ff */
[----:B------:R-:W-:Y:S01]  /*335e0*/  LEA.HI.X.SX32 R5, R11, R0, 0x1, P6 ;  /* 0x000000000b057211 */ /* 0x000fe200030f0eff */
[----:B---3--:R-:W-:Y:S01]  /*335f0*/  IMAD R11, R12, 0x2, R11 ;  /* 0x000000020c0b7824 */ /* 0x008fe200078e020b */
[----:B------:R-:W-:Y:S01]  /*33600*/  @P5 STG.E.U16 desc[UR40][R8.64], R122 ;  /* 0x0000007a08005986 */ /* 0x000fe2000c101528 */
[----:B------:R-:W0:Y:S02]  /*33610*/  LDC R18, c[0x0][0x248] ;  /* 0x00009200ff127b82 */ /* 0x000e240000000800 */
[----:B------:R-:W-:Y:S01]  /*33620*/  IMAD R13, R14, 0x2, R11 ;  /* 0x000000020e0d7824 */ /* 0x000fe200078e020b */
[----:B------:R3:W-:Y:S01]  /*33630*/  @P4 STG.E.U16 desc[UR40][R4.64], R123 ;  /* 0x0000007b04004986 */ /* 0x0007e2000c101528 */
[----:B----4-:R-:W-:-:S03]  /*33640*/  LEA R6, P4, R11, R2, 0x1 ;  /* 0x000000020b067211 */ /* 0x010fc600078808ff */
[----:B------:R-:W-:Y:S01]  /*33650*/  LEA R10, P6, R13, R2, 0x1 ;  /* 0x000000020d0a7211 */ /* 0x000fe200078c08ff */
[----:B------:R-:W4:Y:S01]  /*33660*/  LDC R12, c[0x0][0x248] ;  /* 0x00009200ff0c7b82 */ /* 0x000f220000000800 */
[-C--:B------:R-:W-:Y:S02]  /*33670*/  LEA.HI.X.SX32 R7, R11, R0.reuse, 0x1, P4 ;  /* 0x000000000b077211 */ /* 0x080fe400020f0eff */
[----:B------:R-:W-:-:S03]  /*33680*/  LEA.HI.X.SX32 R11, R13, R0, 0x1, P6 ;  /* 0x000000000d0b7211 */ /* 0x000fc600030f0eff */
[----:B------:R3:W-:Y:S01]  /*33690*/  @P2 STG.E.U16 desc[UR40][R6.64], R124 ;  /* 0x0000007c06002986 */ /* 0x0007e2000c101528 */
[----:B------:R-:W-:Y:S01]  /*336a0*/  ISETP.LT.AND P3, PT, R17, UR4, !P0 ;  /* 0x0000000411007c0c */ /* 0x000fe2000c761270 */
[----:B------:R-:W-:Y:S02]  /*336b0*/  ULDC UR4, c[0x0][0x22c] ;  /* 0x00008b0000047ab9 */ /* 0x000fe40000000800 */
[----:B------:R-:W4:Y:S01]  /*336c0*/  LDL.LU R17, [R1+0xc34] ;  /* 0x000c340001117983 */ /* 0x000f220000300800 */
[----:B------:R-:W4:Y:S03]  /*336d0*/  LDC R14, c[0x0][0x248] ;  /* 0x00009200ff0e7b82 */ /* 0x000f260000000800 */
[----:B------:R-:W4:Y:S01]  /*336e0*/  LDL.LU R22, [R1+0xc30] ;  /* 0x000c300001167983 */ /* 0x000f220000300800 */
[----:B------:R-:W-:Y:S01]  /*336f0*/  ISETP.LT.AND P5, PT, R20, UR4, !P0 ;  /* 0x0000000414007c0c */ /* 0x000fe2000c7a1270 */
[----:B------:R-:W-:-:S02]  /*33700*/  ULDC UR4, c[0x0][0x22c] ;  /* 0x00008b0000047ab9 */ /* 0x000fc40000000800 */
[----:B------:R-:W4:Y:S01]  /*33710*/  LDL.LU R23, [R1+0xc2c] ;  /* 0x000c2c0001177983 */ /* 0x000f220000300800 */
[----:B-1----:R-:W-:Y:S01]  /*33720*/  IMAD R13, R16, 0x2, R13 ;  /* 0x00000002100d7824 */ /* 0x002fe200078e020d */
[----:B--2---:R-:W-:Y:S01]  /*33730*/  ISETP.LT.AND P4, PT, R15, UR5, !P0 ;  /* 0x000000050f007c0c */ /* 0x004fe2000c781270 */
[----:B------:R-:W-:Y:S01]  /*33740*/  ULDC UR5, c[0x0][0x22c] ;  /* 0x00008b0000057ab9 */ /* 0x000fe20000000800 */
[----:B------:R1:W-:Y:S01]  /*33750*/  @P3 STG.E.U16 desc[UR40][R10.64], R125 ;  /* 0x0000007d0a003986 */ /* 0x0003e2000c101528 */
[----:B------:R-:W-:Y:S01]  /*33760*/  ISETP.LT.AND P3, PT, R21, UR4, !P0 ;  /* 0x0000000415007c0c */ /* 0x000fe2000c761270 */
[----:B0-----:R-:W-:Y:S01]  /*33770*/  IMAD R15, R18, 0x2, R13 ;  /* 0x00000002120f7824 */ /* 0x001fe200078e020d */
[-C--:B---3--:R-:W-:Y:S01]  /*33780*/  LEA R4, P2, R13, R2.reuse, 0x1 ;  /* 0x000000020d047211 */ /* 0x088fe200078408ff */
[----:B------:R-:W2:Y:S01]  /*33790*/  LDL.LU R21, [R1+0xc28] ;  /* 0x000c280001157983 */ /* 0x000ea20000300800 */
[----:B------:R-:W-:Y:S01]  /*337a0*/  ULDC UR4, c[0x0][0x22c] ;  /* 0x00008b0000047ab9 */ /* 0x000fe20000000800 */
[----:B------:R-:W-:Y:S01]  /*337b0*/  PRMT R124, R124, 0x7632, R124 ;  /* 0x000076327c7c7816 */ /* 0x000fe2000000007c */
[----:B------:R-:W0:Y:S01]  /*337c0*/  LDC R20, c[0x0][0x248] ;  /* 0x00009200ff147b82 */ /* 0x000e220000000800 */
[----:B------:R-:W-:Y:S01]  /*337d0*/  LEA R8, P6, R15, R2, 0x1 ;  /* 0x000000020f087211 */ /* 0x000fe200078c08ff */
[----:B------:R-:W3:Y:S01]  /*337e0*/  LDL.LU R24, [R1+0xc24] ;  /* 0x000c240001187983 */ /* 0x000ee20000300800 */
[----:B------:R-:W-:-:S02]  /*337f0*/  LEA.HI.X.SX32 R5, R13, R0, 0x1, P2 ;  /* 0x000000000d057211 */ /* 0x000fc400010f0eff */
[----:B------:R-:W-:Y:S01]  /*33800*/  LEA.HI.X.SX32 R9, R15, R0, 0x1, P6 ;  /* 0x000000000f097211 */ /* 0x000fe200030f0eff */
[----:B----4-:R-:W-:Y:S02]  /*33810*/  IMAD R15, R12, 0x2, R15 ;  /* 0x000000020c0f7824 */ /* 0x010fe400078e020f */
[----:B------:R4:W-:Y:S01]  /*33820*/  @P5 STG.E.U16 desc[UR40][R4.64], R126 ;  /* 0x0000007e04005986 */ /* 0x0009e2000c101528 */
[----:B-1----:R-:W-:Y:S01]  /*33830*/  PRMT R125, R125, 0x7632, R125 ;  /* 0x000076327d7d7816 */ /* 0x002fe2000000007d */
[----:B------:R-:W1:Y:S02]  /*33840*/  LDC R10, c[0x0][0x248] ;  /* 0x00009200ff0a7b82 */ /* 0x000e640000000800 */
[----:B------:R2:W-:Y:S01]  /*33850*/  @P4 STG.E.U16 desc[UR40][R8.64], R127 ;  /* 0x0000007f08004986 */ /* 0x0005e2000c101528 */
[----:B------:R-:W-:-:S04]  /*33860*/  LEA R6, P4, R15, R2, 0x1 ;  /* 0x000000020f067211 */ /* 0x000fc800078808ff */
[----:B------:R-:W-:Y:S01]  /*33870*/  LEA.HI.X.SX32 R7, R15, R0, 0x1, P4 ;  /* 0x000000000f077211 */ /* 0x000fe200020f0eff */
[----:B------:R-:W-:Y:S01]  /*33880*/  IMAD R11, R14, 0x2, R15 ;  /* 0x000000020e0b7824 */ /* 0x000fe200078e020f */
[----:B------:R-:W-:Y:S01]  /*33890*/  ISETP.LT.AND P2, PT, R19, UR5, !P0 ;  /* 0x0000000513007c0c */ /* 0x000fe2000c741270 */
[----:B------:R-:W1:Y:S03]  /*338a0*/  LDC R12, c[0x0][0x248] ;  /* 0x00009200ff0c7b82 */ /* 0x000e660000000800 */
[C---:B----4-:R-:W-:Y:S01]  /*338b0*/  LEA R4, P6, R11.reuse, R2, 0x1 ;  /* 0x000000020b047211 */ /* 0x050fe200078c08ff */
[----:B------:R-:W-:Y:S03]  /*338c0*/  @P3 STG.E.U16 desc[UR40][R6.64], R124 ;  /* 0x0000007c06003986 */ /* 0x000fe6000c101528 */
[----:B------:R-:W-:Y:S01]  /*338d0*/  LEA.HI.X.SX32 R5, R11, R0, 0x1, P6 ;  /* 0x000000000b057211 */ /* 0x000fe200030f0eff */
[----:B------:R-:W4:Y:S04]  /*338e0*/  LDC R14, c[0x0][0x248] ;  /* 0x00009200ff0e7b82 */ /* 0x000f280000000800 */
[----:B------:R-:W-:Y:S01]  /*338f0*/  @P2 STG.E.U16 desc[UR40][R4.64], R125 ;  /* 0x0000007d04002986 */ /* 0x000fe2000c101528 */
[----:B------:R-:W-:Y:S01]  /*33900*/  ISETP.LT.AND P5, PT, R17, UR4, !P0 ;  /* 0x0000000411007c0c */ /* 0x000fe2000c7a1270 */
[----:B------:R-:W-:Y:S01]  /*33910*/  ULDC UR4, c[0x0][0x22c] ;  /* 0x00008b0000047ab9 */ /* 0x000fe20000000800 */
[----:B0-----:R-:W-:Y:S01]  /*33920*/  IMAD R13, R20, 0x2, R11 ;  /* 0x00000002140d7824 */ /* 0x001fe200078e020b */
[----:B------:R0:W3:Y:S01]  /*33930*/  LDS.128 R16, [R3+UR7] ;  /* 0x0000000703107984 */ /* 0x0000e20008000c00 */
[----:B------:R-:W-:Y:S01]  /*33940*/  ISETP.LT.AND P4, PT, R22, UR4, !P0 ;  /* 0x0000000416007c0c */ /* 0x000fe2000c781270 */
[----:B------:R-:W-:Y:S01]  /*33950*/  ULDC UR4, c[0x0][0x22c] ;  /* 0x00008b0000047ab9 */ /* 0x000fe20000000800 */
[----:B------:R-:W-:Y:S01]  /*33960*/  PRMT R126, R126, 0x7632, R126 ;  /* 0x000076327e7e7816 */ /* 0x000fe2000000007e */
[----:B------:R-:W3:Y:S01]  /*33970*/  LDL.LU R22, [R1+0xc20] ;  /* 0x000c200001167983 */ /* 0x000ee20000300800 */
[----:B------:R-:W-:Y:S01]  /*33980*/  ISETP.LT.AND P3, PT, R23, UR4, !P0 ;  /* 0x0000000417007c0c */ /* 0x000fe2000c761270 */
[----:B------:R-:W-:Y:S01]  /*33990*/  ULDC UR4, c[0x0][0x22c] ;  /* 0x00008b0000047ab9 */ /* 0x000fe20000000800 */
[----:B------:R-:W3:Y:S01]  /*339a0*/  LDC R20, c[0x0][0x248] ;  /* 0x00009200ff147b82 */ /* 0x000ee20000000800 */
[----:B------:R-:W3:Y:S01]  /*339b0*/  LDL.LU R23, [R1+0xc1c] ;  /* 0x000c1c0001177983 */ /* 0x000ee20000300800 */
[----:B--2---:R-:W-:Y:S01]  /*339c0*/  ISETP.LT.AND P2, PT, R21, UR4, !P0 ;  /* 0x0000000415007c0c */ /* 0x004fe2000c741270 */
[----:B------:R-:W-:-:S02]  /*339d0*/  ULDC UR4, c[0x0][0x22c] ;  /* 0x00008b0000047ab9 */ /* 0x000fc40000000800 */
[----:B------:R-:W2:Y:S04]  /*339e0*/  LDL.LU R21, [R1+0xc18] ;  /* 0x000c180001157983 */ /* 0x000ea80000300800 */
[----:B------:R-:W2:Y:S01]  /*339f0*/  LDL.LU R15, [R1+0xc14] ;  /* 0x000c1400010f7983 */ /* 0x000ea20000300800 */
[----:B------:R-:W-:-:S04]  /*33a00*/  LEA R8, P6, R13, R2, 0x1 ;  /* 0x000000020d087211 */ /* 0x000fc800078c08ff */
[----:B------:R-:W-:Y:S01]  /*33a10*/  LEA.HI.X.SX32 R9, R13, R0, 0x1, P6 ;  /* 0x000000000d097211 */ /* 0x000fe200030f0eff */
[----:B-1----:R-:W-:Y:S02]  /*33a20*/  IMAD R13, R10, 0x2, R13 ;  /* 0x000000020a0d7824 */ /* 0x002fe400078e020d */
[----:B------:R-:W1:Y:S02]  /*33a30*/  LDC R10, c[0x0][0x248] ;  /* 0x00009200ff0a7b82 */ /* 0x000e640000000800 */
[----:B0-----:R-:W-:Y:S01]  /*33a40*/  IMAD R3, R12, 0x2, R13 ;  /* 0x000000020c037824 */ /* 0x001fe200078e020d */
[----:B------:R-:W-:-:S05]  /*33a50*/  LEA R6, P6, R13, R2, 0x1 ;  /* 0x000000020d067211 */ /* 0x000fca00078c08ff */
[----:B------:R-:W0:Y:S01]  /*33a60*/  LDC R12, c[0x0][0x248] ;  /* 0x00009200ff0c7b82 */ /* 0x000e220000000800 */
[----:B------:R-:W-:Y:S02]  /*33a70*/  LEA.HI.X.SX32 R7, R13, R0, 0x1, P6 ;  /* 0x000000000d077211 */ /* 0x000fe400030f0eff */
[----:B------:R-:W-:Y:S02]  /*33a80*/  LEA R4, P6, R3, R2, 0x1 ;  /* 0x0000000203047211 */ /* 0x000fe400078c08ff */
[----:B------:R-:W-:Y:S01]  /*33a90*/  PRMT R127, R127, 0x7632, R127 ;  /* 0x000076327f7f7816 */ /* 0x000fe2000000007f */
[----:B------:R1:W-:Y:S01]  /*33aa0*/  @P5 STG.E.U16 desc[UR40][R8.64], R126 ;  /* 0x0000007e08005986 */ /* 0x0003e2000c101528 */
[----:B------:R-:W-:Y:S01]  /*33ab0*/  LEA.HI.X.SX32 R5, R3, R0, 0x1, P6 ;  /* 0x0000000003057211 */ /* 0x000fe200030f0eff */
[----:B----4-:R-:W-:Y:S01]  /*33ac0*/  IMAD R3, R14, 0x2, R3 ;  /* 0x000000020e037824 */ /* 0x010fe200078e0203 */
[----:B---3--:R-:W-:Y:S01]  /*33ad0*/  ISETP.LT.AND P5, PT, R24, UR4, !P0 ;  /* 0x0000000418007c0c */ /* 0x008fe2000c7a1270 */
[----:B------:R-:W3:Y:S01]  /*33ae0*/  LDC R14, c[0x0][0x248] ;  /* 0x00009200ff0e7b82 */ /* 0x000ee20000000800 */
[----:B------:R-:W-:Y:S01]  /*33af0*/  ULDC UR4, c[0x0][0x22c] ;  /* 0x00008b0000047ab9 */ /* 0x000fe20000000800 */
[----:B------:R4:W-:Y:S01]  /*33b00*/  @P4 STG.E.U16 desc[UR40][R6.64], R127 ;  /* 0x0000007f06004986 */ /* 0x0009e2000c101528 */
[----:B-1----:R-:W-:Y:S01]  /*33b10*/  IMAD R11, R10, 0x2, R3 ;  /* 0x000000020a0b7824 */ /* 0x002fe200078e0203 */
[----:B------:R-:W-:-:S04]  /*33b20*/  LEA R8, P6, R3, R2, 0x1 ;  /* 0x0000000203087211 */ /* 0x000fc800078c08ff */
[----:B------:R-:W1:Y:S01]  /*33b30*/  LDC R24, c[0x0][0x248] ;  /* 0x00009200ff187b82 */ /* 0x000e620000000800 */
[----:B------:R-:W-:Y:S02]  /*33b40*/  LEA.HI.X.SX32 R9, R3, R0, 0x1, P6 ;  /* 0x0000000003097211 */ /* 0x000fe400030f0eff */
[C---:B----4-:R-:W-:Y:S01]  /*33b50*/  LEA R6, P6, R11.reuse, R2, 0x1 ;  /* 0x000000020b067211 */ /* 0x050fe200078c08ff */
[----:B0-----:R-:W-:Y:S01]  /*33b60*/  IMAD R3, R12, 0x2, R11 ;  /* 0x000000020c037824 */ /* 0x001fe200078e020b */
[----:B------:R0:W-:Y:S02]  /*33b70*/  @P3 STG.E.U16 desc[UR40][R4.64], R16 ;  /* 0x0000001004003986 */ /* 0x0001e4000c101528 */
[----:B------:R-:W-:Y:S01]  /*33b80*/  LEA.HI.X.SX32 R7, R11, R0, 0x1, P6 ;  /* 0x000000000b077211 */ /* 0x000fe200030f0eff */
[----:B------:R-:W-:Y:S01]  /*33b90*/  IMAD R11, R20, 0x2, R3 ;  /* 0x00000002140b7824 */ /* 0x000fe200078e0203 */
[----:B------:R4:W-:Y:S04]  /*33ba0*/  @P2 STG.E.U16 desc[UR40][R8.64], R17 ;  /* 0x0000001108002986 */ /* 0x0009e8000c101528 */
[----:B------:R4:W-:Y:S01]  /*33bb0*/  @P5 STG.E.U16 desc[UR40][R6.64], R18 ;  /* 0x0000001206005986 */ /* 0x0009e2000c101528 */
[----:B0-----:R-:W-:-:S02]  /*33bc0*/  LEA R4, P6, R3, R2, 0x1 ;  /* 0x0000000203047211 */ /* 0x001fc400078c08ff */
[----:B------:R-:W-:Y:S02]  /*33bd0*/  LEA R10, P5, R11, R2, 0x1 ;  /* 0x000000020b0a7211 */ /* 0x000fe400078a08ff */
[-C--:B------:R-:W-:Y:S01]  /*33be0*/  LEA.HI.X.SX32 R5, R3, R0.reuse, 0x1, P6 ;  /* 0x0000000003057211 */ /* 0x080fe200030f0eff */
[----:B---3--:R-:W-:Y:S01]  /*33bf0*/  IMAD R3, R14, 0x2, R11 ;  /* 0x000000020e037824 */ /* 0x008fe200078e020b */
[----:B------:R-:W-:Y:S02]  /*33c00*/  PRMT R16, R16, 0x7632, R16 ;  /* 0x0000763210107816 */ /* 0x000fe40000000010 */
[----:B------:R-:W-:Y:S02]  /*33c10*/  LEA.HI.X.SX32 R11, R11, R0, 0x1, P5 ;  /* 0x000000000b0b7211 */ /* 0x000fe400028f0eff */
[----:B----4-:R-:W-:Y:S02]  /*33c20*/  PRMT R17, R17, 0x7632, R17 ;  /* 0x0000763211117816 */ /* 0x010fe40000000011 */
[----:B------:R-:W-:-:S02]  /*33c30*/  PRMT R18, R18, 0x7632, R18 ;  /* 0x0000763212127816 */ /* 0x000fc40000000012 */
[----:B------:R-:W-:Y:S01]  /*33c40*/  ISETP.LT.AND P4, PT, R22, UR4, !P0 ;  /* 0x0000000416007c0c */ /* 0x000fe2000c781270 */
[----:B------:R-:W-:Y:S01]  /*33c50*/  ULDC UR4, c[0x0][0x22c] ;  /* 0x00008b0000047ab9 */ /* 0x000fe20000000800 */
[----:B------:R-:W0:Y:S01]  /*33c60*/  LDC R22, c[0x0][0x248] ;  /* 0x00009200ff167b82 */ /* 0x000e220000000800 */
[----:B------:R-:W-:Y:S01]  /*33c70*/  ISETP.LT.AND P3, PT, R23, UR4, !P0 ;  /* 0x0000000417007c0c */ /* 0x000fe2000c761270 */
[----:B------:R-:W-:Y:S02]  /*33c80*/  ULDC UR4, c[0x0][0x22c] ;  /* 0x00008b0000047ab9 */ /* 0x000fe40000000800 */
[----:B--2---:R-:W-:Y:S01]  /*33c90*/  ISETP.LT.AND P2, PT, R21, UR4, !P0 ;  /* 0x0000000415007c0c */ /* 0x004fe2000c741270 */
[----:B------:R-:W-:-:S06]  /*33ca0*/  ULDC UR4, c[0x0][0x22c] ;  /* 0x00008b0000047ab9 */ /* 0x000fcc0000000800 */
[----:B------:R2:W-:Y:S01]  /*33cb0*/  @P4 STG.E.U16 desc[UR40][R4.64], R19 ;  /* 0x0000001304004986 */ /* 0x0005e2000c101528 */
[----:B------:R-:W-:Y:S02]  /*33cc0*/  ISETP.LT.AND P0, PT, R15, UR4, !P0 ;  /* 0x000000040f007c0c */ /* 0x000fe4000c701270 */
[C---:B------:R-:W-:Y:S01]  /*33cd0*/  LEA R8, P4, R3.reuse, R2, 0x1 ;  /* 0x0000000203087211 */ /* 0x040fe200078808ff */
[----:B------:R2:W-:Y:S01]  /*33ce0*/  @P3 STG.E.U16 desc[UR40][R10.64], R16 ;  /* 0x000000100a003986 */ /* 0x0005e2000c101528 */
[----:B0-----:R-:W-:Y:S02]  /*33cf0*/  IMAD R13, R22, 0x2, R3 ;  /* 0x00000002160d7824 */ /* 0x001fe400078e0203 */
[----:B------:R-:W-:-:S03]  /*33d00*/  LEA.HI.X.SX32 R9, R3, R0, 0x1, P4 ;  /* 0x0000000003097211 */ /* 0x000fc600020f0eff */
[----:B------:R-:W-:Y:S01]  /*33d10*/  LEA R6, P3, R13, R2, 0x1 ;  /* 0x000000020d067211 */ /* 0x000fe200078608ff */
[----:B-1----:R-:W-:-:S03]  /*33d20*/  IMAD R15, R24, 0x2, R13 ;  /* 0x00000002180f7824 */ /* 0x002fc600078e020d */
[----:B------:R-:W-:Y:S01]  /*33d30*/  LEA.HI.X.SX32 R7, R13, R0, 0x1, P3 ;  /* 0x000000000d077211 */ /* 0x000fe200018f0eff */
[----:B------:R2:W-:Y:S01]  /*33d40*/  @P2 STG.E.U16 desc[UR40][R8.64], R17 ;  /* 0x0000001108002986 */ /* 0x0005e2000c101528 */
[----:B------:R-:W-:-:S03]  /*33d50*/  LEA R2, P3, R15, R2, 0x1 ;  /* 0x000000020f027211 */ /* 0x000fc600078608ff */
[----:B------:R2:W-:Y:S01]  /*33d60*/  @P0 STG.E.U16 desc[UR40][R6.64], R18 ;  /* 0x0000001206000986 */ /* 0x0005e2000c101528 */
[----:B------:R-:W-:Y:S01]  /*33d70*/  LEA.HI.X.SX32 R3, R15, R0, 0x1, P3 ;  /* 0x000000000f037211 */ /* 0x000fe200018f0eff */
[----:B------:R-:W-:Y:S08]  /*33d80*/  @!P1 EXIT ;  /* 0x000000000000994d */ /* 0x000ff00003800000 */
[----:B--2---:R-:W-:-:S05]  /*33d90*/  PRMT R19, R19, 0x7632, R19 ;  /* 0x0000763213137816 */ /* 0x004fca0000000013 */
[----:B------:R-:W-:Y:S01]  /*33da0*/  STG.E.U16 desc[UR40][R2.64], R19 ;  /* 0x0000001302007986 */ /* 0x000fe2000c101528 */
[----:B------:R-:W-:Y:S05]  /*33db0*/  EXIT ;  /* 0x000000000000794d */ /* 0x000fea0003800000 */
.L_x_2:
[----:B------:R-:W-:-:S00]  /*33dc0*/  BRA `(.L_x_2) ;  /* 0xfffffffc00fc7947 */ /* 0x000fc0000383ffff */
[----:B------:R-:W-:-:S00]  /*33dd0*/  NOP ;  /* 0x0000000000007918 */ /* 0x000fc00000000000 */
        /* <DEDUP_REMOVED lines=10> */
.L_x_3:


//--------------------- .nv.shared.matmul_kernel  --------------------------
	.section	.nv.shared.matmul_kernel,"aw",@nobits
	.sectionflags	@""
	.align	16
	.zero		1024


//--------------------- .nv.shared.reserved.0     --------------------------
	.section	.nv.shared.reserved.0,"aw",@nobits
	.weak		__nv_reservedSMEM_offset_0_alias
	.size		__nv_reservedSMEM_offset_0_alias, 0, 0
	.other		__nv_reservedSMEM_offset_0_alias,@"STO_CUDA_RESERVED_SHARED STV_DEFAULT"
__nv_reservedSMEM_offset_0_alias:
	.zero		0


//--------------------- .nv.constant0.matmul_kernel --------------------------
	.section	.nv.constant0.matmul_kernel,"a",@progbits
	.sectionflags	@""
	.align	4
.nv.constant0.matmul_kernel:
	.zero		608


//--------------------- SYMBOLS --------------------------

	.type		.nv.reservedSmem.offset0,@object
	.size		.nv.reservedSmem.offset0,0x4
